def attn_fwd(
    Q,
    K,
    V,
    Out,
    Lse,
    sm_scale,
    stride_qz,
    stride_qh,
    stride_qm,
    stride_qk,
    stride_kz,
    stride_kh,
    stride_kn,
    stride_kk,
    stride_vz,
    stride_vh,
    stride_vn,
    stride_vk,
    stride_oz,
    stride_oh,
    stride_om,
    stride_ok,
    seqlen_q,
    seqlen_k,
    BLOCK_M: tl.constexpr,
    BLOCK_N: tl.constexpr,
    HEAD_DIM: tl.constexpr,
    CAUSAL: tl.constexpr,
):
    start_m = tl.program_id(0)
    off_hz = tl.program_id(1)
    q_off = off_hz * stride_qh
    k_off = off_hz * stride_kh
    v_off = off_hz * stride_vh
    offs_m = start_m * BLOCK_M + tl.arange(0, BLOCK_M)
    offs_d = tl.arange(0, HEAD_DIM)
    offs_n = tl.arange(0, BLOCK_N)
    q_ptrs = Q + q_off + offs_m[:, None] * stride_qm + offs_d[None, :] * stride_qk
    k_ptrs = K + k_off + offs_d[:, None] * stride_kk + offs_n[None, :] * stride_kn
    v_ptrs = V + v_off + offs_n[:, None] * stride_vn + offs_d[None, :] * stride_vk
    m_i = tl.full([BLOCK_M], float("-inf"), dtype=tl.float32)
    l_i = tl.zeros([BLOCK_M], dtype=tl.float32) + 1.0
    acc = tl.zeros([BLOCK_M, HEAD_DIM], dtype=tl.float32)
    q = tl.load(q_ptrs)
    acc, l_i, m_i = _attn_fwd_inner(
        acc,
        l_i,
        m_i,
        q,
        k_ptrs,
        v_ptrs,
        sm_scale,
        stride_kn,
        stride_vn,
        start_m,
        seqlen_k,
        BLOCK_M,
        BLOCK_N,
        HEAD_DIM,
        CAUSAL,
    )
    acc = acc / l_i[:, None]
    lse = m_i + tl.math.log2(l_i) / 1.4426950408889634
    o_ptrs = (
        Out
        + off_hz * stride_oh
        + offs_m[:, None] * stride_om
        + offs_d[None, :] * stride_ok
    )
    tl.store(o_ptrs, acc.to(Out.dtype.element_ty))
    tl.store(Lse + off_hz * seqlen_q + offs_m, lse)

# config = {"BLOCK_M": 128, "BLOCK_N": 16, "HEAD_DIM": 512, "arch": "sm_80", "causal": true, "dtype": "bf16", "num_stages": 3, "num_warps": 8}
# arch = sm_80


// ===== COMPILED SASS (sm_80) =====

	.target	sm_80

	.elftype	@"ET_EXEC"


//--------------------- .note.nv.tkinfo           --------------------------
	.section	.note.nv.tkinfo,"",@"SHT_NOTE"
	.sectionflags	@"SHF_NOTE_NV_TKINFO"
	.tkinfo
        /*0018*/ 	.word	0x00000002
        /*0030*/ 	.string	""
        /*0030*/ 	.string	"ptxas"
        /*0030*/ 	.string	"Cuda compilation tools, release 13.0, V13.0.88"
        /*0030*/ 	.string	"Build cuda_13.0.r13.0/compiler.36424714_0"
        /*0030*/ 	.string	"-v  -suppress-debug-info  -lineinfo  -arch sm_80 "



//--------------------- .note.nv.cuinfo           --------------------------
	.section	.note.nv.cuinfo,"",@"SHT_NOTE"
	.sectionflags	@"SHF_NOTE_NV_CUINFO"
        /*0018*/ 	.short	0x0002
        /*001a*/ 	.short	0x0050
        /*001c*/ 	.short	0x0082
	.zero		2


//--------------------- .nv.info                  --------------------------
	.section	.nv.info,"",@"SHT_CUDA_INFO"
	.align	4


	//----- nvinfo : EIATTR_REGCOUNT
	.align		4
        /*0000*/ 	.byte	0x04, 0x2f
        /*0002*/ 	.short	(.L_2 - .L_1)
	.align		4
.L_1:
        /*0004*/ 	.word	index@(attn_fwd)
        /*0008*/ 	.word	0x000000ff


	//----- nvinfo : EIATTR_FRAME_SIZE
	.align		4
.L_2:
        /*000c*/ 	.byte	0x04, 0x11
        /*000e*/ 	.short	(.L_4 - .L_3)
	.align		4
.L_3:
        /*0010*/ 	.word	index@(attn_fwd)
        /*0014*/ 	.word	0x00000698


	//----- nvinfo : EIATTR_MIN_STACK_SIZE
	.align		4
.L_4:
        /*0018*/ 	.byte	0x04, 0x12
        /*001a*/ 	.short	(.L_6 - .L_5)
	.align		4
.L_5:
        /*001c*/ 	.word	index@(attn_fwd)
        /*0020*/ 	.word	0x00000698
.L_6:


//--------------------- .nv.info.attn_fwd         --------------------------
	.section	.nv.info.attn_fwd,"",@"SHT_CUDA_INFO"
	.sectionflags	@""
	.align	4


	//----- nvinfo : EIATTR_CUDA_API_VERSION
	.align		4
        /*0000*/ 	.byte	0x04, 0x37
        /*0002*/ 	.short	(.L_8 - .L_7)
.L_7:
        /*0004*/ 	.word	0x00000082


	//----- nvinfo : EIATTR_SW2861232_WAR
	.align		4
.L_8:
        /*0008*/ 	.byte	0x01, 0x35
	.zero		2


	//----- nvinfo : EIATTR_PARAM_CBANK
	.align		4
        /*000c*/ 	.byte	0x04, 0x0a
        /*000e*/ 	.short	(.L_10 - .L_9)
	.align		4
.L_9:
        /*0010*/ 	.word	index@(.nv.constant0.attn_fwd)
        /*0014*/ 	.short	0x0160
        /*0016*/ 	.short	0x0088


	//----- nvinfo : EIATTR_CBANK_PARAM_SIZE
	.align		4
.L_10:
        /*0018*/ 	.byte	0x03, 0x19
        /*001a*/ 	.short	0x0088


	//----- nvinfo : EIATTR_KPARAM_INFO
	.align		4
        /*001c*/ 	.byte	0x04, 0x17
        /*001e*/ 	.short	(.L_12 - .L_11)
.L_11:
        /*0020*/ 	.word	0x00000000
        /*0024*/ 	.short	0x0019
        /*0026*/ 	.short	0x0080
        /*0028*/ 	.byte	0x00, 0xf4, 0x21, 0x00


	//----- nvinfo : EIATTR_KPARAM_INFO
	.align		4
.L_12:
        /*002c*/ 	.byte	0x04, 0x17
        /*002e*/ 	.short	(.L_14 - .L_13)
.L_13:
        /*0030*/ 	.word	0x00000000
        /*0034*/ 	.short	0x0018
        /*0036*/ 	.short	0x0078
        /*0038*/ 	.byte	0x00, 0xf4, 0x21, 0x00


	//----- nvinfo : EIATTR_KPARAM_INFO
	.align		4
.L_14:
        /*003c*/ 	.byte	0x04, 0x17
        /*003e*/ 	.short	(.L_16 - .L_15)
.L_15:
        /*0040*/ 	.word	0x00000000
        /*0044*/ 	.short	0x0017
        /*0046*/ 	.short	0x0070
        /*0048*/ 	.byte	0x00, 0xf0, 0x11, 0x00


	//----- nvinfo : EIATTR_KPARAM_INFO
	.align		4
.L_16:
        /*004c*/ 	.byte	0x04, 0x17
        /*004e*/ 	.short	(.L_18 - .L_17)
.L_17:
        /*0050*/ 	.word	0x00000000
        /*0054*/ 	.short	0x0016
        /*0056*/ 	.short	0x006c
        /*0058*/ 	.byte	0x00, 0xf0, 0x11, 0x00


	//----- nvinfo : EIATTR_KPARAM_INFO
	.align		4
.L_18:
        /*005c*/ 	.byte	0x04, 0x17
        /*005e*/ 	.short	(.L_20 - .L_19)
.L_19:
        /*0060*/ 	.word	0x00000000
        /*0064*/ 	.short	0x0015
        /*0066*/ 	.short	0x0068
        /*0068*/ 	.byte	0x00, 0xf0, 0x11, 0x00


	//----- nvinfo : EIATTR_KPARAM_INFO
	.align		4
.L_20:
        /*006c*/ 	.byte	0x04, 0x17
        /*006e*/ 	.short	(.L_22 - .L_21)
.L_21:
        /*0070*/ 	.word	0x00000000
        /*0074*/ 	.short	0x0014
        /*0076*/ 	.short	0x0064
        /*0078*/ 	.byte	0x00, 0xf0, 0x11, 0x00


	//----- nvinfo : EIATTR_KPARAM_INFO
	.align		4
.L_22:
        /*007c*/ 	.byte	0x04, 0x17
        /*007e*/ 	.short	(.L_24 - .L_23)
.L_23:
        /*0080*/ 	.word	0x00000000
        /*0084*/ 	.short	0x0013
        /*0086*/ 	.short	0x0060
        /*0088*/ 	.byte	0x00, 0xf0, 0x11, 0x00


	//----- nvinfo : EIATTR_KPARAM_INFO
	.align		4
.L_24:
        /*008c*/ 	.byte	0x04, 0x17
        /*008e*/ 	.short	(.L_26 - .L_25)
.L_25:
        /*0090*/ 	.word	0x00000000
        /*0094*/ 	.short	0x0012
        /*0096*/ 	.short	0x005c
        /*0098*/ 	.byte	0x00, 0xf0, 0x11, 0x00


	//----- nvinfo : EIATTR_KPARAM_INFO
	.align		4
.L_26:
        /*009c*/ 	.byte	0x04, 0x17
        /*009e*/ 	.short	(.L_28 - .L_27)
.L_27:
        /*00a0*/ 	.word	0x00000000
        /*00a4*/ 	.short	0x0011
        /*00a6*/ 	.short	0x0058
        /*00a8*/ 	.byte	0x00, 0xf0, 0x11, 0x00


	//----- nvinfo : EIATTR_KPARAM_INFO
	.align		4
.L_28:
        /*00ac*/ 	.byte	0x04, 0x17
        /*00ae*/ 	.short	(.L_30 - .L_29)
.L_29:
        /*00b0*/ 	.word	0x00000000
        /*00b4*/ 	.short	0x0010
        /*00b6*/ 	.short	0x0054
        /*00b8*/ 	.byte	0x00, 0xf0, 0x11, 0x00


	//----- nvinfo : EIATTR_KPARAM_INFO
	.align		4
.L_30:
        /*00bc*/ 	.byte	0x04, 0x17
        /*00be*/ 	.short	(.L_32 - .L_31)
.L_31:
        /*00c0*/ 	.word	0x00000000
        /*00c4*/ 	.short	0x000f
        /*00c6*/ 	.short	0x0050
        /*00c8*/ 	.byte	0x00, 0xf0, 0x11, 0x00


	//----- nvinfo : EIATTR_KPARAM_INFO
	.align		4
.L_32:
        /*00cc*/ 	.byte	0x04, 0x17
        /*00ce*/ 	.short	(.L_34 - .L_33)
.L_33:
        /*00d0*/ 	.word	0x00000000
        /*00d4*/ 	.short	0x000e
        /*00d6*/ 	.short	0x004c
        /*00d8*/ 	.byte	0x00, 0xf0, 0x11, 0x00


	//----- nvinfo : EIATTR_KPARAM_INFO
	.align		4
.L_34:
        /*00dc*/ 	.byte	0x04, 0x17
        /*00de*/ 	.short	(.L_36 - .L_35)
.L_35:
        /*00e0*/ 	.word	0x00000000
        /*00e4*/ 	.short	0x000d
        /*00e6*/ 	.short	0x0048
        /*00e8*/ 	.byte	0x00, 0xf0, 0x11, 0x00


	//----- nvinfo : EIATTR_KPARAM_INFO
	.align		4
.L_36:
        /*00ec*/ 	.byte	0x04, 0x17
        /*00ee*/ 	.short	(.L_38 - .L_37)
.L_37:
        /*00f0*/ 	.word	0x00000000
        /*00f4*/ 	.short	0x000c
        /*00f6*/ 	.short	0x0044
        /*00f8*/ 	.byte	0x00, 0xf0, 0x11, 0x00


	//----- nvinfo : EIATTR_KPARAM_INFO
	.align		4
.L_38:
        /*00fc*/ 	.byte	0x04, 0x17
        /*00fe*/ 	.short	(.L_40 - .L_39)
.L_39:
        /*0100*/ 	.word	0x00000000
        /*0104*/ 	.short	0x000b
        /*0106*/ 	.short	0x0040
        /*0108*/ 	.byte	0x00, 0xf0, 0x11, 0x00


	//----- nvinfo : EIATTR_KPARAM_INFO
	.align		4
.L_40:
        /*010c*/ 	.byte	0x04, 0x17
        /*010e*/ 	.short	(.L_42 - .L_41)
.L_41:
        /*0110*/ 	.word	0x00000000
        /*0114*/ 	.short	0x000a
        /*0116*/ 	.short	0x003c
        /*0118*/ 	.byte	0x00, 0xf0, 0x11, 0x00


	//----- nvinfo : EIATTR_KPARAM_INFO
	.align		4
.L_42:
        /*011c*/ 	.byte	0x04, 0x17
        /*011e*/ 	.short	(.L_44 - .L_43)
.L_43:
        /*0120*/ 	.word	0x00000000
        /*0124*/ 	.short	0x0009
        /*0126*/ 	.short	0x0038
        /*0128*/ 	.byte	0x00, 0xf0, 0x11, 0x00


	//----- nvinfo : EIATTR_KPARAM_INFO
	.align		4
.L_44:
        /*012c*/ 	.byte	0x04, 0x17
        /*012e*/ 	.short	(.L_46 - .L_45)
.L_45:
        /*0130*/ 	.word	0x00000000
        /*0134*/ 	.short	0x0008
        /*0136*/ 	.short	0x0034
        /*0138*/ 	.byte	0x00, 0xf0, 0x11, 0x00


	//----- nvinfo : EIATTR_KPARAM_INFO
	.align		4
.L_46:
        /*013c*/ 	.byte	0x04, 0x17
        /*013e*/ 	.short	(.L_48 - .L_47)
.L_47:
        /*0140*/ 	.word	0x00000000
        /*0144*/ 	.short	0x0007
        /*0146*/ 	.short	0x0030
        /*0148*/ 	.byte	0x00, 0xf0, 0x11, 0x00


	//----- nvinfo : EIATTR_KPARAM_INFO
	.align		4
.L_48:
        /*014c*/ 	.byte	0x04, 0x17
        /*014e*/ 	.short	(.L_50 - .L_49)
.L_49:
        /*0150*/ 	.word	0x00000000
        /*0154*/ 	.short	0x0006
        /*0156*/ 	.short	0x002c
        /*0158*/ 	.byte	0x00, 0xf0, 0x11, 0x00


	//----- nvinfo : EIATTR_KPARAM_INFO
	.align		4
.L_50:
        /*015c*/ 	.byte	0x04, 0x17
        /*015e*/ 	.short	(.L_52 - .L_51)
.L_51:
        /*0160*/ 	.word	0x00000000
        /*0164*/ 	.short	0x0005
        /*0166*/ 	.short	0x0028
        /*0168*/ 	.byte	0x00, 0xf0, 0x11, 0x00


	//----- nvinfo : EIATTR_KPARAM_INFO
	.align		4
.L_52:
        /*016c*/ 	.byte	0x04, 0x17
        /*016e*/ 	.short	(.L_54 - .L_53)
.L_53:
        /*0170*/ 	.word	0x00000000
        /*0174*/ 	.short	0x0004
        /*0176*/ 	.short	0x0020
        /*0178*/ 	.byte	0x00, 0xf4, 0x21, 0x00


	//----- nvinfo : EIATTR_KPARAM_INFO
	.align		4
.L_54:
        /*017c*/ 	.byte	0x04, 0x17
        /*017e*/ 	.short	(.L_56 - .L_55)
.L_55:
        /*0180*/ 	.word	0x00000000
        /*0184*/ 	.short	0x0003
        /*0186*/ 	.short	0x0018
        /*0188*/ 	.byte	0x00, 0xf4, 0x21, 0x00


	//----- nvinfo : EIATTR_KPARAM_INFO
	.align		4
.L_56:
        /*018c*/ 	.byte	0x04, 0x17
        /*018e*/ 	.short	(.L_58 - .L_57)
.L_57:
        /*0190*/ 	.word	0x00000000
        /*0194*/ 	.short	0x0002
        /*0196*/ 	.short	0x0010
        /*0198*/ 	.byte	0x00, 0xf4, 0x21, 0x00


	//----- nvinfo : EIATTR_KPARAM_INFO
	.align		4
.L_58:
        /*019c*/ 	.byte	0x04, 0x17
        /*019e*/ 	.short	(.L_60 - .L_59)
.L_59:
        /*01a0*/ 	.word	0x00000000
        /*01a4*/ 	.short	0x0001
        /*01a6*/ 	.short	0x0008
        /*01a8*/ 	.byte	0x00, 0xf4, 0x21, 0x00


	//----- nvinfo : EIATTR_KPARAM_INFO
	.align		4
.L_60:
        /*01ac*/ 	.byte	0x04, 0x17
        /*01ae*/ 	.short	(.L_62 - .L_61)
.L_61:
        /*01b0*/ 	.word	0x00000000
        /*01b4*/ 	.short	0x0000
        /*01b6*/ 	.short	0x0000
        /*01b8*/ 	.byte	0x00, 0xf4, 0x21, 0x00


	//----- nvinfo : EIATTR_MAXREG_COUNT
	.align		4
.L_62:
        /*01bc*/ 	.byte	0x03, 0x1b
        /*01be*/ 	.short	0x00ff


	//----- nvinfo : EIATTR_NUM_BARRIERS
	.align		4
        /*01c0*/ 	.byte	0x02, 0x4c
        /*01c2*/ 	.byte	0x01
	.zero		1


	//----- nvinfo : EIATTR_ANNOTATIONS
	.align		4
        /*01c4*/ 	.byte	0x04, 0x55
        /*01c6*/ 	.short	(.L_64 - .L_63)


	//   ....[0]....
.L_63:
        /*01c8*/ 	.word	0x00000001
        /*01cc*/ 	.byte	0x40, 0x04, 0x00, 0x00, 0x01, 0x00, 0x00, 0x00, 0x80, 0x04, 0x00, 0x00, 0x01, 0x00, 0x00, 0x00
        /* <DEDUP_REMOVED lines=547> */
        /*240c*/ 	.byte	0x00, 0xdf, 0x01, 0x00


	//----- nvinfo : EIATTR_MERCURY_ISA_VERSION
	.align		4
.L_64:
        /*2410*/ 	.byte	0x03, 0x5f
        /*2412*/ 	.short	0x0000


	//----- nvinfo : EIATTR_COOP_GROUP_MASK_REGIDS
	.align		4
        /*2414*/ 	.byte	0x04, 0x29
        /*2416*/ 	.short	(.L_66 - .L_65)


	//   ....[0]....
.L_65:
        /*2418*/ 	.word	0xffffffff


	//   ....[1]....
        /*241c*/ 	.word	0xffffffff


	//   ....[2]....
        /*2420*/ 	.word	0xffffffff


	//   ....[3]....
        /*2424*/ 	.word	0xffffffff


	//   ....[4]....
        /*2428*/ 	.word	0xffffffff


	//   ....[5]....
        /*242c*/ 	.word	0xffffffff


	//   ....[6]....
        /*2430*/ 	.word	0xffffffff


	//   ....[7]....
        /*2434*/ 	.word	0xffffffff


	//   ....[8]....
        /*2438*/ 	.word	0xffffffff


	//   ....[9]....
        /*243c*/ 	.word	0xffffffff


	//   ....[10]....
        /*2440*/ 	.word	0xffffffff


	//   ....[11]....
        /*2444*/ 	.word	0xffffffff


	//   ....[12]....
        /*2448*/ 	.word	0xffffffff


	//   ....[13]....
        /*244c*/ 	.word	0xffffffff


	//   ....[14]....
        /*2450*/ 	.word	0xffffffff


	//   ....[15]....
        /*2454*/ 	.word	0xffffffff


	//   ....[16]....
        /*2458*/ 	.word	0xffffffff


	//   ....[17]....
        /*245c*/ 	.word	0xffffffff


	//   ....[18]....
        /*2460*/ 	.word	0xffffffff


	//   ....[19]....
        /*2464*/ 	.word	0xffffffff


	//   ....[20]....
        /*2468*/ 	.word	0xffffffff


	//   ....[21]....
        /*246c*/ 	.word	0xffffffff


	//   ....[22]....
        /*2470*/ 	.word	0xffffffff


	//   ....[23]....
        /*2474*/ 	.word	0xffffffff


	//   ....[24]....
        /*2478*/ 	.word	0xffffffff


	//   ....[25]....
        /*247c*/ 	.word	0xffffffff


	//   ....[26]....
        /*2480*/ 	.word	0xffffffff


	//   ....[27]....
        /*2484*/ 	.word	0xffffffff


	//   ....[28]....
        /*2488*/ 	.word	0xffffffff


	//   ....[29]....
        /*248c*/ 	.word	0xffffffff


	//   ....[30]....
        /*2490*/ 	.word	0xffffffff


	//   ....[31]....
        /*2494*/ 	.word	0xffffffff


	//   ....[32]....
        /*2498*/ 	.word	0xffffffff


	//   ....[33]....
        /*249c*/ 	.word	0xffffffff


	//   ....[34]....
        /*24a0*/ 	.word	0xffffffff


	//   ....[35]....
        /*24a4*/ 	.word	0xffffffff


	//   ....[36]....
        /*24a8*/ 	.word	0xffffffff


	//   ....[37]....
        /*24ac*/ 	.word	0xffffffff


	//   ....[38]....
        /*24b0*/ 	.word	0xffffffff


	//   ....[39]....
        /*24b4*/ 	.word	0xffffffff


	//   ....[40]....
        /*24b8*/ 	.word	0xffffffff


	//   ....[41]....
        /*24bc*/ 	.word	0xffffffff


	//   ....[42]....
        /*24c0*/ 	.word	0xffffffff


	//   ....[43]....
        /*24c4*/ 	.word	0xffffffff


	//   ....[44]....
        /*24c8*/ 	.word	0xffffffff


	//   ....[45]....
        /*24cc*/ 	.word	0xffffffff


	//   ....[46]....
        /*24d0*/ 	.word	0xffffffff


	//   ....[47]....
        /*24d4*/ 	.word	0xffffffff


	//   ....[48]....
        /*24d8*/ 	.word	0xffffffff


	//   ....[49]....
        /*24dc*/ 	.word	0xffffffff


	//   ....[50]....
        /*24e0*/ 	.word	0xffffffff


	//   ....[51]....
        /*24e4*/ 	.word	0xffffffff


	//   ....[52]....
        /*24e8*/ 	.word	0xffffffff


	//   ....[53]....
        /*24ec*/ 	.word	0xffffffff


	//   ....[54]....
        /*24f0*/ 	.word	0xffffffff


	//   ....[55]....
        /*24f4*/ 	.word	0xffffffff


	//   ....[56]....
        /*24f8*/ 	.word	0xffffffff


	//   ....[57]....
        /*24fc*/ 	.word	0xffffffff


	//   ....[58]....
        /*2500*/ 	.word	0xffffffff


	//   ....[59]....
        /*2504*/ 	.word	0xffffffff


	//   ....[60]....
        /*2508*/ 	.word	0xffffffff


	//   ....[61]....
        /*250c*/ 	.word	0xffffffff


	//   ....[62]....
        /*2510*/ 	.word	0xffffffff


	//   ....[63]....
        /*2514*/ 	.word	0xffffffff


	//   ....[64]....
        /*2518*/ 	.word	0xffffffff


	//   ....[65]....
        /*251c*/ 	.word	0xffffffff


	//----- nvinfo : EIATTR_COOP_GROUP_INSTR_OFFSETS
	.align		4
.L_66:
        /*2520*/ 	.byte	0x04, 0x28
        /*2522*/ 	.short	(.L_68 - .L_67)


	//   ....[0]....
.L_67:
        /*2524*/ 	.word	0x0000bae0


	//   ....[1]....
        /*2528*/ 	.word	0x0000c2a0


	//   ....[2]....
        /*252c*/ 	.word	0x0000c2b0


	//   ....[3]....
        /*2530*/ 	.word	0x0000c2c0


	//   ....[4]....
        /*2534*/ 	.word	0x0000c430


	//   ....[5]....
        /*2538*/ 	.word	0x0000c460


	//   ....[6]....
        /*253c*/ 	.word	0x0000c4b0


	//   ....[7]....
        /*2540*/ 	.word	0x0000c570


	//   ....[8]....
        /*2544*/ 	.word	0x0000c5a0


	//   ....[9]....
        /*2548*/ 	.word	0x0000c5d0


	//   ....[10]....
        /*254c*/ 	.word	0x0000c5f0


	//   ....[11]....
        /*2550*/ 	.word	0x0000c600


	//   ....[12]....
        /*2554*/ 	.word	0x0000c6b0


	//   ....[13]....
        /*2558*/ 	.word	0x0000c6e0


	//   ....[14]....
        /*255c*/ 	.word	0x0000c720


	//   ....[15]....
        /*2560*/ 	.word	0x0000c760


	//   ....[16]....
        /*2564*/ 	.word	0x0000c790


	//   ....[17]....
        /*2568*/ 	.word	0x0000c7d0


	//   ....[18]....
        /*256c*/ 	.word	0x0000c7f0


	//   ....[19]....
        /*2570*/ 	.word	0x0000c800


	//   ....[20]....
        /*2574*/ 	.word	0x0000c810


	//   ....[21]....
        /*2578*/ 	.word	0x0000c820


	//   ....[22]....
        /*257c*/ 	.word	0x0000c8f0


	//   ....[23]....
        /*2580*/ 	.word	0x0000c930


	//   ....[24]....
        /*2584*/ 	.word	0x0000c970


	//   ....[25]....
        /*2588*/ 	.word	0x0000c9b0


	//   ....[26]....
        /*258c*/ 	.word	0x0000ca00


	//   ....[27]....
        /*2590*/ 	.word	0x0000ca20


	//   ....[28]....
        /*2594*/ 	.word	0x0000ca30


	//   ....[29]....
        /*2598*/ 	.word	0x0000ccc0


	//   ....[30]....
        /*259c*/ 	.word	0x0000cd50


	//   ....[31]....
        /*25a0*/ 	.word	0x0000cd70


	//   ....[32]....
        /*25a4*/ 	.word	0x0000cfb0


	//   ....[33]....
        /*25a8*/ 	.word	0x0000d3f0


	//   ....[34]....
        /*25ac*/ 	.word	0x0000d440


	//   ....[35]....
        /*25b0*/ 	.word	0x0000d640


	//   ....[36]....
        /*25b4*/ 	.word	0x0000d700


	//   ....[37]....
        /*25b8*/ 	.word	0x0000d800


	//   ....[38]....
        /*25bc*/ 	.word	0x0000d830


	//   ....[39]....
        /*25c0*/ 	.word	0x0000d990


	//   ....[40]....
        /*25c4*/ 	.word	0x0000d9b0


	//   ....[41]....
        /*25c8*/ 	.word	0x0000d9c0


	//   ....[42]....
        /*25cc*/ 	.word	0x0000dbe0


	//   ....[43]....
        /*25d0*/ 	.word	0x0000dc90


	//   ....[44]....
        /*25d4*/ 	.word	0x0000dd00


	//   ....[45]....
        /*25d8*/ 	.word	0x0000dd30


	//   ....[46]....
        /*25dc*/ 	.word	0x0000dd60


	//   ....[47]....
        /*25e0*/ 	.word	0x0000dd80


	//   ....[48]....
        /*25e4*/ 	.word	0x0000dd90


	//   ....[49]....
        /*25e8*/ 	.word	0x0000dda0


	//   ....[50]....
        /*25ec*/ 	.word	0x0000ddc0


	//   ....[51]....
        /*25f0*/ 	.word	0x0000ddf0


	//   ....[52]....
        /*25f4*/ 	.word	0x0000de20


	//   ....[53]....
        /*25f8*/ 	.word	0x0000de40


	//   ....[54]....
        /*25fc*/ 	.word	0x0000df40


	//   ....[55]....
        /*2600*/ 	.word	0x0000df50


	//   ....[56]....
        /*2604*/ 	.word	0x0000df60


	//   ....[57]....
        /*2608*/ 	.word	0x0000df70


	//   ....[58]....
        /*260c*/ 	.word	0x0000df80


	//   ....[59]....
        /*2610*/ 	.word	0x0000dfb0


	//   ....[60]....
        /*2614*/ 	.word	0x0000dfd0


	//   ....[61]....
        /*2618*/ 	.word	0x0000dff0


	//   ....[62]....
        /*261c*/ 	.word	0x0000e000


	//   ....[63]....
        /*2620*/ 	.word	0x0000e010


	//   ....[64]....
        /*2624*/ 	.word	0x0000e020


	//   ....[65]....
        /*2628*/ 	.word	0x0000e190


	//----- nvinfo : EIATTR_EXIT_INSTR_OFFSETS
	.align		4
.L_68:
        /*262c*/ 	.byte	0x04, 0x1c
        /*262e*/ 	.short	(.L_70 - .L_69)


	//   ....[0]....
.L_69:
        /*2630*/ 	.word	0x0001e120


	//   ....[1]....
        /*2634*/ 	.word	0x0001e210


	//----- nvinfo : EIATTR_REQNTID
	.align		4
.L_70:
        /*2638*/ 	.byte	0x04, 0x10
        /*263a*/ 	.short	(.L_72 - .L_71)
.L_71:
        /*263c*/ 	.word	0x00000100
        /*2640*/ 	.word	0x00000001
        /*2644*/ 	.word	0x00000001
.L_72:


//--------------------- .nv.callgraph             --------------------------
	.section	.nv.callgraph,"",@"SHT_CUDA_CALLGRAPH"
	.align	4
	.sectionentsize	8
	.align		4
        /*0000*/ 	.word	0x00000000
	.align		4
        /*0004*/ 	.word	0xffffffff
	.align		4
        /*0008*/ 	.word	0x00000000
	.align		4
        /*000c*/ 	.word	0xfffffffe
	.align		4
        /*0010*/ 	.word	0x00000000
	.align		4
        /*0014*/ 	.word	0xfffffffd
	.align		4
        /*0018*/ 	.word	0x00000000
	.align		4
        /*001c*/ 	.word	0xfffffffc


//--------------------- .nv.rel.action            --------------------------
	.section	.nv.rel.action,"",@"SHT_CUDA_RELOCINFO"
	.align	8
	.sectionentsize	8
        /*0000*/ 	.byte	0x73, 0x00, 0x00, 0x00, 0x00, 0x00, 0x00, 0x00, 0x00, 0x00, 0x00, 0x11, 0x25, 0x00, 0x05, 0x36


//--------------------- .nv.constant4             --------------------------
	.section	.nv.constant4,"a",@progbits
	.align	8
	.align		8
.nv.constant4:
        /*0000*/ 	.dword	_$_str


//--------------------- .nv.constant0.attn_fwd    --------------------------
	.section	.nv.constant0.attn_fwd,"a",@progbits
	.sectionflags	@""
	.align	4
.nv.constant0.attn_fwd:
	.zero		488


//--------------------- .text.attn_fwd            --------------------------
	.section	.text.attn_fwd,"ax",@progbits
	.sectioninfo	@"SHI_REGISTERS=255"
	.align	128
        .global         attn_fwd
        .type           attn_fwd,@function
        .size           attn_fwd,(.L_x_3 - attn_fwd)
        .other          attn_fwd,@"STO_CUDA_ENTRY STV_DEFAULT"
attn_fwd:
.text.attn_fwd:
[----:B------:R-:W-:Y:S02]  /*0000*/  IMAD.MOV.U32 R1, RZ, RZ, c[0x0][0x28] ;  /* 0x00000a00ff017624 */ /* 0x000fe400078e00ff */
[----:B------:R-:W0:Y:S01]  /*0010*/  S2R R2, SR_TID.X ;  /* 0x0000000000027919 */ /* 0x000e220000002100 */
[----:B------:R-:W-:Y:S01]  /*0020*/  IMAD.MOV.U32 R218, RZ, RZ, c[0x0][0x198] ;  /* 0x00006600ffda7624 */ /* 0x000fe200078e00ff */
[----:B------:R-:W-:Y:S01]  /*0030*/  ULDC.64 UR6, c[0x0][0x118] ;  /* 0x0000460000067ab9 */ /* 0x000fe20000000a00 */
[----:B------:R-:W-:Y:S01]  /*0040*/  IADD3 R1, R1, -0x698, RZ ;  /* 0xfffff96801017810 */ /* 0x000fe20007ffe0ff */
[----:B------:R-:W1:Y:S01]  /*0050*/  S2R R4, SR_CTAID.Y ;  /* 0x0000000000047919 */ /* 0x000e620000002600 */
[----:B0-----:R-:W-:-:S04]  /*0060*/  SHF.R.U32.HI R0, RZ, 0x7, R2 ;  /* 0x00000007ff007819 */ /* 0x001fc80000011602 */
[----:B------:R-:W-:Y:S02]  /*0070*/  SGXT.U32 R3, R0, 0x1 ;  /* 0x000000010003781a */ /* 0x000fe40000000000 */
[----:B------:R-:W0:Y:S03]  /*0080*/  S2R R0, SR_CTAID.X ;  /* 0x0000000000007919 */ /* 0x000e260000002500 */
[----:B------:R-:W-:-:S04]  /*0090*/  IMAD R7, R3, c[0x0][0x198], RZ ;  /* 0x0000660003077a24 */ /* 0x000fc800078e02ff */
[----:B------:R-:W-:-:S05]  /*00a0*/  IMAD R9, R218, 0x2, R7 ;  /* 0x00000002da097824 */ /* 0x000fca00078e0207 */
[----:B------:R-:W-:-:S05]  /*00b0*/  LEA R11, R218, R9, 0x1 ;  /* 0x00000009da0b7211 */ /* 0x000fca00078e08ff */
[----:B------:R-:W-:-:S04]  /*00c0*/  IMAD R13, R218, 0x2, R11 ;  /* 0x00000002da0d7824 */ /* 0x000fc800078e020b */
[----:B------:R-:W-:Y:S02]  /*00d0*/  IMAD R15, R218, 0x2, R13 ;  /* 0x00000002da0f7824 */ /* 0x000fe400078e020d */
[----:B0-----:R-:W-:Y:S02]  /*00e0*/  IMAD.SHL.U32 R3, R0, 0x80, RZ ;  /* 0x0000008000037824 */ /* 0x001fe400078e00ff */
[----:B-1----:R-:W-:Y:S01]  /*00f0*/  IMAD R0, R4, c[0x0][0x190], RZ ;  /* 0x0000640004007a24 */ /* 0x002fe200078e02ff */
[--C-:B------:R-:W-:Y:S01]  /*0100*/  SHF.R.S32.HI R4, RZ, 0x7, R2.reuse ;  /* 0x00000007ff047819 */ /* 0x100fe20000011402 */
[----:B------:R-:W-:Y:S01]  /*0110*/  IMAD R17, R218, 0x2, R15 ;  /* 0x00000002da117824 */ /* 0x000fe200078e020f */
[----:B------:R-:W-:Y:S01]  /*0120*/  LOP3.LUT R3, R3, 0x7f, R2, 0xf8, !PT ;  /* 0x0000007f03037812 */ /* 0x000fe200078ef802 */
[----:B------:R-:W-:Y:S01]  /*0130*/  IMAD.SHL.U32 R180, R0, 0x2, RZ ;  /* 0x0000000200b47824 */ /* 0x000fe200078e00ff */
[----:B------:R-:W-:Y:S01]  /*0140*/  LOP3.LUT R2, R2, 0x7f, RZ, 0xc0, !PT ;  /* 0x0000007f02027812 */ /* 0x000fe200078ec0ff */
[----:B------:R-:W-:Y:S01]  /*0150*/  IMAD.HI R181, R0, 0x2, RZ ;  /* 0x0000000200b57827 */ /* 0x000fe200078e02ff */
[----:B------:R-:W-:-:S03]  /*0160*/  LEA R19, R218, R17, 0x1 ;  /* 0x00000011da137211 */ /* 0x000fc600078e08ff */
[----:B------:R-:W-:Y:S02]  /*0170*/  IMAD R3, R3, c[0x0][0x194], RZ ;  /* 0x0000650003037a24 */ /* 0x000fe400078e02ff */
[----:B------:R-:W-:Y:S02]  /*0180*/  IMAD.SHL.U32 R2, R2, 0x2, RZ ;  /* 0x0000000202027824 */ /* 0x000fe400078e00ff */
[C---:B------:R-:W-:Y:S02]  /*0190*/  IMAD.SHL.U32 R5, R3.reuse, 0x2, RZ ;  /* 0x0000000203057824 */ /* 0x040fe400078e00ff */
[----:B------:R-:W-:-:S03]  /*01a0*/  IMAD.HI R0, R3, 0x2, RZ ;  /* 0x0000000203007827 */ /* 0x000fc600078e02ff */
[----:B------:R-:W-:Y:S01]  /*01b0*/  IADD3 R180, P0, P1, R5, c[0x0][0x160], R180 ;  /* 0x0000580005b47a10 */ /* 0x000fe2000791e0b4 */
[----:B------:R-:W-:Y:S01]  /*01c0*/  IMAD R21, R218, 0x2, R19 ;  /* 0x00000002da157824 */ /* 0x000fe200078e0213 */
[----:B------:R-:W-:Y:S02]  /*01d0*/  SGXT R5, R4, 0x1 ;  /* 0x000000010405781a */ /* 0x000fe40000000200 */
[----:B------:R-:W-:Y:S01]  /*01e0*/  IADD3.X R181, R0, c[0x0][0x164], R181, P0, P1 ;  /* 0x0000590000b57a10 */ /* 0x000fe200007e24b5 */
[----:B------:R-:W-:Y:S01]  /*01f0*/  IMAD R23, R218, 0x2, R21 ;  /* 0x00000002da177824 */ /* 0x000fe200078e0215 */
[C---:B------:R-:W-:Y:S02]  /*0200*/  LEA R88, P0, R7.reuse, R180, 0x1 ;  /* 0x000000b407587211 */ /* 0x040fe400078008ff */
[----:B------:R-:W-:Y:S01]  /*0210*/  LOP3.LUT R5, R2, 0x110, R5, 0x78, !PT ;  /* 0x0000011002057812 */ /* 0x000fe200078e7805 */
[----:B------:R-:W-:Y:S01]  /*0220*/  IMAD R25, R218, 0x2, R23 ;  /* 0x00000002da197824 */ /* 0x000fe200078e0217 */
[----:B------:R-:W-:-:S02]  /*0230*/  LEA.HI.X.SX32 R89, R7, R181, 0x1, P0 ;  /* 0x000000b507597211 */ /* 0x000fc400000f0eff */
[-C--:B------:R-:W-:Y:S02]  /*0240*/  LEA R6, P0, R11, R180.reuse, 0x1 ;  /* 0x000000b40b067211 */ /* 0x080fe400078008ff */
[-C--:B------:R-:W-:Y:S01]  /*0250*/  LEA R2, P1, R9, R180.reuse, 0x1 ;  /* 0x000000b409027211 */ /* 0x080fe200078208ff */
[----:B------:R0:W2:Y:S01]  /*0260*/  LDG.E.U16 R88, [R88.64] ;  /* 0x0000000658587981 */ /* 0x0000a2000c1e1500 */
[-C--:B------:R-:W-:Y:S02]  /*0270*/  LEA.HI.X.SX32 R7, R11, R181.reuse, 0x1, P0 ;  /* 0x000000b50b077211 */ /* 0x080fe400000f0eff */
[----:B------:R-:W-:Y:S02]  /*0280*/  LEA R8, P0, R13, R180, 0x1 ;  /* 0x000000b40d087211 */ /* 0x000fe400078008ff */
[-C--:B------:R-:W-:Y:S01]  /*0290*/  LEA.HI.X.SX32 R3, R9, R181.reuse, 0x1, P1 ;  /* 0x000000b509037211 */ /* 0x080fe200008f0eff */
[----:B------:R1:W3:Y:S01]  /*02a0*/  LDG.E.U16 R12, [R6.64] ;  /* 0x00000006060c7981 */ /* 0x0002e2000c1e1500 */
[----:B------:R-:W-:-:S02]  /*02b0*/  LEA.HI.X.SX32 R9, R13, R181, 0x1, P0 ;  /* 0x000000b50d097211 */ /* 0x000fc400000f0eff */
[C---:B------:R-:W-:Y:S01]  /*02c0*/  LEA R27, R218.reuse, R25, 0x1 ;  /* 0x00000019da1b7211 */ /* 0x040fe200078e08ff */
[----:B------:R4:W5:Y:S04]  /*02d0*/  LDG.E.U16 R16, [R2.64] ;  /* 0x0000000602107981 */ /* 0x000968000c1e1500 */
[----:B------:R0:W2:Y:S01]  /*02e0*/  LDG.E.U16 R0, [R8.64] ;  /* 0x0000000608007981 */ /* 0x0000a2000c1e1500 */
[----:B------:R-:W-:Y:S01]  /*02f0*/  LEA R10, P0, R17, R180, 0x1 ;  /* 0x000000b4110a7211 */ /* 0x000fe200078008ff */
[----:B------:R-:W-:-:S03]  /*0300*/  IMAD R29, R218, 0x2, R27 ;  /* 0x00000002da1d7824 */ /* 0x000fc600078e021b */
[-C--:B------:R-:W-:Y:S01]  /*0310*/  LEA.HI.X.SX32 R11, R17, R181.reuse, 0x1, P0 ;  /* 0x000000b5110b7211 */ /* 0x080fe200000f0eff */
[C---:B------:R-:W-:Y:S01]  /*0320*/  IMAD R31, R218.reuse, 0x2, R29 ;  /* 0x00000002da1f7824 */ /* 0x040fe200078e021d */
[-C--:B----4-:R-:W-:Y:S02]  /*0330*/  LEA R2, P0, R19, R180.reuse, 0x1 ;  /* 0x000000b413027211 */ /* 0x090fe400078008ff */
[-C--:B------:R-:W-:Y:S01]  /*0340*/  LEA R94, P1, R15, R180.reuse, 0x1 ;  /* 0x000000b40f5e7211 */ /* 0x080fe200078208ff */
[----:B------:R-:W-:Y:S01]  /*0350*/  IMAD R33, R218, 0x2, R31 ;  /* 0x00000002da217824 */ /* 0x000fe200078e021f */
[-C--:B------:R-:W-:Y:S02]  /*0360*/  LEA.HI.X.SX32 R3, R19, R181.reuse, 0x1, P0 ;  /* 0x000000b513037211 */ /* 0x080fe400000f0eff */
[----:B-1----:R-:W-:Y:S02]  /*0370*/  LEA R6, P0, R21, R180, 0x1 ;  /* 0x000000b415067211 */ /* 0x002fe400078008ff */
[-C--:B------:R-:W-:Y:S01]  /*0380*/  LEA.HI.X.SX32 R95, R15, R181.reuse, 0x1, P1 ;  /* 0x000000b50f5f7211 */ /* 0x080fe200008f0eff */
[----:B------:R1:W4:Y:S01]  /*0390*/  LDG.E.U16 R14, [R2.64] ;  /* 0x00000006020e7981 */ /* 0x000322000c1e1500 */
[----:B------:R-:W-:-:S02]  /*03a0*/  LEA.HI.X.SX32 R7, R21, R181, 0x1, P0 ;  /* 0x000000b515077211 */ /* 0x000fc400000f0eff */
[CC--:B0-----:R-:W-:Y:S01]  /*03b0*/  LEA R8, P0, R25.reuse, R180.reuse, 0x1 ;  /* 0x000000b419087211 */ /* 0x0c1fe200078008ff */
[----:B------:R0:W4:Y:S01]  /*03c0*/  LDG.E.U16 R15, [R10.64] ;  /* 0x000000060a0f7981 */ /* 0x000122000c1e1500 */
[C---:B------:R-:W-:Y:S02]  /*03d0*/  LEA R35, R218.reuse, R33, 0x1 ;  /* 0x00000021da237211 */ /* 0x040fe400078e08ff */
[----:B------:R-:W-:Y:S01]  /*03e0*/  LEA.HI.X.SX32 R9, R25, R181, 0x1, P0 ;  /* 0x000000b519097211 */ /* 0x000fe200000f0eff */
[----:B------:R1:W4:Y:S02]  /*03f0*/  LDG.E.U16 R4, [R6.64] ;  /* 0x0000000606047981 */ /* 0x000324000c1e1500 */
[C---:B------:R-:W-:Y:S02]  /*0400*/  IMAD R37, R218.reuse, 0x2, R35 ;  /* 0x00000002da257824 */ /* 0x040fe400078e0223 */
[----:B------:R1:W4:Y:S01]  /*0410*/  LDG.E.U16 R13, [R8.64] ;  /* 0x00000006080d7981 */ /* 0x000322000c1e1500 */
[----:B0-----:R-:W-:Y:S01]  /*0420*/  LEA R10, P0, R27, R180, 0x1 ;  /* 0x000000b41b0a7211 */ /* 0x001fe200078008ff */
[----:B------:R-:W-:-:S02]  /*0430*/  IMAD R39, R218, 0x2, R37 ;  /* 0x00000002da277824 */ /* 0x000fc400078e0225 */
[----:B-----5:R-:W-:Y:S01]  /*0440*/  STL [R1+0xe4], R16 ;  /* 0x0000e41001007387 */ /* 0x020fe20000100800 */
[-C--:B------:R-:W-:Y:S01]  /*0450*/  LEA.HI.X.SX32 R11, R27, R181.reuse, 0x1, P0 ;  /* 0x000000b51b0b7211 */ /* 0x080fe200000f0eff */
[C---:B------:R-:W-:Y:S01]  /*0460*/  IMAD R41, R218.reuse, 0x2, R39 ;  /* 0x00000002da297824 */ /* 0x040fe200078e0227 */
[CC--:B-1----:R-:W-:Y:S01]  /*0470*/  LEA R2, P0, R29.reuse, R180.reuse, 0x1 ;  /* 0x000000b41d027211 */ /* 0x0c2fe200078008ff */
[----:B---3--:R0:W-:Y:S03]  /*0480*/  STL [R1+0xe0], R12 ;  /* 0x0000e00c01007387 */ /* 0x0081e60000100800 */
[----:B------:R-:W-:Y:S01]  /*0490*/  LEA.HI.X.SX32 R3, R29, R181, 0x1, P0 ;  /* 0x000000b51d037211 */ /* 0x000fe200000f0eff */
[----:B--2---:R1:W-:Y:S01]  /*04a0*/  STL [R1+0xdc], R0 ;  /* 0x0000dc0001007387 */ /* 0x0043e20000100800 */
[C---:B------:R-:W-:Y:S02]  /*04b0*/  LEA R43, R218.reuse, R41, 0x1 ;  /* 0x00000029da2b7211 */ /* 0x040fe400078e08ff */
[-C--:B------:R-:W-:Y:S01]  /*04c0*/  LEA R92, P1, R23, R180.reuse, 0x1 ;  /* 0x000000b4175c7211 */ /* 0x080fe200078208ff */
[----:B------:R2:W3:Y:S04]  /*04d0*/  LDG.E.U16 R94, [R94.64] ;  /* 0x000000065e5e7981 */ /* 0x0004e8000c1e1500 */
[----:B0-----:R0:W5:Y:S01]  /*04e0*/  LDG.E.U16 R12, [R10.64] ;  /* 0x000000060a0c7981 */ /* 0x001162000c1e1500 */
[----:B------:R-:W-:Y:S01]  /*04f0*/  LEA R6, P0, R33, R180, 0x1 ;  /* 0x000000b421067211 */ /* 0x000fe200078008ff */
[----:B------:R-:W-:-:S02]  /*0500*/  IMAD R45, R218, 0x2, R43 ;  /* 0x00000002da2d7824 */ /* 0x000fc400078e022b */
[----:B-1----:R1:W2:Y:S01]  /*0510*/  LDG.E.U16 R0, [R2.64] ;  /* 0x0000000602007981 */ /* 0x0022a2000c1e1500 */
[-C--:B------:R-:W-:Y:S01]  /*0520*/  LEA.HI.X.SX32 R7, R33, R181.reuse, 0x1, P0 ;  /* 0x000000b521077211 */ /* 0x080fe200000f0eff */
[C---:B------:R-:W-:Y:S01]  /*0530*/  IMAD R47, R218.reuse, 0x2, R45 ;  /* 0x00000002da2f7824 */ /* 0x040fe200078e022d */
[CC--:B------:R-:W-:Y:S01]  /*0540*/  LEA R8, P0, R35.reuse, R180.reuse, 0x1 ;  /* 0x000000b423087211 */ /* 0x0c0fe200078008ff */
[----:B----4-:R4:W-:Y:S02]  /*0550*/  STL [R1+0xd8], R15 ;  /* 0x0000d80f01007387 */ /* 0x0109e40000100800 */
[C---:B------:R-:W-:Y:S01]  /*0560*/  IMAD R49, R218.reuse, 0x2, R47 ;  /* 0x00000002da317824 */ /* 0x040fe200078e022f */
[----:B------:R-:W-:Y:S02]  /*0570*/  LEA.HI.X.SX32 R9, R35, R181, 0x1, P0 ;  /* 0x000000b523097211 */ /* 0x000fe400000f0eff */
[----:B0-----:R-:W-:Y:S01]  /*0580*/  LEA R10, P0, R37, R180, 0x1 ;  /* 0x000000b4250a7211 */ /* 0x001fe200078008ff */
[----:B------:R0:W-:Y:S01]  /*0590*/  STL [R1+0xd4], R14 ;  /* 0x0000d40e01007387 */ /* 0x0001e20000100800 */
[----:B------:R-:W-:-:S02]  /*05a0*/  LEA R51, R218, R49, 0x1 ;  /* 0x00000031da337211 */ /* 0x000fc400078e08ff */
[----:B------:R-:W-:Y:S01]  /*05b0*/  LEA.HI.X.SX32 R11, R37, R181, 0x1, P0 ;  /* 0x000000b5250b7211 */ /* 0x000fe200000f0eff */
[----:B----4-:R4:W3:Y:S01]  /*05c0*/  LDG.E.U16 R15, [R6.64] ;  /* 0x00000006060f7981 */ /* 0x0108e2000c1e1500 */
[----:B-1----:R-:W-:Y:S01]  /*05d0*/  LEA R2, P0, R41, R180, 0x1 ;  /* 0x000000b429027211 */ /* 0x002fe200078008ff */
[----:B------:R-:W-:-:S03]  /*05e0*/  IMAD R53, R218, 0x2, R51 ;  /* 0x00000002da357824 */ /* 0x000fc600078e0233 */
[----:B------:R-:W-:Y:S01]  /*05f0*/  LEA.HI.X.SX32 R3, R41, R181, 0x1, P0 ;  /* 0x000000b529037211 */ /* 0x000fe200000f0eff */
[----:B0-----:R0:W3:Y:S01]  /*0600*/  LDG.E.U16 R14, [R8.64] ;  /* 0x00000006080e7981 */ /* 0x0010e2000c1e1500 */
[C---:B------:R-:W-:Y:S01]  /*0610*/  IMAD R55, R218.reuse, 0x2, R53 ;  /* 0x00000002da377824 */ /* 0x040fe200078e0235 */
[CC--:B----4-:R-:W-:Y:S02]  /*0620*/  LEA R6, P0, R43.reuse, R180.reuse, 0x1 ;  /* 0x000000b42b067211 */ /* 0x0d0fe400078008ff */
[----:B------:R1:W-:Y:S02]  /*0630*/  STL [R1+0xd0], R4 ;  /* 0x0000d00401007387 */ /* 0x0003e40000100800 */
[C---:B------:R-:W-:Y:S02]  /*0640*/  LEA R57, R218.reuse, R55, 0x1 ;  /* 0x00000037da397211 */ /* 0x040fe400078e08ff */
[----:B------:R-:W-:Y:S01]  /*0650*/  LEA.HI.X.SX32 R7, R43, R181, 0x1, P0 ;  /* 0x000000b52b077211 */ /* 0x000fe200000f0eff */
[----:B------:R4:W3:Y:S01]  /*0660*/  LDG.E.U16 R22, [R2.64] ;  /* 0x0000000602167981 */ /* 0x0008e2000c1e1500 */
[----:B0-----:R-:W-:Y:S01]  /*0670*/  LEA R8, P0, R45, R180, 0x1 ;  /* 0x000000b42d087211 */ /* 0x001fe200078008ff */
[----:B------:R-:W-:-:S02]  /*0680*/  IMAD R59, R218, 0x2, R57 ;  /* 0x00000002da3b7824 */ /* 0x000fc400078e0239 */
[----:B------:R-:W-:Y:S01]  /*0690*/  STL [R1+0xcc], R13 ;  /* 0x0000cc0d01007387 */ /* 0x000fe20000100800 */
[----:B------:R-:W-:Y:S02]  /*06a0*/  LEA.HI.X.SX32 R9, R45, R181, 0x1, P0 ;  /* 0x000000b52d097211 */ /* 0x000fe400000f0eff */
[C---:B------:R-:W-:Y:S01]  /*06b0*/  LEA R61, R218.reuse, R59, 0x1 ;  /* 0x0000003bda3d7211 */ /* 0x040fe200078e08ff */
[----:B-1----:R0:W3:Y:S04]  /*06c0*/  LDG.E.U16 R4, [R10.64] ;  /* 0x000000060a047981 */ /* 0x0020e8000c1e1500 */
[----:B------:R1:W3:Y:S01]  /*06d0*/  LDG.E.U16 R18, [R8.64] ;  /* 0x0000000608127981 */ /* 0x0002e2000c1e1500 */
[----:B------:R-:W-:Y:S01]  /*06e0*/  LEA.HI.X.SX32 R93, R23, R181, 0x1, P1 ;  /* 0x000000b5175d7211 */ /* 0x000fe200008f0eff */
[----:B------:R-:W-:-:S02]  /*06f0*/  IMAD R63, R218, 0x2, R61 ;  /* 0x00000002da3f7824 */ /* 0x000fc400078e023d */
[----:B-----5:R-:W-:Y:S01]  /*0700*/  STL [R1+0xc8], R12 ;  /* 0x0000c80c01007387 */ /* 0x020fe20000100800 */
[CC--:B0-----:R-:W-:Y:S01]  /*0710*/  LEA R10, P0, R49.reuse, R180.reuse, 0x1 ;  /* 0x000000b4310a7211 */ /* 0x0c1fe200078008ff */
[C---:B------:R-:W-:Y:S02]  /*0720*/  IMAD R65, R218.reuse, 0x2, R63 ;  /* 0x00000002da417824 */ /* 0x040fe400078e023f */
[----:B--2---:R0:W-:Y:S01]  /*0730*/  STL [R1+0xc4], R0 ;  /* 0x0000c40001007387 */ /* 0x0041e20000100800 */
[----:B------:R-:W-:Y:S02]  /*0740*/  LEA.HI.X.SX32 R11, R49, R181, 0x1, P0 ;  /* 0x000000b5310b7211 */ /* 0x000fe400000f0eff */
[----:B------:R-:W-:Y:S01]  /*0750*/  LEA R90, P1, R31, R180, 0x1 ;  /* 0x000000b41f5a7211 */ /* 0x000fe200078208ff */
[----:B------:R2:W5:Y:S01]  /*0760*/  LDG.E.U16 R92, [R92.64] ;  /* 0x000000065c5c7981 */ /* 0x000562000c1e1500 */
[----:B------:R-:W-:-:S03]  /*0770*/  LEA R67, R218, R65, 0x1 ;  /* 0x00000041da437211 */ /* 0x000fc600078e08ff */
[----:B0-----:R0:W2:Y:S01]  /*0780*/  LDG.E.U16 R0, [R6.64] ;  /* 0x0000000606007981 */ /* 0x0010a2000c1e1500 */
[CC--:B----4-:R-:W-:Y:S01]  /*0790*/  LEA R2, P0, R51.reuse, R180.reuse, 0x1 ;  /* 0x000000b433027211 */ /* 0x0d0fe200078008ff */
[----:B------:R-:W-:Y:S02]  /*07a0*/  IMAD R69, R218, 0x2, R67 ;  /* 0x00000002da457824 */ /* 0x000fe400078e0243 */
[----:B------:R4:W5:Y:S01]  /*07b0*/  LDG.E.U16 R20, [R10.64] ;  /* 0x000000060a147981 */ /* 0x000962000c1e1500 */
[----:B------:R-:W-:Y:S02]  /*07c0*/  LEA.HI.X.SX32 R3, R51, R181, 0x1, P0 ;  /* 0x000000b533037211 */ /* 0x000fe400000f0eff */
[----:B0-----:R-:W-:-:S03]  /*07d0*/  LEA R6, P0, R53, R180, 0x1 ;  /* 0x000000b435067211 */ /* 0x001fc600078008ff */
[----:B------:R0:W5:Y:S01]  /*07e0*/  LDG.E.U16 R16, [R2.64] ;  /* 0x0000000602107981 */ /* 0x000162000c1e1500 */
[----:B------:R-:W-:Y:S02]  /*07f0*/  LEA.HI.X.SX32 R7, R53, R181, 0x1, P0 ;  /* 0x000000b535077211 */ /* 0x000fe400000f0eff */
[----:B-1----:R-:W-:-:S04]  /*0800*/  LEA R8, P0, R57, R180, 0x1 ;  /* 0x000000b439087211 */ /* 0x002fc800078008ff */
[-C--:B------:R-:W-:Y:S02]  /*0810*/  LEA.HI.X.SX32 R9, R57, R181.reuse, 0x1, P0 ;  /* 0x000000b539097211 */ /* 0x080fe400000f0eff */
[CC--:B----4-:R-:W-:Y:S01]  /*0820*/  LEA R10, P0, R59.reuse, R180.reuse, 0x1 ;  /* 0x000000b43b0a7211 */ /* 0x0d0fe200078008ff */
[----:B---3--:R-:W-:Y:S03]  /*0830*/  STL [R1+0xc0], R15 ;  /* 0x0000c00f01007387 */ /* 0x008fe60000100800 */
[----:B------:R-:W-:Y:S01]  /*0840*/  LEA.HI.X.SX32 R11, R59, R181, 0x1, P0 ;  /* 0x000000b53b0b7211 */ /* 0x000fe200000f0eff */
[----:B------:R-:W-:Y:S01]  /*0850*/  STL [R1+0xbc], R14 ;  /* 0x0000bc0e01007387 */ /* 0x000fe20000100800 */
[----:B0-----:R-:W-:-:S03]  /*0860*/  LEA R2, P0, R61, R180, 0x1 ;  /* 0x000000b43d027211 */ /* 0x001fc600078008ff */
[----:B------:R0:W-:Y:S01]  /*0870*/  STL [R1+0xb8], R4 ;  /* 0x0000b80401007387 */ /* 0x0001e20000100800 */
[----:B------:R-:W-:-:S03]  /*0880*/  LEA.HI.X.SX32 R3, R61, R181, 0x1, P0 ;  /* 0x000000b53d037211 */ /* 0x000fc600000f0eff */
[----:B------:R1:W-:Y:S04]  /*0890*/  STL [R1+0xb4], R22 ;  /* 0x0000b41601007387 */ /* 0x0003e80000100800 */
[----:B0-----:R0:W3:Y:S04]  /*08a0*/  LDG.E.U16 R4, [R6.64] ;  /* 0x0000000606047981 */ /* 0x0010e8000c1e1500 */
[----:B-1----:R1:W2:Y:S04]  /*08b0*/  LDG.E.U16 R22, [R8.64] ;  /* 0x0000000608167981 */ /* 0x0022a8000c1e1500 */
[----:B--2---:R2:W-:Y:S04]  /*08c0*/  STL [R1+0xb0], R0 ;  /* 0x0000b00001007387 */ /* 0x0045e80000100800 */
[----:B------:R0:W-:Y:S04]  /*08d0*/  STL [R1+0xac], R18 ;  /* 0x0000ac1201007387 */ /* 0x0001e80000100800 */
[----:B--2---:R2:W4:Y:S04]  /*08e0*/  LDG.E.U16 R0, [R10.64] ;  /* 0x000000060a007981 */ /* 0x004528000c1e1500 */
[----:B0-----:R0:W4:Y:S01]  /*08f0*/  LDG.E.U16 R18, [R2.64] ;  /* 0x0000000602127981 */ /* 0x001122000c1e1500 */
[----:B------:R-:W-:-:S02]  /*0900*/  LEA.HI.X.SX32 R91, R31, R181, 0x1, P1 ;  /* 0x000000b51f5b7211 */ /* 0x000fc400008f0eff */
[CC--:B------:R-:W-:Y:S01]  /*0910*/  LEA R86, P1, R39.reuse, R180.reuse, 0x1 ;  /* 0x000000b427567211 */ /* 0x0c0fe200078208ff */
[C---:B------:R-:W-:Y:S01]  /*0920*/  IMAD R71, R218.reuse, 0x2, R69 ;  /* 0x00000002da477824 */ /* 0x040fe200078e0245 */
[----:B-----5:R5:W-:Y:S02]  /*0930*/  STL [R1+0xa8], R20 ;  /* 0x0000a81401007387 */ /* 0x020be40000100800 */
[-C--:B------:R-:W-:Y:S02]  /*0940*/  LEA.HI.X.SX32 R87, R39, R181.reuse, 0x1, P1 ;  /* 0x000000b527577211 */ /* 0x080fe400008f0eff */
[C---:B------:R-:W-:Y:S01]  /*0950*/  LEA R12, P1, R47.reuse, R180, 0x1 ;  /* 0x000000b42f0c7211 */ /* 0x040fe200078208ff */
[----:B------:R-:W-:Y:S01]  /*0960*/  IMAD R73, R218, 0x2, R71 ;  /* 0x00000002da497824 */ /* 0x000fe200078e0247 */
[----:B------:R0:W-:Y:S02]  /*0970*/  STL [R1+0xa4], R16 ;  /* 0x0000a41001007387 */ /* 0x0001e40000100800 */
[----:B------:R-:W-:-:S02]  /*0980*/  LEA.HI.X.SX32 R13, R47, R181, 0x1, P1 ;  /* 0x000000b52f0d7211 */ /* 0x000fc400008f0eff */
[CC--:B------:R-:W-:Y:S01]  /*0990*/  LEA R14, P1, R55.reuse, R180.reuse, 0x1 ;  /* 0x000000b4370e7211 */ /* 0x0c0fe200078208ff */
[----:B------:R0:W4:Y:S04]  /*09a0*/  LDG.E.U16 R86, [R86.64] ;  /* 0x0000000656567981 */ /* 0x000128000c1e1500 */
[----:B------:R0:W4:Y:S01]  /*09b0*/  LDG.E.U16 R80, [R12.64] ;  /* 0x000000060c507981 */ /* 0x000122000c1e1500 */
[----:B------:R-:W-:Y:S02]  /*09c0*/  LEA.HI.X.SX32 R15, R55, R181, 0x1, P1 ;  /* 0x000000b5370f7211 */ /* 0x000fe400008f0eff */
[----:B------:R-:W-:Y:S01]  /*09d0*/  LEA R75, R218, R73, 0x1 ;  /* 0x00000049da4b7211 */ /* 0x000fe200078e08ff */
[----:B------:R1:W4:Y:S01]  /*09e0*/  LDG.E.U16 R90, [R90.64] ;  /* 0x000000065a5a7981 */ /* 0x000322000c1e1500 */
[----:B0-----:R-:W-:-:S03]  /*09f0*/  LEA R12, P0, R65, R180, 0x1 ;  /* 0x000000b4410c7211 */ /* 0x001fc600078008ff */
[----:B------:R0:W4:Y:S01]  /*0a00*/  LDG.E.U16 R84, [R14.64] ;  /* 0x000000060e547981 */ /* 0x000122000c1e1500 */
[-C--:B------:R-:W-:Y:S02]  /*0a10*/  LEA.HI.X.SX32 R13, R65, R181.reuse, 0x1, P0 ;  /* 0x000000b5410d7211 */ /* 0x080fe400000f0eff */
[-C--:B-1----:R-:W-:Y:S02]  /*0a20*/  LEA R8, P0, R67, R180.reuse, 0x1 ;  /* 0x000000b443087211 */ /* 0x082fe400078008ff */
[-C--:B------:R-:W-:Y:S01]  /*0a30*/  LEA R6, P1, R63, R180.reuse, 0x1 ;  /* 0x000000b43f067211 */ /* 0x080fe200078208ff */
[----:B------:R-:W-:Y:S01]  /*0a40*/  IMAD R78, R218, 0x2, R75 ;  /* 0x00000002da4e7824 */ /* 0x000fe200078e024b */
[----:B------:R-:W-:Y:S01]  /*0a50*/  LEA.HI.X.SX32 R9, R67, R181, 0x1, P0 ;  /* 0x000000b543097211 */ /* 0x000fe200000f0eff */
[----:B-----5:R1:W2:Y:S02]  /*0a60*/  LDG.E.U16 R20, [R12.64] ;  /* 0x000000060c147981 */ /* 0x0202a4000c1e1500 */
[----:B--2---:R-:W-:-:S02]  /*0a70*/  LEA R10, P0, R69, R180, 0x1 ;  /* 0x000000b4450a7211 */ /* 0x004fc400078008ff */
[-C--:B------:R-:W-:Y:S01]  /*0a80*/  LEA.HI.X.SX32 R7, R63, R181.reuse, 0x1, P1 ;  /* 0x000000b53f077211 */ /* 0x080fe200008f0eff */
[----:B------:R-:W-:Y:S01]  /*0a90*/  IMAD R17, R218, 0x2, R78 ;  /* 0x00000002da117824 */ /* 0x000fe200078e024e */
[-C--:B------:R-:W-:Y:S01]  /*0aa0*/  LEA.HI.X.SX32 R11, R69, R181.reuse, 0x1, P0 ;  /* 0x000000b5450b7211 */ /* 0x080fe200000f0eff */
[----:B------:R2:W2:Y:S01]  /*0ab0*/  LDG.E.U16 R26, [R8.64] ;  /* 0x00000006081a7981 */ /* 0x0004a2000c1e1500 */
[-C--:B0-----:R-:W-:Y:S02]  /*0ac0*/  LEA R14, P1, R71, R180.reuse, 0x1 ;  /* 0x000000b4470e7211 */ /* 0x081fe400078208ff */
[-C--:B------:R-:W-:Y:S01]  /*0ad0*/  LEA R2, P0, R73, R180.reuse, 0x1 ;  /* 0x000000b449027211 */ /* 0x080fe200078008ff */
[----:B------:R0:W2:Y:S01]  /*0ae0*/  LDG.E.U16 R24, [R6.64] ;  /* 0x0000000606187981 */ /* 0x0000a2000c1e1500 */
[-C--:B------:R-:W-:Y:S02]  /*0af0*/  LEA.HI.X.SX32 R15, R71, R181.reuse, 0x1, P1 ;  /* 0x000000b5470f7211 */ /* 0x080fe400008f0eff */
[----:B------:R-:W-:Y:S01]  /*0b00*/  LEA.HI.X.SX32 R3, R73, R181, 0x1, P0 ;  /* 0x000000b549037211 */ /* 0x000fe200000f0eff */
[----:B---3--:R3:W-:Y:S01]  /*0b10*/  STL [R1+0xa0], R4 ;  /* 0x0000a00401007387 */ /* 0x0087e20000100800 */
[----:B-1----:R-:W-:-:S03]  /*0b20*/  LEA R12, P1, R17, R180, 0x1 ;  /* 0x000000b4110c7211 */ /* 0x002fc600078208ff */
[----:B------:R1:W2:Y:S01]  /*0b30*/  LDG.E.U16 R16, [R10.64] ;  /* 0x000000060a107981 */ /* 0x0002a2000c1e1500 */
[----:B0-----:R-:W-:-:S03]  /*0b40*/  LEA R6, P0, R75, R180, 0x1 ;  /* 0x000000b44b067211 */ /* 0x001fc600078008ff */
[----:B------:R0:W-:Y:S01]  /*0b50*/  STL [R1+0x9c], R22 ;  /* 0x00009c1601007387 */ /* 0x0001e20000100800 */
[-C--:B------:R-:W-:Y:S02]  /*0b60*/  LEA.HI.X.SX32 R13, R17, R181.reuse, 0x1, P1 ;  /* 0x000000b5110d7211 */ /* 0x080fe400008f0eff */
[----:B------:R-:W-:Y:S01]  /*0b70*/  LEA.HI.X.SX32 R7, R75, R181, 0x1, P0 ;  /* 0x000000b54b077211 */ /* 0x000fe200000f0eff */
[----:B---3--:R3:W2:Y:S04]  /*0b80*/  LDG.E.U16 R4, [R14.64] ;  /* 0x000000060e047981 */ /* 0x0086a8000c1e1500 */
[----:B0-----:R0:W2:Y:S04]  /*0b90*/  LDG.E.U16 R22, [R6.64] ;  /* 0x0000000606167981 */ /* 0x0010a8000c1e1500 */
[----:B----4-:R4:W-:Y:S04]  /*0ba0*/  STL [R1+0x98], R0 ;  /* 0x0000980001007387 */ /* 0x0109e80000100800 */
[----:B------:R0:W-:Y:S04]  /*0bb0*/  STL [R1+0x94], R18 ;  /* 0x0000941201007387 */ /* 0x0001e80000100800 */
[----:B----4-:R4:W5:Y:S04]  /*0bc0*/  LDG.E.U16 R0, [R2.64] ;  /* 0x0000000602007981 */ /* 0x010968000c1e1500 */
[----:B0-----:R0:W5:Y:S01]  /*0bd0*/  LDG.E.U16 R18, [R12.64] ;  /* 0x000000060c127981 */ /* 0x001162000c1e1500 */
[----:B------:R-:W-:-:S05]  /*0be0*/  IMAD R19, R218, 0x2, R17 ;  /* 0x00000002da137824 */ /* 0x000fca00078e0211 */
[----:B------:R-:W-:-:S05]  /*0bf0*/  LEA R97, R218, R19, 0x1 ;  /* 0x00000013da617211 */ /* 0x000fca00078e08ff */
[----:B------:R-:W-:-:S04]  /*0c00*/  IMAD R76, R218, 0x2, R97 ;  /* 0x00000002da4c7824 */ /* 0x000fc800078e0261 */
[----:B------:R-:W-:Y:S01]  /*0c10*/  IMAD R21, R218, 0x2, R76 ;  /* 0x00000002da157824 */ /* 0x000fe200078e024c */
[----:B--2---:R-:W-:-:S03]  /*0c20*/  LEA R8, P0, R19, R180, 0x1 ;  /* 0x000000b413087211 */ /* 0x004fc600078008ff */
[----:B------:R-:W-:Y:S01]  /*0c30*/  IMAD R23, R218, 0x2, R21 ;  /* 0x00000002da177824 */ /* 0x000fe200078e0215 */
[----:B------:R-:W-:-:S04]  /*0c40*/  LEA.HI.X.SX32 R9, R19, R181, 0x1, P0 ;  /* 0x000000b513097211 */ /* 0x000fc800000f0eff */
[----:B------:R-:W-:Y:S02]  /*0c50*/  LEA R25, R218, R23, 0x1 ;  /* 0x00000017da197211 */ /* 0x000fe400078e08ff */
[----:B-1----:R-:W-:-:S03]  /*0c60*/  LEA R10, P0, R97, R180, 0x1 ;  /* 0x000000b4610a7211 */ /* 0x002fc600078008ff */
[C---:B------:R-:W-:Y:S01]  /*0c70*/  IMAD R77, R218.reuse, 0x2, R25 ;  /* 0x00000002da4d7824 */ /* 0x040fe200078e0219 */
[-C--:B------:R-:W-:Y:S02]  /*0c80*/  LEA.HI.X.SX32 R11, R97, R181.reuse, 0x1, P0 ;  /* 0x000000b5610b7211 */ /* 0x080fe400000f0eff */
[-C--:B----4-:R-:W-:Y:S01]  /*0c90*/  LEA R2, P0, R23, R180.reuse, 0x1 ;  /* 0x000000b417027211 */ /* 0x090fe200078008ff */
[C---:B------:R-:W-:Y:S01]  /*0ca0*/  IMAD R27, R218.reuse, 0x2, R77 ;  /* 0x00000002da1b7824 */ /* 0x040fe200078e024d */
[-C--:B---3--:R-:W-:Y:S02]  /*0cb0*/  LEA R14, P1, R21, R180.reuse, 0x1 ;  /* 0x000000b4150e7211 */ /* 0x088fe400078208ff */
[-C--:B------:R-:W-:Y:S01]  /*0cc0*/  LEA.HI.X.SX32 R3, R23, R181.reuse, 0x1, P0 ;  /* 0x000000b517037211 */ /* 0x080fe200000f0eff */
[----:B------:R-:W-:Y:S01]  /*0cd0*/  IMAD R29, R218, 0x2, R27 ;  /* 0x00000002da1d7824 */ /* 0x000fe200078e021b */
[----:B------:R-:W-:Y:S02]  /*0ce0*/  LEA.HI.X.SX32 R15, R21, R181, 0x1, P1 ;  /* 0x000000b5150f7211 */ /* 0x000fe400008f0eff */
[-C--:B------:R-:W-:Y:S01]  /*0cf0*/  LEA R6, P0, R25, R180.reuse, 0x1 ;  /* 0x000000b419067211 */ /* 0x080fe200078008ff */
[----:B------:R1:W-:Y:S01]  /*0d00*/  STL [R1+0x90], R24 ;  /* 0x0000901801007387 */ /* 0x0003e20000100800 */
[----:B0-----:R-:W-:-:S03]  /*0d10*/  LEA R12, P1, R27, R180, 0x1 ;  /* 0x000000b41b0c7211 */ /* 0x001fc600078208ff */
[----:B------:R0:W-:Y:S01]  /*0d20*/  STL [R1+0x8c], R20 ;  /* 0x00008c1401007387 */ /* 0x0001e20000100800 */
[----:B------:R-:W-:-:S03]  /*0d30*/  LEA.HI.X.SX32 R7, R25, R181, 0x1, P0 ;  /* 0x000000b519077211 */ /* 0x000fc600000f0eff */
[----:B------:R2:W2:Y:S04]  /*0d40*/  LDG.E.U16 R17, [R14.64] ;  /* 0x000000060e117981 */ /* 0x0004a8000c1e1500 */
[----:B-1----:R1:W4:Y:S04]  /*0d50*/  LDG.E.U16 R24, [R8.64] ;  /* 0x0000000608187981 */ /* 0x002328000c1e1500 */
[----:B0-----:R0:W2:Y:S01]  /*0d60*/  LDG.E.U16 R20, [R10.64] ;  /* 0x000000060a147981 */ /* 0x0010a2000c1e1500 */
[----:B------:R-:W-:-:S03]  /*0d70*/  LEA.HI.X.SX32 R13, R27, R181, 0x1, P1 ;  /* 0x000000b51b0d7211 */ /* 0x000fc600008f0eff */
[----:B------:R-:W-:Y:S01]  /*0d80*/  STL [R1+0x88], R26 ;  /* 0x0000881a01007387 */ /* 0x000fe20000100800 */
[----:B-1----:R-:W-:-:S03]  /*0d90*/  LEA R8, P0, R29, R180, 0x1 ;  /* 0x000000b41d087211 */ /* 0x002fc600078008ff */
[----:B------:R1:W-:Y:S01]  /*0da0*/  STL [R1+0x84], R16 ;  /* 0x0000841001007387 */ /* 0x0003e20000100800 */
[----:B------:R-:W-:-:S03]  /*0db0*/  LEA.HI.X.SX32 R9, R29, R181, 0x1, P0 ;  /* 0x000000b51d097211 */ /* 0x000fc600000f0eff */
[----:B------:R0:W-:Y:S04]  /*0dc0*/  STL [R1+0x80], R4 ;  /* 0x0000800401007387 */ /* 0x0001e80000100800 */
[----:B-1----:R1:W2:Y:S04]  /*0dd0*/  LDG.E.U16 R16, [R6.64] ;  /* 0x0000000606107981 */ /* 0x0022a8000c1e1500 */
[----:B0-----:R0:W2:Y:S04]  /*0de0*/  LDG.E.U16 R4, [R2.64] ;  /* 0x0000000602047981 */ /* 0x0010a8000c1e1500 */
[----:B-----5:R5:W-:Y:S04]  /*0df0*/  STL [R1+0x7c], R0 ;  /* 0x00007c0001007387 */ /* 0x020be80000100800 */
[----:B------:R-:W-:Y:S04]  /*0e00*/  STL [R1+0x78], R22 ;  /* 0x0000781601007387 */ /* 0x000fe80000100800 */
[----:B-----5:R5:W3:Y:S04]  /*0e10*/  LDG.E.U16 R0, [R12.64] ;  /* 0x000000060c007981 */ /* 0x020ae8000c1e1500 */
[----:B------:R0:W-:Y:S04]  /*0e20*/  STL [R1+0x74], R18 ;  /* 0x0000741201007387 */ /* 0x0001e80000100800 */
[----:B0-----:R0:W3:Y:S01]  /*0e30*/  LDG.E.U16 R18, [R8.64] ;  /* 0x0000000608127981 */ /* 0x0010e2000c1e1500 */
[----:B------:R-:W-:-:S05]  /*0e40*/  LEA R31, R218, R29, 0x1 ;  /* 0x0000001dda1f7211 */ /* 0x000fca00078e08ff */
[----:B------:R-:W-:-:S04]  /*0e50*/  IMAD R79, R218, 0x2, R31 ;  /* 0x00000002da4f7824 */ /* 0x000fc800078e021f */
[----:B------:R-:W-:-:S04]  /*0e60*/  IMAD R33, R218, 0x2, R79 ;  /* 0x00000002da217824 */ /* 0x000fc800078e024f */
[----:B------:R-:W-:-:S05]  /*0e70*/  IMAD R35, R218, 0x2, R33 ;  /* 0x00000002da237824 */ /* 0x000fca00078e0221 */
[----:B------:R-:W-:-:S05]  /*0e80*/  LEA R37, R218, R35, 0x1 ;  /* 0x00000023da257211 */ /* 0x000fca00078e08ff */
[----:B------:R-:W-:Y:S01]  /*0e90*/  IMAD R81, R218, 0x2, R37 ;  /* 0x00000002da517824 */ /* 0x000fe200078e0225 */
[----:B------:R-:W-:-:S03]  /*0ea0*/  LEA R10, P0, R31, R180, 0x1 ;  /* 0x000000b41f0a7211 */ /* 0x000fc600078008ff */
[----:B------:R-:W-:Y:S01]  /*0eb0*/  IMAD R39, R218, 0x2, R81 ;  /* 0x00000002da277824 */ /* 0x000fe200078e0251 */
[----:B------:R-:W-:-:S03]  /*0ec0*/  LEA.HI.X.SX32 R11, R31, R181, 0x1, P0 ;  /* 0x000000b51f0b7211 */ /* 0x000fc600000f0eff */
[C---:B------:R-:W-:Y:S01]  /*0ed0*/  IMAD R41, R218.reuse, 0x2, R39 ;  /* 0x00000002da297824 */ /* 0x040fe200078e0227 */
[CC--:B------:R-:W-:Y:S01]  /*0ee0*/  LEA R2, P0, R35.reuse, R180.reuse, 0x1 ;  /* 0x000000b423027211 */ /* 0x0c0fe200078008ff */
[----:B------:R0:W3:Y:S03]  /*0ef0*/  LDG.E.U16 R22, [R10.64] ;  /* 0x000000060a167981 */ /* 0x0000e6000c1e1500 */
[C---:B------:R-:W-:Y:S02]  /*0f00*/  LEA R43, R218.reuse, R41, 0x1 ;  /* 0x00000029da2b7211 */ /* 0x040fe400078e08ff */
[----:B------:R-:W-:Y:S02]  /*0f10*/  LEA.HI.X.SX32 R3, R35, R181, 0x1, P0 ;  /* 0x000000b523037211 */ /* 0x000fe400000f0eff */
[----:B-1----:R-:W-:Y:S01]  /*0f20*/  LEA R6, P0, R37, R180, 0x1 ;  /* 0x000000b425067211 */ /* 0x002fe200078008ff */
[----:B------:R-:W-:-:S03]  /*0f30*/  IMAD R82, R218, 0x2, R43 ;  /* 0x00000002da527824 */ /* 0x000fc600078e022b */
[-C--:B------:R-:W-:Y:S01]  /*0f40*/  LEA.HI.X.SX32 R7, R37, R181.reuse, 0x1, P0 ;  /* 0x000000b525077211 */ /* 0x080fe200000f0eff */
[C---:B------:R-:W-:Y:S01]  /*0f50*/  IMAD R45, R218.reuse, 0x2, R82 ;  /* 0x00000002da2d7824 */ /* 0x040fe200078e0252 */
[-C--:B0-----:R-:W-:Y:S02]  /*0f60*/  LEA R8, P0, R41, R180.reuse, 0x1 ;  /* 0x000000b429087211 */ /* 0x081fe400078008ff */
[-C--:B--2---:R-:W-:Y:S01]  /*0f70*/  LEA R14, P1, R33, R180.reuse, 0x1 ;  /* 0x000000b4210e7211 */ /* 0x084fe200078208ff */
[----:B------:R-:W-:Y:S01]  /*0f80*/  IMAD R47, R218, 0x2, R45 ;  /* 0x00000002da2f7824 */ /* 0x000fe200078e022d */
[-C--:B------:R-:W-:Y:S02]  /*0f90*/  LEA.HI.X.SX32 R9, R41, R181.reuse, 0x1, P0 ;  /* 0x000000b529097211 */ /* 0x080fe400000f0eff */
[----:B------:R-:W-:Y:S01]  /*0fa0*/  LEA R10, P0, R43, R180, 0x1 ;  /* 0x000000b42b0a7211 */ /* 0x000fe200078008ff */
[----:B----4-:R-:W-:Y:S01]  /*0fb0*/  STL [R1+0x70], R24 ;  /* 0x0000701801007387 */ /* 0x010fe20000100800 */
[----:B------:R-:W-:-:S02]  /*0fc0*/  LEA.HI.X.SX32 R15, R33, R181, 0x1, P1 ;  /* 0x000000b5210f7211 */ /* 0x000fc400008f0eff */
[----:B-----5:R-:W-:Y:S01]  /*0fd0*/  LEA R12, P1, R39, R180, 0x1 ;  /* 0x000000b4270c7211 */ /* 0x020fe200078208ff */
[----:B------:R0:W-:Y:S01]  /*0fe0*/  STL [R1+0x6c], R20 ;  /* 0x00006c1401007387 */ /* 0x0001e20000100800 */
[----:B------:R-:W-:Y:S02]  /*0ff0*/  LEA.HI.X.SX32 R11, R43, R181, 0x1, P0 ;  /* 0x000000b52b0b7211 */ /* 0x000fe400000f0eff */
[----:B------:R-:W-:Y:S01]  /*1000*/  LEA R49, R218, R47, 0x1 ;  /* 0x0000002fda317211 */ /* 0x000fe200078e08ff */
[----:B------:R1:W2:Y:S01]  /*1010*/  LDG.E.U16 R21, [R14.64] ;  /* 0x000000060e157981 */ /* 0x0002a2000c1e1500 */
[----:B------:R-:W-:-:S03]  /*1020*/  LEA.HI.X.SX32 R13, R39, R181, 0x1, P1 ;  /* 0x000000b5270d7211 */ /* 0x000fc600008f0eff */
[----:B0-----:R0:W4:Y:S04]  /*1030*/  LDG.E.U16 R20, [R2.64] ;  /* 0x0000000602147981 */ /* 0x001128000c1e1500 */
[----:B------:R5:W-:Y:S01]  /*1040*/  STL [R1+0x68], R17 ;  /* 0x0000681101007387 */ /* 0x000be20000100800 */
[-C--:B-1----:R-:W-:Y:S02]  /*1050*/  LEA R14, P1, R45, R180.reuse, 0x1 ;  /* 0x000000b42d0e7211 */ /* 0x082fe400078208ff */
[C---:B0-----:R-:W-:Y:S01]  /*1060*/  LEA R2, P0, R47.reuse, R180, 0x1 ;  /* 0x000000b42f027211 */ /* 0x041fe200078008ff */
[----:B------:R0:W-:Y:S03]  /*1070*/  STL [R1+0x64], R4 ;  /* 0x0000640401007387 */ /* 0x0001e60000100800 */
[-C--:B------:R-:W-:Y:S01]  /*1080*/  LEA.HI.X.SX32 R3, R47, R181.reuse, 0x1, P0 ;  /* 0x000000b52f037211 */ /* 0x080fe200000f0eff */
[----:B-----5:R1:W4:Y:S01]  /*1090*/  LDG.E.U16 R17, [R6.64] ;  /* 0x0000000606117981 */ /* 0x020322000c1e1500 */
[----:B------:R-:W-:-:S03]  /*10a0*/  LEA.HI.X.SX32 R15, R45, R181, 0x1, P1 ;  /* 0x000000b52d0f7211 */ /* 0x000fc600008f0eff */
[----:B------:R1:W-:Y:S04]  /*10b0*/  STL [R1+0x60], R16 ;  /* 0x0000601001007387 */ /* 0x0003e80000100800 */
[----:B0-----:R0:W4:Y:S01]  /*10c0*/  LDG.E.U16 R4, [R12.64] ;  /* 0x000000060c047981 */ /* 0x001122000c1e1500 */
[----:B-1----:R-:W-:-:S03]  /*10d0*/  LEA R6, P0, R49, R180, 0x1 ;  /* 0x000000b431067211 */ /* 0x002fc600078008ff */
[----:B------:R1:W4:Y:S01]  /*10e0*/  LDG.E.U16 R3, [R2.64] ;  /* 0x0000000602037981 */ /* 0x000322000c1e1500 */
[----:B------:R-:W-:-:S03]  /*10f0*/  LEA.HI.X.SX32 R7, R49, R181, 0x1, P0 ;  /* 0x000000b531077211 */ /* 0x000fc600000f0eff */
[----:B------:R0:W4:Y:S04]  /*1100*/  LDG.E.U16 R16, [R10.64] ;  /* 0x000000060a107981 */ /* 0x000128000c1e1500 */
[----:B-1----:R1:W4:Y:S04]  /*1110*/  LDG.E.U16 R2, [R6.64] ;  /* 0x0000000606027981 */ /* 0x002328000c1e1500 */
[----:B---3--:R3:W-:Y:S04]  /*1120*/  STL [R1+0x5c], R0 ;  /* 0x00005c0001007387 */ /* 0x0087e80000100800 */
[----:B---3--:R3:W5:Y:S04]  /*1130*/  LDG.E.U16 R0, [R8.64] ;  /* 0x0000000608007981 */ /* 0x008768000c1e1500 */
[----:B------:R0:W-:Y:S04]  /*1140*/  STL [R1+0x58], R18 ;  /* 0x0000581201007387 */ /* 0x0001e80000100800 */
[----:B0-----:R0:W5:Y:S01]  /*1150*/  LDG.E.U16 R18, [R14.64] ;  /* 0x000000060e127981 */ /* 0x001162000c1e1500 */
[----:B------:R-:W-:-:S04]  /*1160*/  IMAD R83, R218, 0x2, R49 ;  /* 0x00000002da537824 */ /* 0x000fc800078e0231 */
[----:B------:R-:W-:-:S04]  /*1170*/  IMAD R51, R218, 0x2, R83 ;  /* 0x00000002da337824 */ /* 0x000fc800078e0253 */
[----:B------:R-:W-:-:S05]  /*1180*/  IMAD R53, R218, 0x2, R51 ;  /* 0x00000002da357824 */ /* 0x000fca00078e0233 */
[----:B------:R-:W-:-:S05]  /*1190*/  LEA R55, R218, R53, 0x1 ;  /* 0x00000035da377211 */ /* 0x000fca00078e08ff */
        /* <DEDUP_REMOVED lines=8> */
[----:B------:R-:W-:Y:S01]  /*1220*/  IMAD R89, R218, 0x2, R67 ;  /* 0x00000002da597824 */ /* 0x000fe200078e0243 */
[----:B------:R-:W-:-:S03]  /*1230*/  LEA R12, P1, R51, R180, 0x1 ;  /* 0x000000b4330c7211 */ /* 0x000fc600078208ff */
[C---:B------:R-:W-:Y:S01]  /*1240*/  IMAD R69, R218.reuse, 0x2, R89 ;  /* 0x00000002da457824 */ /* 0x040fe200078e0259 */
[-C--:B---3--:R-:W-:Y:S01]  /*1250*/  LEA R8, P0, R53, R180.reuse, 0x1 ;  /* 0x000000b435087211 */ /* 0x088fe200078008ff */
[----:B------:R3:W-:Y:S02]  /*1260*/  STL [R1+0x54], R22 ;  /* 0x0000541601007387 */ /* 0x0007e40000100800 */
[----:B------:R-:W-:Y:S01]  /*1270*/  IMAD R71, R218, 0x2, R69 ;  /* 0x00000002da477824 */ /* 0x000fe200078e0245 */
[-C--:B------:R-:W-:Y:S01]  /*1280*/  LEA.HI.X.SX32 R13, R51, R181.reuse, 0x1, P1 ;  /* 0x000000b5330d7211 */ /* 0x080fe200008f0eff */
[----:B--2---:R2:W-:Y:S01]  /*1290*/  STL [R1+0x50], R21 ;  /* 0x0000501501007387 */ /* 0x0045e20000100800 */
[----:B------:R-:W-:Y:S02]  /*12a0*/  LEA.HI.X.SX32 R9, R53, R181, 0x1, P0 ;  /* 0x000000b535097211 */ /* 0x000fe400000f0eff */
[-C--:B------:R-:W-:Y:S01]  /*12b0*/  LEA R10, P0, R55, R180.reuse, 0x1 ;  /* 0x000000b4370a7211 */ /* 0x080fe200078008ff */
[----:B----4-:R4:W-:Y:S01]  /*12c0*/  STL [R1+0x4c], R20 ;  /* 0x00004c1401007387 */ /* 0x0109e20000100800 */
[----:B0-----:R-:W-:-:S02]  /*12d0*/  LEA R14, P1, R57, R180, 0x1 ;  /* 0x000000b4390e7211 */ /* 0x001fc400078208ff */
[C---:B------:R-:W-:Y:S01]  /*12e0*/  LEA R73, R218.reuse, R71, 0x1 ;  /* 0x00000047da497211 */ /* 0x040fe200078e08ff */
[----:B------:R-:W-:Y:S01]  /*12f0*/  STL [R1+0x48], R17 ;  /* 0x0000481101007387 */ /* 0x000fe20000100800 */
[-C--:B------:R-:W-:Y:S02]  /*1300*/  LEA.HI.X.SX32 R11, R55, R181.reuse, 0x1, P0 ;  /* 0x000000b5370b7211 */ /* 0x080fe400000f0eff */
[-C--:B------:R-:W-:Y:S01]  /*1310*/  LEA.HI.X.SX32 R15, R57, R181.reuse, 0x1, P1 ;  /* 0x000000b5390f7211 */ /* 0x080fe200008f0eff */
[C---:B------:R-:W-:Y:S01]  /*1320*/  IMAD R91, R218.reuse, 0x2, R73 ;  /* 0x00000002da5b7824 */ /* 0x040fe200078e0249 */
[C---:B-1----:R-:W-:Y:S01]  /*1330*/  LEA R6, P0, R59.reuse, R180, 0x1 ;  /* 0x000000b43b067211 */ /* 0x042fe200078008ff */
[----:B---3--:R0:W3:Y:S04]  /*1340*/  LDG.E.U16 R22, [R12.64] ;  /* 0x000000060c167981 */ /* 0x0080e8000c1e1500 */
[----:B------:R1:W-:Y:S01]  /*1350*/  STL [R1+0x44], R4 ;  /* 0x0000440401007387 */ /* 0x0003e20000100800 */
[----:B------:R-:W-:Y:S01]  /*1360*/  LEA.HI.X.SX32 R7, R59, R181, 0x1, P0 ;  /* 0x000000b53b077211 */ /* 0x000fe200000f0eff */
[----:B------:R-:W-:-:S02]  /*1370*/  IMAD R75, R218, 0x2, R91 ;  /* 0x00000002da4b7824 */ /* 0x000fc400078e025b */
[----:B--2---:R2:W3:Y:S01]  /*1380*/  LDG.E.U16 R21, [R8.64] ;  /* 0x0000000608157981 */ /* 0x0044e2000c1e1500 */
[----:B0-----:R-:W-:-:S03]  /*1390*/  LEA R12, P0, R61, R180, 0x1 ;  /* 0x000000b43d0c7211 */ /* 0x001fc600078008ff */
[----:B----4-:R0:W3:Y:S01]  /*13a0*/  LDG.E.U16 R20, [R6.64] ;  /* 0x0000000606147981 */ /* 0x0100e2000c1e1500 */
[----:B------:R-:W-:-:S03]  /*13b0*/  LEA.HI.X.SX32 R13, R61, R181, 0x1, P0 ;  /* 0x000000b53d0d7211 */ /* 0x000fc600000f0eff */
[----:B-1----:R-:W3:Y:S04]  /*13c0*/  LDG.E.U16 R4, [R10.64] ;  /* 0x000000060a047981 */ /* 0x002ee8000c1e1500 */
[----:B-----5:R1:W-:Y:S04]  /*13d0*/  STL [R1+0x40], R0 ;  /* 0x0000400001007387 */ /* 0x0203e80000100800 */
[----:B------:R5:W-:Y:S04]  /*13e0*/  STL [R1+0x3c], R16 ;  /* 0x00003c1001007387 */ /* 0x000be80000100800 */
[----:B-1----:R-:W4:Y:S01]  /*13f0*/  LDG.E.U16 R0, [R14.64] ;  /* 0x000000060e007981 */ /* 0x002f22000c1e1500 */
[----:B-----5:R-:W-:-:S03]  /*1400*/  LEA R16, P1, R63, R180, 0x1 ;  /* 0x000000b43f107211 */ /* 0x020fc600078208ff */
[----:B------:R1:W-:Y:S01]  /*1410*/  STL [R1+0x38], R18 ;  /* 0x0000381201007387 */ /* 0x0003e20000100800 */
[----:B------:R-:W-:-:S03]  /*1420*/  LEA.HI.X.SX32 R17, R63, R181, 0x1, P1 ;  /* 0x000000b53f117211 */ /* 0x000fc600008f0eff */
[----:B------:R-:W-:Y:S04]  /*1430*/  STL [R1+0x34], R3 ;  /* 0x0000340301007387 */ /* 0x000fe80000100800 */
[----:B------:R5:W-:Y:S04]  /*1440*/  STL [R1+0x30], R2 ;  /* 0x0000300201007387 */ /* 0x000be80000100800 */
[----:B-1----:R-:W4:Y:S04]  /*1450*/  LDG.E.U16 R18, [R12.64] ;  /* 0x000000060c127981 */ /* 0x002f28000c1e1500 */
[----:B------:R-:W4:Y:S01]  /*1460*/  LDG.E.U16 R17, [R16.64] ;  /* 0x0000000610117981 */ /* 0x000f22000c1e1500 */
[----:B-----5:R-:W-:-:S04]  /*1470*/  LEA R2, P1, R69, R180, 0x1 ;  /* 0x000000b445027211 */ /* 0x020fc800078208ff */
[-C--:B------:R-:W-:Y:S02]  /*1480*/  LEA.HI.X.SX32 R3, R69, R181.reuse, 0x1, P1 ;  /* 0x000000b545037211 */ /* 0x080fe400008f0eff */
[-C--:B0-----:R-:W-:Y:S02]  /*1490*/  LEA R6, P1, R75, R180.reuse, 0x1 ;  /* 0x000000b44b067211 */ /* 0x081fe400078208ff */
[----:B--2---:R-:W-:Y:S01]  /*14a0*/  LEA R8, P0, R65, R180, 0x1 ;  /* 0x000000b441087211 */ /* 0x004fe200078008ff */
[----:B------:R-:W2:Y:S01]  /*14b0*/  LDG.E.U16 R2, [R2.64] ;  /* 0x0000000602027981 */ /* 0x000ea2000c1e1500 */
[----:B------:R-:W-:-:S05]  /*14c0*/  LEA.HI.X.SX32 R7, R75, R181, 0x1, P1 ;  /* 0x000000b54b077211 */ /* 0x000fca00008f0eff */
[----:B------:R-:W5:Y:S04]  /*14d0*/  LDG.E.U16 R252, [R6.64] ;  /* 0x0000000606fc7981 */ /* 0x000f68000c1e1500 */
[----:B---3--:R-:W-:Y:S04]  /*14e0*/  STL [R1+0x2c], R22 ;  /* 0x00002c1601007387 */ /* 0x008fe80000100800 */
[----:B------:R-:W-:Y:S04]  /*14f0*/  STL [R1+0x28], R21 ;  /* 0x0000281501007387 */ /* 0x000fe80000100800 */
[----:B------:R-:W-:Y:S04]  /*1500*/  STL [R1+0x24], R4 ;  /* 0x0000240401007387 */ /* 0x000fe80000100800 */
[----:B----4-:R-:W-:Y:S04]  /*1510*/  STL [R1+0x20], R0 ;  /* 0x0000200001007387 */ /* 0x010fe80000100800 */
[----:B------:R-:W-:Y:S04]  /*1520*/  STL [R1+0x1c], R20 ;  /* 0x00001c1401007387 */ /* 0x000fe80000100800 */
[----:B-----5:R0:W-:Y:S04]  /*1530*/  STL [R1+0x4f8], R252 ;  /* 0x0004f8fc01007387 */ /* 0x0201e80000100800 */
[----:B------:R-:W-:Y:S04]  /*1540*/  STL [R1+0x18], R18 ;  /* 0x0000181201007387 */ /* 0x000fe80000100800 */
[----:B0-----:R-:W3:Y:S04]  /*1550*/  LDL.LU R252, [R1+0x38] ;  /* 0x0000380001fc7983 */ /* 0x001ee80000300800 */
[----:B---3--:R0:W-:Y:S04]  /*1560*/  STL [R1+0x4fc], R252 ;  /* 0x0004fcfc01007387 */ /* 0x0081e80000100800 */
[----:B0-----:R-:W3:Y:S04]  /*1570*/  LDL.LU R252, [R1+0x44] ;  /* 0x0000440001fc7983 */ /* 0x001ee80000300800 */
[----:B------:R-:W-:Y:S04]  /*1580*/  STL [R1+0x14], R17 ;  /* 0x0000141101007387 */ /* 0x000fe80000100800 */
[----:B---3--:R0:W-:Y:S04]  /*1590*/  STL [R1+0x500], R252 ;  /* 0x000500fc01007387 */ /* 0x0081e80000100800 */
[----:B0-----:R-:W3:Y:S01]  /*15a0*/  LDL.LU R252, [R1+0x50] ;  /* 0x0000500001fc7983 */ /* 0x001ee20000300800 */
[----:B------:R-:W-:-:S05]  /*15b0*/  LEA.HI.X.SX32 R9, R65, R181, 0x1, P0 ;  /* 0x000000b541097211 */ /* 0x000fca00000f0eff */
[----:B------:R-:W4:Y:S04]  /*15c0*/  LDG.E.U16 R16, [R8.64] ;  /* 0x0000000608107981 */ /* 0x000f28000c1e1500 */
[----:B---3--:R0:W-:Y:S04]  /*15d0*/  STL [R1+0x504], R252 ;  /* 0x000504fc01007387 */ /* 0x0081e80000100800 */
[----:B0-----:R-:W3:Y:S04]  /*15e0*/  LDL.LU R252, [R1+0x5c] ;  /* 0x00005c0001fc7983 */ /* 0x001ee80000300800 */
[----:B---3--:R0:W-:Y:S04]  /*15f0*/  STL [R1+0x508], R252 ;  /* 0x000508fc01007387 */ /* 0x0081e80000100800 */
[----:B0-----:R-:W3:Y:S04]  /*1600*/  LDL.LU R252, [R1+0x68] ;  /* 0x0000680001fc7983 */ /* 0x001ee80000300800 */
[----:B----4-:R-:W-:Y:S01]  /*1610*/  STL [R1+0x10], R16 ;  /* 0x0000101001007387 */ /* 0x010fe20000100800 */
[----:B------:R-:W-:-:S04]  /*1620*/  LEA R10, P0, R67, R180, 0x1 ;  /* 0x000000b4430a7211 */ /* 0x000fc800078008ff */
[----:B------:R-:W-:-:S05]  /*1630*/  LEA.HI.X.SX32 R11, R67, R181, 0x1, P0 ;  /* 0x000000b5430b7211 */ /* 0x000fca00000f0eff */
[----:B------:R-:W4:Y:S04]  /*1640*/  LDG.E.U16 R10, [R10.64] ;  /* 0x000000060a0a7981 */ /* 0x000f28000c1e1500 */
[----:B---3--:R0:W-:Y:S04]  /*1650*/  STL [R1+0x50c], R252 ;  /* 0x00050cfc01007387 */ /* 0x0081e80000100800 */
[----:B0-----:R-:W3:Y:S01]  /*1660*/  LDL.LU R252, [R1+0x74] ;  /* 0x0000740001fc7983 */ /* 0x001ee20000300800 */
[----:B------:R-:W-:-:S05]  /*1670*/  IMAD R19, R218, 0x2, R75 ;  /* 0x00000002da137824 */ /* 0x000fca00078e024b */
[----:B------:R-:W-:-:S05]  /*1680*/  LEA R113, R218, R19, 0x1 ;  /* 0x00000013da717211 */ /* 0x000fca00078e08ff */
[----:B------:R-:W-:-:S04]  /*1690*/  IMAD R93, R218, 0x2, R113 ;  /* 0x00000002da5d7824 */ /* 0x000fc800078e0271 */
[----:B------:R-:W-:-:S04]  /*16a0*/  IMAD R115, R218, 0x2, R93 ;  /* 0x00000002da737824 */ /* 0x000fc800078e025d */
[----:B------:R-:W-:Y:S01]  /*16b0*/  IMAD R117, R218, 0x2, R115 ;  /* 0x00000002da757824 */ /* 0x000fe200078e0273 */
[----:B------:R-:W-:-:S04]  /*16c0*/  LEA R12, P0, R71, R180, 0x1 ;  /* 0x000000b4470c7211 */ /* 0x000fc800078008ff */
[----:B------:R-:W-:Y:S02]  /*16d0*/  LEA R119, R218, R117, 0x1 ;  /* 0x00000075da777211 */ /* 0x000fe400078e08ff */
[----:B------:R-:W-:-:S03]  /*16e0*/  LEA.HI.X.SX32 R13, R71, R181, 0x1, P0 ;  /* 0x000000b5470d7211 */ /* 0x000fc600000f0eff */
[C---:B------:R-:W-:Y:S01]  /*16f0*/  IMAD R95, R218.reuse, 0x2, R119 ;  /* 0x00000002da5f7824 */ /* 0x040fe200078e0277 */
[C---:B------:R-:W-:Y:S01]  /*1700*/  LEA R14, P0, R73.reuse, R180, 0x1 ;  /* 0x000000b4490e7211 */ /* 0x040fe200078008ff */
[----:B------:R0:W5:Y:S02]  /*1710*/  LDG.E.U16 R4, [R12.64] ;  /* 0x000000060c047981 */ /* 0x000164000c1e1500 */
[----:B------:R-:W-:Y:S01]  /*1720*/  IMAD R25, R218, 0x2, R95 ;  /* 0x00000002da197824 */ /* 0x000fe200078e025f */
[----:B------:R-:W-:-:S03]  /*1730*/  LEA.HI.X.SX32 R15, R73, R181, 0x1, P0 ;  /* 0x000000b5490f7211 */ /* 0x000fc600000f0eff */
[C---:B------:R-:W-:Y:S02]  /*1740*/  IMAD R27, R218.reuse, 0x2, R25 ;  /* 0x00000002da1b7824 */ /* 0x040fe400078e0219 */
[----:B------:R1:W2:Y:S03]  /*1750*/  LDG.E.U16 R0, [R14.64] ;  /* 0x000000060e007981 */ /* 0x0002a6000c1e1500 */
        /* <DEDUP_REMOVED lines=12> */
[C---:B------:R-:W-:Y:S01]  /*1820*/  LEA R129, R218.reuse, R127, 0x1 ;  /* 0x0000007fda817211 */ /* 0x040fe200078e08ff */
[----:B---3--:R3:W-:Y:S04]  /*1830*/  STL [R1+0x510], R252 ;  /* 0x000510fc01007387 */ /* 0x0087e80000100800 */
[----:B---3--:R-:W3:Y:S01]  /*1840*/  LDL.LU R252, [R1+0x80] ;  /* 0x0000800001fc7983 */ /* 0x008ee20000300800 */
        /* <DEDUP_REMOVED lines=17> */
[----:B------:R-:W-:Y:S01]  /*1960*/  IMAD R61, R218, 0x2, R111 ;  /* 0x00000002da3d7824 */ /* 0x000fe200078e026f */
[----:B------:R-:W-:-:S03]  /*1970*/  LEA R8, P0, R19, R180, 0x1 ;  /* 0x000000b413087211 */ /* 0x000fc600078008ff */
[C---:B------:R-:W-:Y:S01]  /*1980*/  IMAD R59, R218.reuse, 0x2, R61 ;  /* 0x00000002da3b7824 */ /* 0x040fe200078e023d */
[----:B------:R-:W-:Y:S01]  /*1990*/  LEA.HI.X.SX32 R9, R19, R181, 0x1, P0 ;  /* 0x000000b513097211 */ /* 0x000fe200000f0eff */
[----:B----4-:R4:W-:Y:S03]  /*19a0*/  STL [R1+0xc], R10 ;  /* 0x00000c0a01007387 */ /* 0x0109e60000100800 */
[----:B------:R-:W-:Y:S01]  /*19b0*/  LEA R21, R218, R59, 0x1 ;  /* 0x0000003bda157211 */ /* 0x000fe200078e08ff */
[----:B------:R0:W5:Y:S01]  /*19c0*/  LDG.E.U16 R251, [R8.64] ;  /* 0x0000000608fb7981 */ /* 0x000162000c1e1500 */
[----:B----4-:R-:W-:-:S04]  /*19d0*/  LEA R10, P0, R113, R180, 0x1 ;  /* 0x000000b4710a7211 */ /* 0x010fc800078008ff */
[----:B------:R-:W-:Y:S01]  /*19e0*/  LEA.HI.X.SX32 R11, R113, R181, 0x1, P0 ;  /* 0x000000b5710b7211 */ /* 0x000fe200000f0eff */
[----:B------:R-:W-:-:S04]  /*19f0*/  IMAD R113, R218, 0x2, R21 ;  /* 0x00000002da717824 */ /* 0x000fc800078e0215 */
[C---:B------:R-:W-:Y:S01]  /*1a00*/  IMAD R57, R218.reuse, 0x2, R113 ;  /* 0x00000002da397824 */ /* 0x040fe200078e0271 */
[----:B0-----:R-:W-:Y:S01]  /*1a10*/  LEA R12, P0, R117, R180, 0x1 ;  /* 0x000000b4750c7211 */ /* 0x001fe200078008ff */
[----:B------:R0:W4:Y:S02]  /*1a20*/  LDG.E.U16 R250, [R10.64] ;  /* 0x000000060afa7981 */ /* 0x000124000c1e1500 */
[----:B------:R-:W-:-:S05]  /*1a30*/  IMAD R55, R218, 0x2, R57 ;  /* 0x00000002da377824 */ /* 0x000fca00078e0239 */
[----:B------:R-:W-:Y:S02]  /*1a40*/  LEA R31, R218, R55, 0x1 ;  /* 0x00000037da1f7211 */ /* 0x000fe400078e08ff */
[----:B------:R-:W-:Y:S02]  /*1a50*/  LEA.HI.X.SX32 R13, R117, R181, 0x1, P0 ;  /* 0x000000b5750d7211 */ /* 0x000fe400000f0eff */
[----:B-1----:R-:W-:-:S03]  /*1a60*/  LEA R14, P0, R119, R180, 0x1 ;  /* 0x000000b4770e7211 */ /* 0x002fc600078008ff */
[----:B------:R1:W4:Y:S01]  /*1a70*/  LDG.E.U16 R248, [R12.64] ;  /* 0x000000060cf87981 */ /* 0x000322000c1e1500 */
[----:B------:R-:W-:Y:S02]  /*1a80*/  LEA.HI.X.SX32 R15, R119, R181, 0x1, P0 ;  /* 0x000000b5770f7211 */ /* 0x000fe400000f0eff */
[----:B------:R-:W-:-:S03]  /*1a90*/  LEA R8, P0, R27, R180, 0x1 ;  /* 0x000000b41b087211 */ /* 0x000fc600078008ff */
[----:B------:R1:W4:Y:S01]  /*1aa0*/  LDG.E.U16 R247, [R14.64] ;  /* 0x000000060ef77981 */ /* 0x000322000c1e1500 */
[----:B------:R-:W-:Y:S02]  /*1ab0*/  LEA.HI.X.SX32 R9, R27, R181, 0x1, P0 ;  /* 0x000000b51b097211 */ /* 0x000fe400000f0eff */
[----:B0-----:R-:W-:-:S03]  /*1ac0*/  LEA R10, P0, R29, R180, 0x1 ;  /* 0x000000b41d0a7211 */ /* 0x001fc600078008ff */
[----:B------:R0:W4:Y:S01]  /*1ad0*/  LDG.E.U16 R245, [R8.64] ;  /* 0x0000000608f57981 */ /* 0x000122000c1e1500 */
[----:B------:R-:W-:Y:S02]  /*1ae0*/  LEA.HI.X.SX32 R11, R29, R181, 0x1, P0 ;  /* 0x000000b51d0b7211 */ /* 0x000fe400000f0eff */
[----:B-1----:R-:W-:-:S03]  /*1af0*/  LEA R14, P0, R35, R180, 0x1 ;  /* 0x000000b4230e7211 */ /* 0x002fc600078008ff */
[----:B------:R1:W4:Y:S01]  /*1b00*/  LDG.E.U16 R244, [R10.64] ;  /* 0x000000060af47981 */ /* 0x000322000c1e1500 */
[----:B------:R-:W-:Y:S02]  /*1b10*/  LEA.HI.X.SX32 R15, R35, R181, 0x1, P0 ;  /* 0x000000b5230f7211 */ /* 0x000fe400000f0eff */
[----:B------:R-:W-:-:S03]  /*1b20*/  LEA R12, P0, R123, R180, 0x1 ;  /* 0x000000b47b0c7211 */ /* 0x000fc600078008ff */
[----:B------:R2:W4:Y:S01]  /*1b30*/  LDG.E.U16 R242, [R14.64] ;  /* 0x000000060ef27981 */ /* 0x000522000c1e1500 */
[----:B------:R-:W-:Y:S02]  /*1b40*/  LEA.HI.X.SX32 R13, R123, R181, 0x1, P0 ;  /* 0x000000b57b0d7211 */ /* 0x000fe400000f0eff */
[----:B-1----:R-:W-:-:S03]  /*1b50*/  LEA R10, P0, R41, R180, 0x1 ;  /* 0x000000b4290a7211 */ /* 0x002fc600078008ff */
[----:B------:R1:W4:Y:S01]  /*1b60*/  LDG.E.U16 R241, [R12.64] ;  /* 0x000000060cf17981 */ /* 0x000322000c1e1500 */
[----:B------:R-:W-:Y:S02]  /*1b70*/  LEA.HI.X.SX32 R11, R41, R181, 0x1, P0 ;  /* 0x000000b5290b7211 */ /* 0x000fe400000f0eff */
[----:B0-----:R-:W-:-:S03]  /*1b80*/  LEA R8, P0, R125, R180, 0x1 ;  /* 0x000000b47d087211 */ /* 0x001fc600078008ff */
[----:B------:R0:W4:Y:S01]  /*1b90*/  LDG.E.U16 R239, [R10.64] ;  /* 0x000000060aef7981 */ /* 0x000122000c1e1500 */
[----:B------:R-:W-:Y:S02]  /*1ba0*/  LEA.HI.X.SX32 R9, R125, R181, 0x1, P0 ;  /* 0x000000b57d097211 */ /* 0x000fe400000f0eff */
[----:B--2---:R-:W-:-:S03]  /*1bb0*/  LEA R14, P0, R127, R180, 0x1 ;  /* 0x000000b47f0e7211 */ /* 0x004fc600078008ff */
[----:B------:R2:W4:Y:S01]  /*1bc0*/  LDG.E.U16 R238, [R8.64] ;  /* 0x0000000608ee7981 */ /* 0x000522000c1e1500 */
[----:B------:R-:W-:-:S05]  /*1bd0*/  LEA.HI.X.SX32 R15, R127, R181, 0x1, P0 ;  /* 0x000000b57f0f7211 */ /* 0x000fca00000f0eff */
[----:B------:R0:W4:Y:S04]  /*1be0*/  LDG.E.U16 R236, [R14.64] ;  /* 0x000000060eec7981 */ /* 0x000128000c1e1500 */
[----:B---3--:R3:W-:Y:S04]  /*1bf0*/  STL [R1+0x514], R252 ;  /* 0x000514fc01007387 */ /* 0x0087e80000100800 */
[----:B---3--:R-:W3:Y:S04]  /*1c00*/  LDL.LU R252, [R1+0x90] ;  /* 0x0000900001fc7983 */ /* 0x008ee80000300800 */
[----:B------:R0:W-:Y:S02]  /*1c10*/  STL [R1+0x8], R2 ;  /* 0x0000080201007387 */ /* 0x0001e40000100800 */
[----:B0-----:R-:W-:-:S04]  /*1c20*/  LEA R2, P1, R115, R180, 0x1 ;  /* 0x000000b473027211 */ /* 0x001fc800078208ff */
[----:B------:R-:W-:Y:S01]  /*1c30*/  LEA.HI.X.SX32 R3, R115, R181, 0x1, P1 ;  /* 0x000000b573037211 */ /* 0x000fe200008f0eff */
[----:B------:R-:W-:-:S04]  /*1c40*/  IMAD R115, R218, 0x2, R31 ;  /* 0x00000002da737824 */ /* 0x000fc800078e021f */
[C---:B------:R-:W-:Y:S01]  /*1c50*/  IMAD R53, R218.reuse, 0x2, R115 ;  /* 0x00000002da357824 */ /* 0x040fe200078e0273 */
[----:B------:R-:W-:Y:S01]  /*1c60*/  LEA R6, P1, R25, R180, 0x1 ;  /* 0x000000b419067211 */ /* 0x000fe200078208ff */
[----:B------:R0:W3:Y:S02]  /*1c70*/  LDG.E.U16 R249, [R2.64] ;  /* 0x0000000602f97981 */ /* 0x0000e4000c1e1500 */
[----:B------:R-:W-:-:S05]  /*1c80*/  IMAD R37, R218, 0x2, R53 ;  /* 0x00000002da257824 */ /* 0x000fca00078e0235 */
[----:B------:R-:W-:-:S05]  /*1c90*/  LEA R49, R218, R37, 0x1 ;  /* 0x00000025da317211 */ /* 0x000fca00078e08ff */
[----:B------:R-:W-:-:S04]  /*1ca0*/  IMAD R117, R218, 0x2, R49 ;  /* 0x00000002da757824 */ /* 0x000fc800078e0231 */
[----:B------:R-:W-:-:S04]  /*1cb0*/  IMAD R51, R218, 0x2, R117 ;  /* 0x00000002da337824 */ /* 0x000fc800078e0275 */
[----:B------:R-:W-:-:S05]  /*1cc0*/  IMAD R45, R218, 0x2, R51 ;  /* 0x00000002da2d7824 */ /* 0x000fca00078e0233 */
[----:B------:R-:W-:-:S05]  /*1cd0*/  LEA R19, R218, R45, 0x1 ;  /* 0x0000002dda137211 */ /* 0x000fca00078e08ff */
[----:B------:R-:W-:Y:S01]  /*1ce0*/  IMAD R119, R218, 0x2, R19 ;  /* 0x00000002da777824 */ /* 0x000fe200078e0213 */
[----:B------:R-:W-:-:S03]  /*1cf0*/  LEA.HI.X.SX32 R7, R25, R181, 0x1, P1 ;  /* 0x000000b519077211 */ /* 0x000fc600008f0eff */
[C---:B------:R-:W-:Y:S01]  /*1d00*/  IMAD R29, R218.reuse, 0x2, R119 ;  /* 0x00000002da1d7824 */ /* 0x040fe200078e0277 */
[C---:B0-----:R-:W-:Y:S01]  /*1d10*/  LEA R2, P1, R121.reuse, R180, 0x1 ;  /* 0x000000b479027211 */ /* 0x041fe200078208ff */
[----:B------:R0:W3:Y:S02]  /*1d20*/  LDG.E.U16 R246, [R6.64] ;  /* 0x0000000606f67981 */ /* 0x0000e4000c1e1500 */
[----:B------:R-:W-:Y:S01]  /*1d30*/  IMAD R47, R218, 0x2, R29 ;  /* 0x00000002da2f7824 */ /* 0x000fe200078e021d */
[----:B------:R-:W-:-:S04]  /*1d40*/  LEA.HI.X.SX32 R3, R121, R181, 0x1, P1 ;  /* 0x000000b579037211 */ /* 0x000fc800008f0eff */
[----:B------:R-:W-:Y:S01]  /*1d50*/  LEA R41, R218, R47, 0x1 ;  /* 0x0000002fda297211 */ /* 0x000fe200078e08ff */
[----:B------:R1:W3:Y:S01]  /*1d60*/  LDG.E.U16 R243, [R2.64] ;  /* 0x0000000602f37981 */ /* 0x0002e2000c1e1500 */
[----:B0-----:R-:W-:-:S03]  /*1d70*/  LEA R6, P1, R39, R180, 0x1 ;  /* 0x000000b427067211 */ /* 0x001fc600078208ff */
[----:B------:R-:W-:Y:S01]  /*1d80*/  IMAD R121, R218, 0x2, R41 ;  /* 0x00000002da797824 */ /* 0x000fe200078e0229 */
[----:B------:R-:W-:Y:S02]  /*1d90*/  LEA.HI.X.SX32 R7, R39, R181, 0x1, P1 ;  /* 0x000000b527077211 */ /* 0x000fe400008f0eff */
[----:B-1----:R-:W-:-:S03]  /*1da0*/  LEA R2, P1, R43, R180, 0x1 ;  /* 0x000000b42b027211 */ /* 0x002fc600078208ff */
[----:B------:R0:W3:Y:S01]  /*1db0*/  LDG.E.U16 R240, [R6.64] ;  /* 0x0000000606f07981 */ /* 0x0000e2000c1e1500 */
[----:B------:R-:W-:Y:S01]  /*1dc0*/  LEA.HI.X.SX32 R3, R43, R181, 0x1, P1 ;  /* 0x000000b52b037211 */ /* 0x000fe200008f0eff */
[----:B------:R-:W-:-:S04]  /*1dd0*/  IMAD R43, R218, 0x2, R121 ;  /* 0x00000002da2b7824 */ /* 0x000fc800078e0279 */
[C---:B------:R-:W-:Y:S01]  /*1de0*/  IMAD R39, R218.reuse, 0x2, R43 ;  /* 0x00000002da277824 */ /* 0x040fe200078e022b */
[----:B0-----:R-:W-:Y:S01]  /*1df0*/  LEA R6, P0, R129, R180, 0x1 ;  /* 0x000000b481067211 */ /* 0x001fe200078008ff */
[----:B------:R0:W3:Y:S03]  /*1e00*/  LDG.E.U16 R237, [R2.64] ;  /* 0x0000000602ed7981 */ /* 0x0000e6000c1e1500 */
        /* <DEDUP_REMOVED lines=8> */
[C---:B------:R-:W-:Y:S02]  /*1e90*/  LEA R25, R218.reuse, R38, 0x1 ;  /* 0x00000026da197211 */ /* 0x040fe400078e08ff */
[-C--:B------:R-:W-:Y:S02]  /*1ea0*/  LEA.HI.X.SX32 R7, R129, R181.reuse, 0x1, P0 ;  /* 0x000000b581077211 */ /* 0x080fe400000f0eff */
[CC--:B------:R-:W-:Y:S01]  /*1eb0*/  LEA R10, P0, R133.reuse, R180.reuse, 0x1 ;  /* 0x000000b4850a7211 */ /* 0x0c0fe200078008ff */
[C---:B------:R-:W-:Y:S02]  /*1ec0*/  IMAD R127, R218.reuse, 0x2, R25 ;  /* 0x00000002da7f7824 */ /* 0x040fe400078e0219 */
[----:B------:R1:W3:Y:S01]  /*1ed0*/  LDG.E.U16 R235, [R6.64] ;  /* 0x0000000606eb7981 */ /* 0x0002e2000c1e1500 */
[----:B------:R-:W-:Y:S01]  /*1ee0*/  LEA.HI.X.SX32 R11, R133, R181, 0x1, P0 ;  /* 0x000000b5850b7211 */ /* 0x000fe200000f0eff */
[----:B------:R-:W-:Y:S01]  /*1ef0*/  IMAD R15, R218, 0x2, R127 ;  /* 0x00000002da0f7824 */ /* 0x000fe200078e027f */
[----:B--2---:R-:W-:-:S03]  /*1f00*/  LEA R8, P0, R135, R180, 0x1 ;  /* 0x000000b487087211 */ /* 0x004fc600078008ff */
[C---:B------:R-:W-:Y:S01]  /*1f10*/  IMAD R24, R218.reuse, 0x2, R15 ;  /* 0x00000002da187824 */ /* 0x040fe200078e020f */
[-C--:B------:R-:W-:Y:S01]  /*1f20*/  LEA.HI.X.SX32 R9, R135, R181.reuse, 0x1, P0 ;  /* 0x000000b587097211 */ /* 0x080fe200000f0eff */
[----:B-----5:R-:W-:Y:S01]  /*1f30*/  STL [R1+0x4], R4 ;  /* 0x0000040401007387 */ /* 0x020fe20000100800 */
[-C--:B------:R-:W-:Y:S02]  /*1f40*/  LEA R12, P1, R131, R180.reuse, 0x1 ;  /* 0x000000b4830c7211 */ /* 0x080fe400078208ff */
[C---:B-1----:R-:W-:Y:S01]  /*1f50*/  LEA R6, P0, R139.reuse, R180, 0x1 ;  /* 0x000000b48b067211 */ /* 0x042fe200078008ff */
[----:B------:R1:W2:Y:S01]  /*1f60*/  LDG.E.U16 R232, [R8.64] ;  /* 0x0000000608e87981 */ /* 0x0002a2000c1e1500 */
[C---:B------:R-:W-:Y:S02]  /*1f70*/  LEA R14, R218.reuse, R24, 0x1 ;  /* 0x00000018da0e7211 */ /* 0x040fe400078e08ff */
[-C--:B------:R-:W-:Y:S01]  /*1f80*/  LEA.HI.X.SX32 R7, R139, R181.reuse, 0x1, P0 ;  /* 0x000000b58b077211 */ /* 0x080fe200000f0eff */
[----:B------:R5:W2:Y:S01]  /*1f90*/  LDG.E.U16 R233, [R10.64] ;  /* 0x000000060ae97981 */ /* 0x000aa2000c1e1500 */
[----:B------:R-:W-:Y:S01]  /*1fa0*/  LEA.HI.X.SX32 R13, R131, R181, 0x1, P1 ;  /* 0x000000b5830d7211 */ /* 0x000fe200008f0eff */
[----:B------:R-:W-:Y:S01]  /*1fb0*/  IMAD R129, R218, 0x2, R14 ;  /* 0x00000002da817824 */ /* 0x000fe200078e020e */
[-C--:B-1----:R-:W-:Y:S01]  /*1fc0*/  LEA R8, P0, R141, R180.reuse, 0x1 ;  /* 0x000000b48d087211 */ /* 0x082fe200078008ff */
[----:B------:R1:W2:Y:S01]  /*1fd0*/  LDG.E.U16 R230, [R6.64] ;  /* 0x0000000606e67981 */ /* 0x0002a2000c1e1500 */
[----:B0-----:R-:W-:-:S02]  /*1fe0*/  LEA R2, P1, R137, R180, 0x1 ;  /* 0x000000b489027211 */ /* 0x001fc400078208ff */
[-C--:B------:R-:W-:Y:S01]  /*1ff0*/  LEA.HI.X.SX32 R9, R141, R181.reuse, 0x1, P0 ;  /* 0x000000b58d097211 */ /* 0x080fe200000f0eff */
[----:B------:R0:W2:Y:S01]  /*2000*/  LDG.E.U16 R234, [R12.64] ;  /* 0x000000060cea7981 */ /* 0x0000a2000c1e1500 */
[----:B------:R-:W-:-:S03]  /*2010*/  LEA.HI.X.SX32 R3, R137, R181, 0x1, P1 ;  /* 0x000000b589037211 */ /* 0x000fc600008f0eff */
[----:B------:R4:W-:Y:S01]  /*2020*/  STL [R1], R0 ;  /* 0x0000000001007387 */ /* 0x0009e20000100800 */
[----:B-1----:R-:W-:-:S03]  /*2030*/  LEA R6, P0, R145, R180, 0x1 ;  /* 0x000000b491067211 */ /* 0x002fc600078008ff */
[----:B------:R1:W2:Y:S01]  /*2040*/  LDG.E.U16 R229, [R8.64] ;  /* 0x0000000608e57981 */ /* 0x0002a2000c1e1500 */
[C---:B0-----:R-:W-:Y:S01]  /*2050*/  IMAD R13, R218.reuse, 0x2, R129 ;  /* 0x00000002da0d7824 */ /* 0x041fe200078e0281 */
[----:B------:R-:W-:Y:S02]  /*2060*/  LEA.HI.X.SX32 R7, R145, R181, 0x1, P0 ;  /* 0x000000b591077211 */ /* 0x000fe400000f0eff */
[----:B------:R0:W2:Y:S01]  /*2070*/  LDG.E.U16 R231, [R2.64] ;  /* 0x0000000602e77981 */ /* 0x0000a2000c1e1500 */
[----:B----4-:R-:W-:-:S03]  /*2080*/  IMAD R0, R218, 0x2, R13 ;  /* 0x00000002da007824 */ /* 0x010fc600078e020d */
[----:B------:R4:W2:Y:S01]  /*2090*/  LDG.E.U16 R227, [R6.64] ;  /* 0x0000000606e37981 */ /* 0x0008a2000c1e1500 */
[-C--:B-1----:R-:W-:Y:S02]  /*20a0*/  LEA R8, P0, R23, R180.reuse, 0x1 ;  /* 0x000000b417087211 */ /* 0x082fe400078008ff */
[----:B0-----:R-:W-:Y:S02]  /*20b0*/  LEA R2, P1, R143, R180, 0x1 ;  /* 0x000000b48f027211 */ /* 0x001fe400078208ff */
[-C--:B------:R-:W-:Y:S02]  /*20c0*/  LEA.HI.X.SX32 R9, R23, R181.reuse, 0x1, P0 ;  /* 0x000000b517097211 */ /* 0x080fe400000f0eff */
[C---:B------:R-:W-:Y:S02]  /*20d0*/  LEA R23, R218.reuse, R0, 0x1 ;  /* 0x00000000da177211 */ /* 0x040fe400078e08ff */
[----:B------:R-:W-:Y:S01]  /*20e0*/  LEA.HI.X.SX32 R3, R143, R181, 0x1, P1 ;  /* 0x000000b58f037211 */ /* 0x000fe200008f0eff */
[----:B------:R0:W2:Y:S01]  /*20f0*/  LDG.E.U16 R226, [R8.64] ;  /* 0x0000000608e27981 */ /* 0x0000a2000c1e1500 */
[----:B----4-:R-:W-:Y:S01]  /*2100*/  LEA R6, P0, R63, R180, 0x1 ;  /* 0x000000b43f067211 */ /* 0x010fe200078008ff */
[----:B------:R-:W-:-:S02]  /*2110*/  IMAD R131, R218, 0x2, R23 ;  /* 0x00000002da837824 */ /* 0x000fc400078e0217 */
[----:B------:R1:W4:Y:S01]  /*2120*/  LDG.E.U16 R228, [R2.64] ;  /* 0x0000000602e47981 */ /* 0x000322000c1e1500 */
[----:B------:R-:W-:Y:S01]  /*2130*/  LEA.HI.X.SX32 R7, R63, R181, 0x1, P0 ;  /* 0x000000b53f077211 */ /* 0x000fe200000f0eff */
[----:B-----5:R-:W-:Y:S01]  /*2140*/  IMAD R10, R218, 0x2, R131 ;  /* 0x00000002da0a7824 */ /* 0x020fe200078e0283 */
[----:B0-----:R-:W-:-:S03]  /*2150*/  LEA R8, P0, R33, R180, 0x1 ;  /* 0x000000b421087211 */ /* 0x001fc600078008ff */
[----:B------:R0:W5:Y:S01]  /*2160*/  LDG.E.U16 R224, [R6.64] ;  /* 0x0000000606e07981 */ /* 0x000162000c1e1500 */
[-C--:B-1----:R-:W-:Y:S02]  /*2170*/  LEA R2, P1, R65, R180.reuse, 0x1 ;  /* 0x000000b441027211 */ /* 0x082fe400078208ff */
[-C--:B------:R-:W-:Y:S01]  /*2180*/  LEA.HI.X.SX32 R9, R33, R181.reuse, 0x1, P0 ;  /* 0x000000b521097211 */ /* 0x080fe200000f0eff */
[C---:B------:R-:W-:Y:S01]  /*2190*/  IMAD R33, R218.reuse, 0x2, R10 ;  /* 0x00000002da217824 */ /* 0x040fe200078e020a */
[----:B------:R-:W-:Y:S02]  /*21a0*/  LEA.HI.X.SX32 R3, R65, R181, 0x1, P1 ;  /* 0x000000b541037211 */ /* 0x000fe400008f0eff */
[----:B0-----:R-:W-:Y:S01]  /*21b0*/  LEA R6, P0, R59, R180, 0x1 ;  /* 0x000000b43b067211 */ /* 0x001fe200078008ff */
[----:B------:R0:W2:Y:S01]  /*21c0*/  LDG.E.U16 R223, [R8.64] ;  /* 0x0000000608df7981 */ /* 0x0000a2000c1e1500 */
[----:B------:R-:W-:-:S03]  /*21d0*/  LEA R32, R218, R33, 0x1 ;  /* 0x00000021da207211 */ /* 0x000fc600078e08ff */
[----:B------:R1:W2:Y:S02]  /*21e0*/  LDG.E.U16 R225, [R2.64] ;  /* 0x0000000602e17981 */ /* 0x0002a4000c1e1500 */
[----:B------:R-:W-:Y:S01]  /*21f0*/  IMAD R133, R218, 0x2, R32 ;  /* 0x00000002da857824 */ /* 0x000fe200078e0220 */
[----:B-1----:R-:W-:-:S04]  /*2200*/  LEA R2, P1, R61, R180, 0x1 ;  /* 0x000000b43d027211 */ /* 0x002fc800078208ff */
[-C--:B------:R-:W-:Y:S01]  /*2210*/  LEA.HI.X.SX32 R3, R61, R181.reuse, 0x1, P1 ;  /* 0x000000b53d037211 */ /* 0x080fe200008f0eff */
[----:B------:R-:W-:Y:S01]  /*2220*/  IMAD R22, R218, 0x2, R133 ;  /* 0x00000002da167824 */ /* 0x000fe200078e0285 */
[----:B------:R-:W-:-:S03]  /*2230*/  LEA.HI.X.SX32 R7, R59, R181, 0x1, P0 ;  /* 0x000000b53b077211 */ /* 0x000fc600000f0eff */
[----:B------:R1:W2:Y:S01]  /*2240*/  LDG.E.U16 R222, [R2.64] ;  /* 0x0000000602de7981 */ /* 0x0002a2000c1e1500 */
[----:B------:R-:W-:-:S03]  /*2250*/  IMAD R12, R218, 0x2, R22 ;  /* 0x00000002da0c7824 */ /* 0x000fc600078e0216 */
[----:B------:R0:W2:Y:S01]  /*2260*/  LDG.E.U16 R221, [R6.64] ;  /* 0x0000000606dd7981 */ /* 0x0000a2000c1e1500 */
[----:B-1----:R-:W-:-:S04]  /*2270*/  LEA R2, P0, R21, R180, 0x1 ;  /* 0x000000b415027211 */ /* 0x002fc800078008ff */
[-C--:B------:R-:W-:Y:S02]  /*2280*/  LEA.HI.X.SX32 R3, R21, R181.reuse, 0x1, P0 ;  /* 0x000000b515037211 */ /* 0x080fe400000f0eff */
[C---:B0-----:R-:W-:Y:S02]  /*2290*/  LEA R6, P0, R55.reuse, R180, 0x1 ;  /* 0x000000b437067211 */ /* 0x041fe400078008ff */
[C---:B------:R-:W-:Y:S01]  /*22a0*/  LEA R21, R218.reuse, R12, 0x1 ;  /* 0x0000000cda157211 */ /* 0x040fe200078e08ff */
[----:B------:R0:W2:Y:S01]  /*22b0*/  LDG.E.U16 R220, [R2.64] ;  /* 0x0000000602dc7981 */ /* 0x0000a2000c1e1500 */
[-C--:B------:R-:W-:Y:S02]  /*22c0*/  LEA.HI.X.SX32 R7, R55, R181.reuse, 0x1, P0 ;  /* 0x000000b537077211 */ /* 0x080fe400000f0eff */
[C---:B------:R-:W-:Y:S01]  /*22d0*/  LEA R8, P0, R31.reuse, R180, 0x1 ;  /* 0x000000b41f087211 */ /* 0x040fe200078008ff */
[C---:B------:R-:W-:Y:S02]  /*22e0*/  IMAD R135, R218.reuse, 0x2, R21 ;  /* 0x00000002da877824 */ /* 0x040fe400078e0215 */
[----:B------:R1:W2:Y:S01]  /*22f0*/  LDG.E.U16 R65, [R6.64] ;  /* 0x0000000606417981 */ /* 0x0002a2000c1e1500 */
[----:B------:R-:W-:Y:S01]  /*2300*/  LEA.HI.X.SX32 R9, R31, R181, 0x1, P0 ;  /* 0x000000b51f097211 */ /* 0x000fe200000f0eff */
[----:B------:R-:W-:-:S04]  /*2310*/  IMAD R11, R218, 0x2, R135 ;  /* 0x00000002da0b7824 */ /* 0x000fc800078e0287 */
[----:B------:R0:W2:Y:S01]  /*2320*/  LDG.E.U16 R31, [R8.64] ;  /* 0x00000006081f7981 */ /* 0x0000a2000c1e1500 */
[----:B-1----:R-:W-:-:S04]  /*2330*/  LEA R6, P0, R37, R180, 0x1 ;  /* 0x000000b425067211 */ /* 0x002fc800078008ff */
[----:B------:R-:W-:Y:S01]  /*2340*/  LEA.HI.X.SX32 R7, R37, R181, 0x1, P0 ;  /* 0x000000b525077211 */ /* 0x000fe200000f0eff */
[C---:B------:R-:W-:Y:S01]  /*2350*/  IMAD R37, R218.reuse, 0x2, R11 ;  /* 0x00000002da257824 */ /* 0x040fe200078e020b */
[-C--:B0-----:R-:W-:Y:S02]  /*2360*/  LEA R8, P0, R49, R180.reuse, 0x1 ;  /* 0x000000b431087211 */ /* 0x081fe400078008ff */
[----:B------:R-:W-:Y:S01]  /*2370*/  LEA R210, P1, R57, R180, 0x1 ;  /* 0x000000b439d27211 */ /* 0x000fe200078208ff */
[----:B------:R0:W2:Y:S01]  /*2380*/  LDG.E.U16 R64, [R6.64] ;  /* 0x0000000606407981 */ /* 0x0000a2000c1e1500 */
[----:B------:R-:W-:-:S05]  /*2390*/  LEA R42, R218, R37, 0x1 ;  /* 0x00000025da2a7211 */ /* 0x000fca00078e08ff */
[----:B------:R-:W-:Y:S01]  /*23a0*/  IMAD R137, R218, 0x2, R42 ;  /* 0x00000002da897824 */ /* 0x000fe200078e022a */
[----:B------:R-:W-:-:S03]  /*23b0*/  LEA.HI.X.SX32 R9, R49, R181, 0x1, P0 ;  /* 0x000000b531097211 */ /* 0x000fc600000f0eff */
[C---:B------:R-:W-:Y:S01]  /*23c0*/  IMAD R20, R218.reuse, 0x2, R137 ;  /* 0x00000002da147824 */ /* 0x040fe200078e0289 */
[-C--:B0-----:R-:W-:Y:S01]  /*23d0*/  LEA R6, P0, R45, R180.reuse, 0x1 ;  /* 0x000000b42d067211 */ /* 0x081fe200078008ff */
[----:B------:R0:W2:Y:S02]  /*23e0*/  LDG.E.U16 R30, [R8.64] ;  /* 0x00000006081e7981 */ /* 0x0000a4000c1e1500 */
[C---:B------:R-:W-:Y:S01]  /*23f0*/  IMAD R36, R218.reuse, 0x2, R20 ;  /* 0x00000002da247824 */ /* 0x040fe200078e0214 */
[-C--:B------:R-:W-:Y:S02]  /*2400*/  LEA.HI.X.SX32 R211, R57, R181.reuse, 0x1, P1 ;  /* 0x000000b539d37211 */ /* 0x080fe400008f0eff */
[----:B------:R-:W-:Y:S02]  /*2410*/  LEA.HI.X.SX32 R7, R45, R181, 0x1, P0 ;  /* 0x000000b52d077211 */ /* 0x000fe400000f0eff */
[----:B------:R-:W-:Y:S01]  /*2420*/  LEA R2, P1, R53, R180, 0x1 ;  /* 0x000000b435027211 */ /* 0x000fe200078208ff */
[----:B------:R1:W2:Y:S01]  /*2430*/  LDG.E.U16 R210, [R210.64] ;  /* 0x00000006d2d27981 */ /* 0x0002a2000c1e1500 */
[----:B------:R-:W-:-:S02]  /*2440*/  LEA R45, R218, R36, 0x1 ;  /* 0x00000024da2d7211 */ /* 0x000fc400078e08ff */
[-C--:B------:R-:W-:Y:S01]  /*2450*/  LEA.HI.X.SX32 R3, R53, R181.reuse, 0x1, P1 ;  /* 0x000000b535037211 */ /* 0x080fe200008f0eff */
[----:B------:R1:W2:Y:S01]  /*2460*/  LDG.E.U16 R63, [R6.64] ;  /* 0x00000006063f7981 */ /* 0x0002a2000c1e1500 */
[C---:B0-----:R-:W-:Y:S01]  /*2470*/  LEA R8, P0, R19.reuse, R180, 0x1 ;  /* 0x000000b413087211 */ /* 0x041fe200078008ff */
[C---:B------:R-:W-:Y:S02]  /*2480*/  IMAD R139, R218.reuse, 0x2, R45 ;  /* 0x00000002da8b7824 */ /* 0x040fe400078e022d */
[----:B------:R0:W2:Y:S01]  /*2490*/  LDG.E.U16 R209, [R2.64] ;  /* 0x0000000602d17981 */ /* 0x0000a2000c1e1500 */
[----:B------:R-:W-:Y:S01]  /*24a0*/  LEA.HI.X.SX32 R9, R19, R181, 0x1, P0 ;  /* 0x000000b513097211 */ /* 0x000fe200000f0eff */
[----:B------:R-:W-:-:S04]  /*24b0*/  IMAD R19, R218, 0x2, R139 ;  /* 0x00000002da137824 */ /* 0x000fc800078e028b */
[----:B------:R-:W-:Y:S01]  /*24c0*/  IMAD R4, R218, 0x2, R19 ;  /* 0x00000002da047824 */ /* 0x000fe200078e0213 */
[----:B0-----:R-:W-:-:S04]  /*24d0*/  LEA R2, P1, R51, R180, 0x1 ;  /* 0x000000b433027211 */ /* 0x001fc800078208ff */
[----:B------:R-:W-:Y:S02]  /*24e0*/  LEA.HI.X.SX32 R3, R51, R181, 0x1, P1 ;  /* 0x000000b533037211 */ /* 0x000fe400008f0eff */
[----:B------:R-:W-:-:S03]  /*24f0*/  LEA R44, R218, R4, 0x1 ;  /* 0x00000004da2c7211 */ /* 0x000fc600078e08ff */
[----:B------:R0:W2:Y:S01]  /*2500*/  LDG.E.U16 R208, [R2.64] ;  /* 0x0000000602d07981 */ /* 0x0000a2000c1e1500 */
[-C--:B-1----:R-:W-:Y:S01]  /*2510*/  LEA R6, P0, R47, R180.reuse, 0x1 ;  /* 0x000000b42f067211 */ /* 0x082fe200078008ff */
[----:B------:R-:W-:Y:S01]  /*2520*/  IMAD R141, R218, 0x2, R44 ;  /* 0x00000002da8d7824 */ /* 0x000fe200078e022c */
[----:B0-----:R-:W-:-:S03]  /*2530*/  LEA R2, P1, R29, R180, 0x1 ;  /* 0x000000b41d027211 */ /* 0x001fc600078208ff */
[C---:B------:R-:W-:Y:S01]  /*2540*/  IMAD R18, R218.reuse, 0x2, R141 ;  /* 0x00000002da127824 */ /* 0x040fe200078e028d */
[-C--:B------:R-:W-:Y:S02]  /*2550*/  LEA.HI.X.SX32 R3, R29, R181.reuse, 0x1, P1 ;  /* 0x000000b51d037211 */ /* 0x080fe400008f0eff */
[----:B------:R0:W2:Y:S01]  /*2560*/  LDG.E.U16 R29, [R8.64] ;  /* 0x00000006081d7981 */ /* 0x0000a2000c1e1500 */
[----:B------:R-:W-:Y:S01]  /*2570*/  LEA.HI.X.SX32 R7, R47, R181, 0x1, P0 ;  /* 0x000000b52f077211 */ /* 0x000fe200000f0eff */
[----:B------:R-:W-:Y:S02]  /*2580*/  IMAD R34, R218, 0x2, R18 ;  /* 0x00000002da227824 */ /* 0x000fe400078e0212 */
[----:B------:R1:W2:Y:S04]  /*2590*/  LDG.E.U16 R207, [R2.64] ;  /* 0x0000000602cf7981 */ /* 0x0002a8000c1e1500 */
[----:B------:R1:W2:Y:S01]  /*25a0*/  LDG.E.U16 R62, [R6.64] ;  /* 0x00000006063e7981 */ /* 0x0002a2000c1e1500 */
[----:B0-----:R-:W-:-:S02]  /*25b0*/  LEA R8, P0, R41, R180, 0x1 ;  /* 0x000000b429087211 */ /* 0x001fc400078008ff */
[-C--:B-1----:R-:W-:Y:S02]  /*25c0*/  LEA R2, P1, R43, R180.reuse, 0x1 ;  /* 0x000000b42b027211 */ /* 0x082fe400078208ff */
[-C--:B------:R-:W-:Y:S02]  /*25d0*/  LEA.HI.X.SX32 R9, R41, R181.reuse, 0x1, P0 ;  /* 0x000000b529097211 */ /* 0x080fe400000f0eff */
[-C--:B------:R-:W-:Y:S02]  /*25e0*/  LEA.HI.X.SX32 R3, R43, R181.reuse, 0x1, P1 ;  /* 0x000000b52b037211 */ /* 0x080fe400008f0eff */
[C---:B------:R-:W-:Y:S01]  /*25f0*/  LEA R6, P0, R39.reuse, R180, 0x1 ;  /* 0x000000b427067211 */ /* 0x040fe200078008ff */
[----:B------:R0:W2:Y:S01]  /*2600*/  LDG.E.U16 R28, [R8.64] ;  /* 0x00000006081c7981 */ /* 0x0000a2000c1e1500 */
[C---:B------:R-:W-:Y:S02]  /*2610*/  LEA R46, R218.reuse, R34, 0x1 ;  /* 0x00000022da2e7211 */ /* 0x040fe400078e08ff */
[----:B------:R-:W-:Y:S01]  /*2620*/  LEA.HI.X.SX32 R7, R39, R181, 0x1, P0 ;  /* 0x000000b527077211 */ /* 0x000fe200000f0eff */
[----:B------:R1:W2:Y:S02]  /*2630*/  LDG.E.U16 R206, [R2.64] ;  /* 0x0000000602ce7981 */ /* 0x0002a4000c1e1500 */
[----:B------:R-:W-:-:S02]  /*2640*/  IMAD R143, R218, 0x2, R46 ;  /* 0x00000002da8f7824 */ /* 0x000fc400078e022e */
[----:B------:R1:W2:Y:S01]  /*2650*/  LDG.E.U16 R61, [R6.64] ;  /* 0x00000006063d7981 */ /* 0x0002a2000c1e1500 */
[-C--:B0-----:R-:W-:Y:S02]  /*2660*/  LEA R8, P0, R27, R180.reuse, 0x1 ;  /* 0x000000b41b087211 */ /* 0x081fe400078008ff */
[-C--:B-1----:R-:W-:Y:S02]  /*2670*/  LEA R2, P1, R17, R180.reuse, 0x1 ;  /* 0x000000b411027211 */ /* 0x082fe400078208ff */
[-C--:B------:R-:W-:Y:S02]  /*2680*/  LEA.HI.X.SX32 R9, R27, R181.reuse, 0x1, P0 ;  /* 0x000000b51b097211 */ /* 0x080fe400000f0eff */
[-C--:B------:R-:W-:Y:S01]  /*2690*/  LEA.HI.X.SX32 R3, R17, R181.reuse, 0x1, P1 ;  /* 0x000000b511037211 */ /* 0x080fe200008f0eff */
[C---:B------:R-:W-:Y:S01]  /*26a0*/  IMAD R17, R218.reuse, 0x2, R143 ;  /* 0x00000002da117824 */ /* 0x040fe200078e028f */
[CC--:B------:R-:W-:Y:S01]  /*26b0*/  LEA R6, P0, R35.reuse, R180.reuse, 0x1 ;  /* 0x000000b423067211 */ /* 0x0c0fe200078008ff */
[----:B------:R0:W2:Y:S03]  /*26c0*/  LDG.E.U16 R27, [R8.64] ;  /* 0x00000006081b7981 */ /* 0x0000a6000c1e1500 */
[----:B------:R-:W-:Y:S01]  /*26d0*/  LEA.HI.X.SX32 R7, R35, R181, 0x1, P0 ;  /* 0x000000b523077211 */ /* 0x000fe200000f0eff */
[C---:B------:R-:W-:Y:S01]  /*26e0*/  IMAD R35, R218.reuse, 0x2, R17 ;  /* 0x00000002da237824 */ /* 0x040fe200078e0211 */
[----:B------:R1:W2:Y:S04]  /*26f0*/  LDG.E.U16 R205, [R2.64] ;  /* 0x0000000602cd7981 */ /* 0x0002a8000c1e1500 */
[----:B------:R-:W-:Y:S01]  /*2700*/  LEA R48, R218, R35, 0x1 ;  /* 0x00000023da307211 */ /* 0x000fe200078e08ff */
[----:B------:R1:W2:Y:S01]  /*2710*/  LDG.E.U16 R60, [R6.64] ;  /* 0x00000006063c7981 */ /* 0x0002a2000c1e1500 */
[----:B0-----:R-:W-:-:S03]  /*2720*/  LEA R8, P0, R26, R180, 0x1 ;  /* 0x000000b41a087211 */ /* 0x001fc600078008ff */
[----:B------:R-:W-:Y:S01]  /*2730*/  IMAD R145, R218, 0x2, R48 ;  /* 0x00000002da917824 */ /* 0x000fe200078e0230 */
[-C--:B-1----:R-:W-:Y:S02]  /*2740*/  LEA R2, P1, R16, R180.reuse, 0x1 ;  /* 0x000000b410027211 */ /* 0x082fe400078208ff */
[-C--:B------:R-:W-:Y:S02]  /*2750*/  LEA.HI.X.SX32 R9, R26, R181.reuse, 0x1, P0 ;  /* 0x000000b51a097211 */ /* 0x080fe400000f0eff */
[-C--:B------:R-:W-:Y:S01]  /*2760*/  LEA.HI.X.SX32 R3, R16, R181.reuse, 0x1, P1 ;  /* 0x000000b510037211 */ /* 0x080fe200008f0eff */
[----:B------:R-:W-:Y:S01]  /*2770*/  IMAD R16, R218, 0x2, R145 ;  /* 0x00000002da107824 */ /* 0x000fe200078e0291 */
[C---:B------:R-:W-:Y:S01]  /*2780*/  LEA R6, P0, R38.reuse, R180, 0x1 ;  /* 0x000000b426067211 */ /* 0x040fe200078008ff */
[----:B------:R0:W2:Y:S03]  /*2790*/  LDG.E.U16 R26, [R8.64] ;  /* 0x00000006081a7981 */ /* 0x0000a6000c1e1500 */
[----:B------:R-:W-:Y:S01]  /*27a0*/  LEA.HI.X.SX32 R7, R38, R181, 0x1, P0 ;  /* 0x000000b526077211 */ /* 0x000fe200000f0eff */
[C---:B------:R-:W-:Y:S01]  /*27b0*/  IMAD R38, R218.reuse, 0x2, R16 ;  /* 0x00000002da267824 */ /* 0x040fe200078e0210 */
[----:B------:R1:W2:Y:S04]  /*27c0*/  LDG.E.U16 R204, [R2.64] ;  /* 0x0000000602cc7981 */ /* 0x0002a8000c1e1500 */
[C---:B------:R-:W-:Y:S01]  /*27d0*/  LEA R47, R218.reuse, R38, 0x1 ;  /* 0x00000026da2f7211 */ /* 0x040fe200078e08ff */
[----:B------:R0:W2:Y:S04]  /*27e0*/  LDG.E.U16 R59, [R6.64] ;  /* 0x00000006063b7981 */ /* 0x0000a8000c1e1500 */
[----:B------:R-:W-:Y:S01]  /*27f0*/  IMAD R147, R218, 0x2, R47 ;  /* 0x00000002da937824 */ /* 0x000fe200078e022f */
[----:B-1----:R-:W-:-:S04]  /*2800*/  LEA R2, P1, R15, R180, 0x1 ;  /* 0x000000b40f027211 */ /* 0x002fc800078208ff */
[----:B------:R-:W-:Y:S01]  /*2810*/  LEA.HI.X.SX32 R3, R15, R181, 0x1, P1 ;  /* 0x000000b50f037211 */ /* 0x000fe200008f0eff */
[----:B------:R-:W-:Y:S01]  /*2820*/  IMAD R15, R218, 0x2, R147 ;  /* 0x00000002da0f7824 */ /* 0x000fe200078e0293 */
[----:B0-----:R-:W-:-:S03]  /*2830*/  LEA R8, P0, R25, R180, 0x1 ;  /* 0x000000b419087211 */ /* 0x001fc600078008ff */
[----:B------:R0:W2:Y:S01]  /*2840*/  LDG.E.U16 R203, [R2.64] ;  /* 0x0000000602cb7981 */ /* 0x0000a2000c1e1500 */
[----:B------:R-:W-:Y:S02]  /*2850*/  LEA R39, R218, R15, 0x1 ;  /* 0x0000000fda277211 */ /* 0x000fe400078e08ff */
[-C--:B------:R-:W-:Y:S02]  /*2860*/  LEA.HI.X.SX32 R9, R25, R181.reuse, 0x1, P0 ;  /* 0x000000b519097211 */ /* 0x080fe400000f0eff */
[-C--:B------:R-:W-:Y:S01]  /*2870*/  LEA R6, P0, R24, R180.reuse, 0x1 ;  /* 0x000000b418067211 */ /* 0x080fe200078008ff */
[----:B------:R-:W-:Y:S02]  /*2880*/  IMAD R43, R218, 0x2, R39 ;  /* 0x00000002da2b7824 */ /* 0x000fe400078e0227 */
[----:B------:R1:W2:Y:S01]  /*2890*/  LDG.E.U16 R25, [R8.64] ;  /* 0x0000000608197981 */ /* 0x0002a2000c1e1500 */
[----:B------:R-:W-:Y:S01]  /*28a0*/  LEA.HI.X.SX32 R7, R24, R181, 0x1, P0 ;  /* 0x000000b518077211 */ /* 0x000fe200000f0eff */
[----:B------:R-:W-:Y:S01]  /*28b0*/  IMAD R149, R218, 0x2, R43 ;  /* 0x00000002da957824 */ /* 0x000fe200078e022b */
[----:B0-----:R-:W-:-:S03]  /*28c0*/  LEA R2, P1, R13, R180, 0x1 ;  /* 0x000000b40d027211 */ /* 0x001fc600078208ff */
[----:B------:R0:W2:Y:S01]  /*28d0*/  LDG.E.U16 R58, [R6.64] ;  /* 0x00000006063a7981 */ /* 0x0000a2000c1e1500 */
[----:B-1----:R-:W-:-:S04]  /*28e0*/  LEA R8, P0, R14, R180, 0x1 ;  /* 0x000000b40e087211 */ /* 0x002fc800078008ff */
[----:B------:R-:W-:Y:S02]  /*28f0*/  LEA.HI.X.SX32 R9, R14, R181, 0x1, P0 ;  /* 0x000000b50e097211 */ /* 0x000fe400000f0eff */
[----:B------:R-:W-:Y:S02]  /*2900*/  LEA R14, R218, R149, 0x1 ;  /* 0x00000095da0e7211 */ /* 0x000fe400078e08ff */
[-C--:B------:R-:W-:Y:S01]  /*2910*/  LEA.HI.X.SX32 R3, R13, R181.reuse, 0x1, P1 ;  /* 0x000000b50d037211 */ /* 0x080fe200008f0eff */
[----:B------:R1:W2:Y:S01]  /*2920*/  LDG.E.U16 R24, [R8.64] ;  /* 0x0000000608187981 */ /* 0x0002a2000c1e1500 */
[-C--:B0-----:R-:W-:Y:S01]  /*2930*/  LEA R6, P0, R0, R180.reuse, 0x1 ;  /* 0x000000b400067211 */ /* 0x081fe200078008ff */
[----:B------:R-:W-:Y:S02]  /*2940*/  IMAD R13, R218, 0x2, R14 ;  /* 0x00000002da0d7824 */ /* 0x000fe400078e020e */
[----:B------:R0:W2:Y:S01]  /*2950*/  LDG.E.U16 R202, [R2.64] ;  /* 0x0000000602ca7981 */ /* 0x0000a2000c1e1500 */
[----:B------:R-:W-:Y:S01]  /*2960*/  LEA.HI.X.SX32 R7, R0, R181, 0x1, P0 ;  /* 0x000000b500077211 */ /* 0x000fe200000f0eff */
[----:B------:R-:W-:Y:S01]  /*2970*/  IMAD R0, R218, 0x2, R13 ;  /* 0x00000002da007824 */ /* 0x000fe200078e020d */
[----:B0-----:R-:W-:-:S03]  /*2980*/  LEA R2, P1, R10, R180, 0x1 ;  /* 0x000000b40a027211 */ /* 0x001fc600078208ff */
[----:B------:R0:W2:Y:S01]  /*2990*/  LDG.E.U16 R57, [R6.64] ;  /* 0x0000000606397981 */ /* 0x0000a2000c1e1500 */
[----:B------:R-:W-:Y:S02]  /*29a0*/  LEA R151, R218, R0, 0x1 ;  /* 0x00000000da977211 */ /* 0x000fe400078e08ff */
[----:B------:R-:W-:-:S03]  /*29b0*/  LEA.HI.X.SX32 R3, R10, R181, 0x1, P1 ;  /* 0x000000b50a037211 */ /* 0x000fc600008f0eff */
[C---:B------:R-:W-:Y:S01]  /*29c0*/  IMAD R10, R218.reuse, 0x2, R151 ;  /* 0x00000002da0a7824 */ /* 0x040fe200078e0297 */
[CC--:B-1----:R-:W-:Y:S01]  /*29d0*/  LEA R8, P0, R23.reuse, R180.reuse, 0x1 ;  /* 0x000000b417087211 */ /* 0x0c2fe200078008ff */
[----:B------:R1:W2:Y:S02]  /*29e0*/  LDG.E.U16 R201, [R2.64] ;  /* 0x0000000602c97981 */ /* 0x0002a4000c1e1500 */
[C---:B------:R-:W-:Y:S01]  /*29f0*/  IMAD R41, R218.reuse, 0x2, R10 ;  /* 0x00000002da297824 */ /* 0x040fe200078e020a */
[----:B------:R-:W-:Y:S02]  /*2a00*/  LEA.HI.X.SX32 R9, R23, R181, 0x1, P0 ;  /* 0x000000b517097211 */ /* 0x000fe400000f0eff */
[C---:B0-----:R-:W-:Y:S02]  /*2a10*/  LEA R6, P0, R33.reuse, R180, 0x1 ;  /* 0x000000b421067211 */ /* 0x041fe400078008ff */
[----:B------:R-:W-:Y:S01]  /*2a20*/  LEA R40, R218, R41, 0x1 ;  /* 0x00000029da287211 */ /* 0x000fe200078e08ff */
[----:B------:R0:W2:Y:S01]  /*2a30*/  LDG.E.U16 R23, [R8.64] ;  /* 0x0000000608177981 */ /* 0x0000a2000c1e1500 */
[----:B------:R-:W-:-:S03]  /*2a40*/  LEA.HI.X.SX32 R7, R33, R181, 0x1, P0 ;  /* 0x000000b521077211 */ /* 0x000fc600000f0eff */
[----:B------:R-:W-:Y:S02]  /*2a50*/  IMAD R153, R218, 0x2, R40 ;  /* 0x00000002da997824 */ /* 0x000fe400078e0228 */
[----:B------:R1:W2:Y:S01]  /*2a60*/  LDG.E.U16 R56, [R6.64] ;  /* 0x0000000606387981 */ /* 0x0002a2000c1e1500 */
[----:B0-----:R-:W-:Y:S01]  /*2a70*/  LEA R8, P0, R32, R180, 0x1 ;  /* 0x000000b420087211 */ /* 0x001fe200078008ff */
[----:B------:R-:W-:-:S03]  /*2a80*/  IMAD R33, R218, 0x2, R153 ;  /* 0x00000002da217824 */ /* 0x000fc600078e0299 */
[-C--:B------:R-:W-:Y:S02]  /*2a90*/  LEA.HI.X.SX32 R9, R32, R181.reuse, 0x1, P0 ;  /* 0x000000b520097211 */ /* 0x080fe400000f0eff */
[-C--:B-1----:R-:W-:Y:S02]  /*2aa0*/  LEA R6, P0, R12, R180.reuse, 0x1 ;  /* 0x000000b40c067211 */ /* 0x082fe400078008ff */
[----:B------:R-:W-:Y:S02]  /*2ab0*/  LEA R2, P1, R22, R180, 0x1 ;  /* 0x000000b416027211 */ /* 0x000fe400078208ff */
[----:B------:R-:W-:Y:S02]  /*2ac0*/  LEA.HI.X.SX32 R7, R12, R181, 0x1, P0 ;  /* 0x000000b50c077211 */ /* 0x000fe400000f0eff */
[----:B------:R-:W-:Y:S02]  /*2ad0*/  LEA R12, R218, R33, 0x1 ;  /* 0x00000021da0c7211 */ /* 0x000fe400078e08ff */
[----:B------:R-:W-:Y:S01]  /*2ae0*/  LEA.HI.X.SX32 R3, R22, R181, 0x1, P1 ;  /* 0x000000b516037211 */ /* 0x000fe200008f0eff */
[----:B------:R0:W2:Y:S02]  /*2af0*/  LDG.E.U16 R55, [R6.64] ;  /* 0x0000000606377981 */ /* 0x0000a4000c1e1500 */
[----:B------:R-:W-:-:S02]  /*2b00*/  IMAD R32, R218, 0x2, R12 ;  /* 0x00000002da207824 */ /* 0x000fc400078e020c */
[----:B------:R1:W2:Y:S02]  /*2b10*/  LDG.E.U16 R22, [R8.64] ;  /* 0x0000000608167981 */ /* 0x0002a4000c1e1500 */
[----:B------:R-:W-:Y:S02]  /*2b20*/  IMAD R155, R218, 0x2, R32 ;  /* 0x00000002da9b7824 */ /* 0x000fe400078e0220 */
[----:B------:R0:W2:Y:S01]  /*2b30*/  LDG.E.U16 R200, [R2.64] ;  /* 0x0000000602c87981 */ /* 0x0000a2000c1e1500 */
[-C--:B-1----:R-:W-:Y:S02]  /*2b40*/  LEA R8, P0, R21, R180.reuse, 0x1 ;  /* 0x000000b415087211 */ /* 0x082fe400078008ff */
[----:B0-----:R-:W-:Y:S02]  /*2b50*/  LEA R2, P1, R11, R180, 0x1 ;  /* 0x000000b40b027211 */ /* 0x001fe400078208ff */
[-C--:B------:R-:W-:Y:S02]  /*2b60*/  LEA.HI.X.SX32 R9, R21, R181.reuse, 0x1, P0 ;  /* 0x000000b515097211 */ /* 0x080fe400000f0eff */
[----:B------:R-:W-:-:S02]  /*2b70*/  LEA.HI.X.SX32 R3, R11, R181, 0x1, P1 ;  /* 0x000000b50b037211 */ /* 0x000fc400008f0eff */
[CC--:B------:R-:W-:Y:S01]  /*2b80*/  LEA R6, P0, R37.reuse, R180.reuse, 0x1 ;  /* 0x000000b425067211 */ /* 0x0c0fe200078008ff */
[----:B------:R0:W2:Y:S01]  /*2b90*/  LDG.E.U16 R21, [R8.64] ;  /* 0x0000000608157981 */ /* 0x0000a2000c1e1500 */
[C---:B------:R-:W-:Y:S02]  /*2ba0*/  LEA R11, R218.reuse, R155, 0x1 ;  /* 0x0000009bda0b7211 */ /* 0x040fe400078e08ff */
[----:B------:R-:W-:Y:S01]  /*2bb0*/  LEA.HI.X.SX32 R7, R37, R181, 0x1, P0 ;  /* 0x000000b525077211 */ /* 0x000fe200000f0eff */
[----:B------:R1:W2:Y:S02]  /*2bc0*/  LDG.E.U16 R199, [R2.64] ;  /* 0x0000000602c77981 */ /* 0x0002a4000c1e1500 */
[C---:B------:R-:W-:Y:S02]  /*2bd0*/  IMAD R37, R218.reuse, 0x2, R11 ;  /* 0x00000002da257824 */ /* 0x040fe400078e020b */
[----:B------:R1:W2:Y:S02]  /*2be0*/  LDG.E.U16 R54, [R6.64] ;  /* 0x0000000606367981 */ /* 0x0002a4000c1e1500 */
[----:B------:R-:W-:Y:S01]  /*2bf0*/  IMAD R72, R218, 0x2, R37 ;  /* 0x00000002da487824 */ /* 0x000fe200078e0225 */
[----:B0-----:R-:W-:-:S04]  /*2c00*/  LEA R8, P0, R42, R180, 0x1 ;  /* 0x000000b42a087211 */ /* 0x001fc800078008ff */
[----:B------:R-:W-:Y:S02]  /*2c10*/  LEA R157, R218, R72, 0x1 ;  /* 0x00000048da9d7211 */ /* 0x000fe400078e08ff */
[----:B------:R-:W-:Y:S02]  /*2c20*/  LEA.HI.X.SX32 R9, R42, R181, 0x1, P0 ;  /* 0x000000b52a097211 */ /* 0x000fe400000f0eff */
[----:B-1----:R-:W-:Y:S01]  /*2c30*/  LEA R6, P0, R36, R180, 0x1 ;  /* 0x000000b424067211 */ /* 0x002fe200078008ff */
[----:B------:R-:W-:-:S03]  /*2c40*/  IMAD R42, R218, 0x2, R157 ;  /* 0x00000002da2a7824 */ /* 0x000fc600078e029d */
[----:B------:R-:W-:Y:S01]  /*2c50*/  LEA.HI.X.SX32 R7, R36, R181, 0x1, P0 ;  /* 0x000000b524077211 */ /* 0x000fe200000f0eff */
[----:B------:R-:W-:Y:S01]  /*2c60*/  IMAD R36, R218, 0x2, R42 ;  /* 0x00000002da247824 */ /* 0x000fe200078e022a */
[----:B------:R-:W-:-:S03]  /*2c70*/  LEA R2, P1, R20, R180, 0x1 ;  /* 0x000000b414027211 */ /* 0x000fc600078208ff */
[----:B------:R0:W2:Y:S01]  /*2c80*/  LDG.E.U16 R53, [R6.64] ;  /* 0x0000000606357981 */ /* 0x0000a2000c1e1500 */
[----:B------:R-:W-:Y:S02]  /*2c90*/  LEA R73, R218, R36, 0x1 ;  /* 0x00000024da497211 */ /* 0x000fe400078e08ff */
[----:B------:R-:W-:Y:S02]  /*2ca0*/  LEA.HI.X.SX32 R3, R20, R181, 0x1, P1 ;  /* 0x000000b514037211 */ /* 0x000fe400008f0eff */
[----:B------:R1:W2:Y:S01]  /*2cb0*/  LDG.E.U16 R20, [R8.64] ;  /* 0x0000000608147981 */ /* 0x0002a2000c1e1500 */
[----:B------:R-:W-:-:S03]  /*2cc0*/  IMAD R159, R218, 0x2, R73 ;  /* 0x00000002da9f7824 */ /* 0x000fc600078e0249 */
[----:B------:R0:W2:Y:S01]  /*2cd0*/  LDG.E.U16 R198, [R2.64] ;  /* 0x0000000602c67981 */ /* 0x0000a2000c1e1500 */
[----:B-1----:R-:W-:-:S04]  /*2ce0*/  LEA R8, P0, R45, R180, 0x1 ;  /* 0x000000b42d087211 */ /* 0x002fc800078008ff */
[----:B------:R-:W-:Y:S01]  /*2cf0*/  LEA.HI.X.SX32 R9, R45, R181, 0x1, P0 ;  /* 0x000000b52d097211 */ /* 0x000fe200000f0eff */
[----:B------:R-:W-:Y:S01]  /*2d00*/  IMAD R45, R218, 0x2, R159 ;  /* 0x00000002da2d7824 */ /* 0x000fe200078e029f */
[----:B0-----:R-:W-:-:S04]  /*2d10*/  LEA R6, P0, R4, R180, 0x1 ;  /* 0x000000b404067211 */ /* 0x001fc800078008ff */
[----:B------:R-:W-:Y:S02]  /*2d20*/  LEA.HI.X.SX32 R7, R4, R181, 0x1, P0 ;  /* 0x000000b504077211 */ /* 0x000fe400000f0eff */
[C---:B------:R-:W-:Y:S02]  /*2d30*/  LEA R4, R218.reuse, R45, 0x1 ;  /* 0x0000002dda047211 */ /* 0x040fe400078e08ff */
[C---:B------:R-:W-:Y:S01]  /*2d40*/  LEA R2, P1, R19.reuse, R180, 0x1 ;  /* 0x000000b413027211 */ /* 0x040fe200078208ff */
[----:B------:R0:W2:Y:S02]  /*2d50*/  LDG.E.U16 R52, [R6.64] ;  /* 0x0000000606347981 */ /* 0x0000a4000c1e1500 */
[C---:B------:R-:W-:Y:S01]  /*2d60*/  IMAD R70, R218.reuse, 0x2, R4 ;  /* 0x00000002da467824 */ /* 0x040fe200078e0204 */
[----:B------:R-:W-:Y:S02]  /*2d70*/  LEA.HI.X.SX32 R3, R19, R181, 0x1, P1 ;  /* 0x000000b513037211 */ /* 0x000fe400008f0eff */
[----:B------:R1:W2:Y:S01]  /*2d80*/  LDG.E.U16 R19, [R8.64] ;  /* 0x0000000608137981 */ /* 0x0002a2000c1e1500 */
[----:B------:R-:W-:-:S03]  /*2d90*/  IMAD R161, R218, 0x2, R70 ;  /* 0x00000002daa17824 */ /* 0x000fc600078e0246 */
[----:B------:R0:W2:Y:S01]  /*2da0*/  LDG.E.U16 R197, [R2.64] ;  /* 0x0000000602c57981 */ /* 0x0000a2000c1e1500 */
[----:B-1----:R-:W-:-:S04]  /*2db0*/  LEA R8, P0, R44, R180, 0x1 ;  /* 0x000000b42c087211 */ /* 0x002fc800078008ff */
[----:B------:R-:W-:Y:S02]  /*2dc0*/  LEA.HI.X.SX32 R9, R44, R181, 0x1, P0 ;  /* 0x000000b52c097211 */ /* 0x000fe400000f0eff */
[----:B0-----:R-:W-:Y:S02]  /*2dd0*/  LEA R6, P0, R34, R180, 0x1 ;  /* 0x000000b422067211 */ /* 0x001fe400078008ff */
[----:B------:R-:W-:Y:S02]  /*2de0*/  LEA R44, R218, R161, 0x1 ;  /* 0x000000a1da2c7211 */ /* 0x000fe400078e08ff */
[----:B------:R-:W-:-:S03]  /*2df0*/  LEA.HI.X.SX32 R7, R34, R181, 0x1, P0 ;  /* 0x000000b522077211 */ /* 0x000fc600000f0eff */
[----:B------:R-:W-:Y:S01]  /*2e00*/  IMAD R34, R218, 0x2, R44 ;  /* 0x00000002da227824 */ /* 0x000fe200078e022c */
[----:B------:R-:W-:Y:S01]  /*2e10*/  LEA R2, P1, R18, R180, 0x1 ;  /* 0x000000b412027211 */ /* 0x000fe200078208ff */
[----:B------:R0:W2:Y:S02]  /*2e20*/  LDG.E.U16 R51, [R6.64] ;  /* 0x0000000606337981 */ /* 0x0000a4000c1e1500 */
[----:B------:R-:W-:Y:S01]  /*2e30*/  IMAD R100, R218, 0x2, R34 ;  /* 0x00000002da647824 */ /* 0x000fe200078e0222 */
[----:B------:R-:W-:Y:S02]  /*2e40*/  LEA.HI.X.SX32 R3, R18, R181, 0x1, P1 ;  /* 0x000000b512037211 */ /* 0x000fe400008f0eff */
[----:B------:R1:W2:Y:S02]  /*2e50*/  LDG.E.U16 R18, [R8.64] ;  /* 0x0000000608127981 */ /* 0x0002a4000c1e1500 */
[----:B------:R-:W-:Y:S02]  /*2e60*/  LEA R163, R218, R100, 0x1 ;  /* 0x00000064daa37211 */ /* 0x000fe400078e08ff */
[----:B------:R0:W2:Y:S01]  /*2e70*/  LDG.E.U16 R196, [R2.64] ;  /* 0x0000000602c47981 */ /* 0x0000a2000c1e1500 */
[----:B-1----:R-:W-:-:S04]  /*2e80*/  LEA R8, P0, R46, R180, 0x1 ;  /* 0x000000b42e087211 */ /* 0x002fc800078008ff */
[----:B------:R-:W-:Y:S01]  /*2e90*/  LEA.HI.X.SX32 R9, R46, R181, 0x1, P0 ;  /* 0x000000b52e097211 */ /* 0x000fe200000f0eff */
[----:B------:R-:W-:Y:S01]  /*2ea0*/  IMAD R46, R218, 0x2, R163 ;  /* 0x00000002da2e7824 */ /* 0x000fe200078e02a3 */
[----:B0-----:R-:W-:-:S04]  /*2eb0*/  LEA R6, P0, R35, R180, 0x1 ;  /* 0x000000b423067211 */ /* 0x001fc800078008ff */
[----:B------:R-:W-:Y:S01]  /*2ec0*/  LEA.HI.X.SX32 R7, R35, R181, 0x1, P0 ;  /* 0x000000b523077211 */ /* 0x000fe200000f0eff */
[----:B------:R-:W-:Y:S01]  /*2ed0*/  IMAD R35, R218, 0x2, R46 ;  /* 0x00000002da237824 */ /* 0x000fe200078e022e */
[----:B------:R-:W-:-:S03]  /*2ee0*/  LEA R2, P1, R17, R180, 0x1 ;  /* 0x000000b411027211 */ /* 0x000fc600078208ff */
[----:B------:R0:W2:Y:S01]  /*2ef0*/  LDG.E.U16 R50, [R6.64] ;  /* 0x0000000606327981 */ /* 0x0000a2000c1e1500 */
[C---:B------:R-:W-:Y:S02]  /*2f00*/  LEA R71, R218.reuse, R35, 0x1 ;  /* 0x00000023da477211 */ /* 0x040fe400078e08ff */
[----:B------:R-:W-:Y:S02]  /*2f10*/  LEA.HI.X.SX32 R3, R17, R181, 0x1, P1 ;  /* 0x000000b511037211 */ /* 0x000fe400008f0eff */
[----:B------:R1:W2:Y:S01]  /*2f20*/  LDG.E.U16 R17, [R8.64] ;  /* 0x0000000608117981 */ /* 0x0002a2000c1e1500 */
[----:B------:R-:W-:-:S03]  /*2f30*/  IMAD R165, R218, 0x2, R71 ;  /* 0x00000002daa57824 */ /* 0x000fc600078e0247 */
[----:B------:R0:W2:Y:S01]  /*2f40*/  LDG.E.U16 R195, [R2.64] ;  /* 0x0000000602c37981 */ /* 0x0000a2000c1e1500 */
[----:B------:R-:W-:Y:S01]  /*2f50*/  IMAD R67, R218, 0x2, R165 ;  /* 0x00000002da437824 */ /* 0x000fe200078e02a5 */
[----:B-1----:R-:W-:-:S04]  /*2f60*/  LEA R8, P0, R48, R180, 0x1 ;  /* 0x000000b430087211 */ /* 0x002fc800078008ff */
[----:B------:R-:W-:Y:S02]  /*2f70*/  LEA.HI.X.SX32 R9, R48, R181, 0x1, P0 ;  /* 0x000000b530097211 */ /* 0x000fe400000f0eff */
[----:B0-----:R-:W-:-:S04]  /*2f80*/  LEA R6, P0, R38, R180, 0x1 ;  /* 0x000000b426067211 */ /* 0x001fc800078008ff */
[----:B------:R-:W-:Y:S02]  /*2f90*/  LEA.HI.X.SX32 R7, R38, R181, 0x1, P0 ;  /* 0x000000b526077211 */ /* 0x000fe400000f0eff */
[----:B------:R-:W-:Y:S02]  /*2fa0*/  LEA R38, R218, R67, 0x1 ;  /* 0x00000043da267211 */ /* 0x000fe400078e08ff */
[----:B------:R-:W-:Y:S01]  /*2fb0*/  LEA R2, P1, R16, R180, 0x1 ;  /* 0x000000b410027211 */ /* 0x000fe200078208ff */
[----:B------:R0:W2:Y:S02]  /*2fc0*/  LDG.E.U16 R49, [R6.64] ;  /* 0x0000000606317981 */ /* 0x0000a4000c1e1500 */
[----:B------:R-:W-:Y:S01]  /*2fd0*/  IMAD R96, R218, 0x2, R38 ;  /* 0x00000002da607824 */ /* 0x000fe200078e0226 */
[----:B------:R-:W-:Y:S02]  /*2fe0*/  LEA.HI.X.SX32 R3, R16, R181, 0x1, P1 ;  /* 0x000000b510037211 */ /* 0x000fe400008f0eff */
[----:B------:R1:W2:Y:S01]  /*2ff0*/  LDG.E.U16 R16, [R8.64] ;  /* 0x0000000608107981 */ /* 0x0002a2000c1e1500 */
[----:B------:R-:W-:-:S03]  /*3000*/  IMAD R167, R218, 0x2, R96 ;  /* 0x00000002daa77824 */ /* 0x000fc600078e0260 */
[----:B------:R0:W2:Y:S01]  /*3010*/  LDG.E.U16 R194, [R2.64] ;  /* 0x0000000602c27981 */ /* 0x0000a2000c1e1500 */
[CC--:B-1----:R-:W-:Y:S02]  /*3020*/  LEA R8, P0, R47.reuse, R180.reuse, 0x1 ;  /* 0x000000b42f087211 */ /* 0x0c2fe400078008ff */
[----:B------:R-:W-:Y:S02]  /*3030*/  LEA R66, R218, R167, 0x1 ;  /* 0x000000a7da427211 */ /* 0x000fe400078e08ff */
[----:B------:R-:W-:Y:S02]  /*3040*/  LEA.HI.X.SX32 R9, R47, R181, 0x1, P0 ;  /* 0x000000b52f097211 */ /* 0x000fe400000f0eff */
[----:B0-----:R-:W-:-:S04]  /*3050*/  LEA R6, P0, R39, R180, 0x1 ;  /* 0x000000b427067211 */ /* 0x001fc800078008ff */
[----:B------:R-:W-:Y:S01]  /*3060*/  LEA.HI.X.SX32 R7, R39, R181, 0x1, P0 ;  /* 0x000000b527077211 */ /* 0x000fe200000f0eff */
[----:B------:R-:W-:Y:S01]  /*3070*/  IMAD R39, R218, 0x2, R66 ;  /* 0x00000002da277824 */ /* 0x000fe200078e0242 */
[----:B------:R-:W-:-:S03]  /*3080*/  LEA R2, P1, R15, R180, 0x1 ;  /* 0x000000b40f027211 */ /* 0x000fc600078208ff */
[C---:B------:R-:W-:Y:S01]  /*3090*/  IMAD R75, R218.reuse, 0x2, R39 ;  /* 0x00000002da4b7824 */ /* 0x040fe200078e0227 */
[----:B------:R-:W-:Y:S01]  /*30a0*/  LEA.HI.X.SX32 R3, R15, R181, 0x1, P1 ;  /* 0x000000b50f037211 */ /* 0x000fe200008f0eff */
[----:B------:R0:W2:Y:S03]  /*30b0*/  LDG.E.U16 R48, [R6.64] ;  /* 0x0000000606307981 */ /* 0x0000a6000c1e1500 */
[----:B------:R-:W-:Y:S01]  /*30c0*/  LEA R169, R218, R75, 0x1 ;  /* 0x0000004bdaa97211 */ /* 0x000fe200078e08ff */
[----:B------:R1:W2:Y:S04]  /*30d0*/  LDG.E.U16 R15, [R8.64] ;  /* 0x00000006080f7981 */ /* 0x0002a8000c1e1500 */
[----:B------:R0:W2:Y:S01]  /*30e0*/  LDG.E.U16 R193, [R2.64] ;  /* 0x0000000602c17981 */ /* 0x0000a2000c1e1500 */
[----:B-1----:R-:W-:-:S04]  /*30f0*/  LEA R8, P0, R43, R180, 0x1 ;  /* 0x000000b42b087211 */ /* 0x002fc800078008ff */
[----:B------:R-:W-:Y:S01]  /*3100*/  LEA.HI.X.SX32 R9, R43, R181, 0x1, P0 ;  /* 0x000000b52b097211 */ /* 0x000fe200000f0eff */
[----:B------:R-:W-:-:S04]  /*3110*/  IMAD R43, R218, 0x2, R169 ;  /* 0x00000002da2b7824 */ /* 0x000fc800078e02a9 */
[----:B------:R-:W-:-:S05]  /*3120*/  IMAD R108, R218, 0x2, R43 ;  /* 0x00000002da6c7824 */ /* 0x000fca00078e022b */
[----:B------:R-:W-:-:S05]  /*3130*/  LEA R74, R218, R108, 0x1 ;  /* 0x0000006cda4a7211 */ /* 0x000fca00078e08ff */
[----:B------:R-:W-:Y:S01]  /*3140*/  IMAD R171, R218, 0x2, R74 ;  /* 0x00000002daab7824 */ /* 0x000fe200078e024a */
[----:B0-----:R-:W-:-:S03]  /*3150*/  LEA R2, P1, R14, R180, 0x1 ;  /* 0x000000b40e027211 */ /* 0x001fc600078208ff */
[----:B------:R-:W-:Y:S01]  /*3160*/  IMAD R68, R218, 0x2, R171 ;  /* 0x00000002da447824 */ /* 0x000fe200078e02ab */
[C---:B------:R-:W-:Y:S02]  /*3170*/  LEA R6, P0, R13.reuse, R180, 0x1 ;  /* 0x000000b40d067211 */ /* 0x040fe400078008ff */
[-C--:B------:R-:W-:Y:S02]  /*3180*/  LEA.HI.X.SX32 R3, R14, R181.reuse, 0x1, P1 ;  /* 0x000000b50e037211 */ /* 0x080fe400008f0eff */
[----:B------:R-:W-:Y:S01]  /*3190*/  LEA R110, R218, R68, 0x1 ;  /* 0x00000044da6e7211 */ /* 0x000fe200078e08ff */
[----:B------:R0:W2:Y:S01]  /*31a0*/  LDG.E.U16 R14, [R8.64] ;  /* 0x00000006080e7981 */ /* 0x0000a2000c1e1500 */
[----:B------:R-:W-:-:S03]  /*31b0*/  LEA.HI.X.SX32 R7, R13, R181, 0x1, P0 ;  /* 0x000000b50d077211 */ /* 0x000fc600000f0eff */
[----:B------:R-:W-:Y:S01]  /*31c0*/  IMAD R98, R218, 0x2, R110 ;  /* 0x00000002da627824 */ /* 0x000fe200078e026e */
[----:B------:R1:W2:Y:S01]  /*31d0*/  LDG.E.U16 R192, [R2.64] ;  /* 0x0000000602c07981 */ /* 0x0002a2000c1e1500 */
[----:B0-----:R-:W-:-:S03]  /*31e0*/  LEA R8, P0, R0, R180, 0x1 ;  /* 0x000000b400087211 */ /* 0x001fc600078008ff */
[----:B------:R0:W2:Y:S01]  /*31f0*/  LDG.E.U16 R47, [R6.64] ;  /* 0x00000006062f7981 */ /* 0x0000a2000c1e1500 */
[----:B------:R-:W-:Y:S01]  /*3200*/  IMAD R173, R218, 0x2, R98 ;  /* 0x00000002daad7824 */ /* 0x000fe200078e0262 */
[----:B------:R-:W-:Y:S02]  /*3210*/  LEA.HI.X.SX32 R9, R0, R181, 0x1, P0 ;  /* 0x000000b500097211 */ /* 0x000fe400000f0eff */
[----:B-1----:R-:W-:-:S03]  /*3220*/  LEA R2, P1, R10, R180, 0x1 ;  /* 0x000000b40a027211 */ /* 0x002fc600078208ff */
[----:B------:R1:W2:Y:S01]  /*3230*/  LDG.E.U16 R13, [R8.64] ;  /* 0x00000006080d7981 */ /* 0x0002a2000c1e1500 */
[----:B0-----:R-:W-:-:S04]  /*3240*/  LEA R6, P0, R33, R180, 0x1 ;  /* 0x000000b421067211 */ /* 0x001fc800078008ff */
[----:B------:R-:W-:Y:S02]  /*3250*/  LEA.HI.X.SX32 R7, R33, R181, 0x1, P0 ;  /* 0x000000b521077211 */ /* 0x000fe400000f0eff */
[----:B------:R-:W-:Y:S02]  /*3260*/  LEA R33, R218, R173, 0x1 ;  /* 0x000000adda217211 */ /* 0x000fe400078e08ff */
[-C--:B------:R-:W-:Y:S01]  /*3270*/  LEA.HI.X.SX32 R3, R10, R181.reuse, 0x1, P1 ;  /* 0x000000b50a037211 */ /* 0x080fe200008f0eff */
[----:B------:R0:W2:Y:S02]  /*3280*/  LDG.E.U16 R190, [R6.64] ;  /* 0x0000000606be7981 */ /* 0x0000a4000c1e1500 */
[C---:B------:R-:W-:Y:S01]  /*3290*/  IMAD R112, R218.reuse, 0x2, R33 ;  /* 0x00000002da707824 */ /* 0x040fe200078e0221 */
[C---:B-1----:R-:W-:Y:S01]  /*32a0*/  LEA R8, P0, R11.reuse, R180, 0x1 ;  /* 0x000000b40b087211 */ /* 0x042fe200078008ff */
[----:B------:R1:W2:Y:S02]  /*32b0*/  LDG.E.U16 R191, [R2.64] ;  /* 0x0000000602bf7981 */ /* 0x0002a4000c1e1500 */
[----:B------:R-:W-:Y:S01]  /*32c0*/  IMAD R102, R218, 0x2, R112 ;  /* 0x00000002da667824 */ /* 0x000fe200078e0270 */
[----:B------:R-:W-:-:S04]  /*32d0*/  LEA.HI.X.SX32 R9, R11, R181, 0x1, P0 ;  /* 0x000000b50b097211 */ /* 0x000fc800000f0eff */
[----:B------:R-:W-:Y:S01]  /*32e0*/  LEA R0, R218, R102, 0x1 ;  /* 0x00000066da007211 */ /* 0x000fe200078e08ff */
[----:B------:R3:W2:Y:S01]  /*32f0*/  LDG.E.U16 R189, [R8.64] ;  /* 0x0000000608bd7981 */ /* 0x0006a2000c1e1500 */
[CC--:B-1----:R-:W-:Y:S02]  /*3300*/  LEA R2, P1, R42.reuse, R180.reuse, 0x1 ;  /* 0x000000b42a027211 */ /* 0x0c2fe400078208ff */
[CC--:B0-----:R-:W-:Y:S02]  /*3310*/  LEA R6, P0, R45.reuse, R180.reuse, 0x1 ;  /* 0x000000b42d067211 */ /* 0x0c1fe400078008ff */
[-C--:B------:R-:W-:Y:S01]  /*3320*/  LEA.HI.X.SX32 R3, R42, R181.reuse, 0x1, P1 ;  /* 0x000000b52a037211 */ /* 0x080fe200008f0eff */
[----:B------:R-:W-:Y:S01]  /*3330*/  IMAD R42, R218, 0x2, R0 ;  /* 0x00000002da2a7824 */ /* 0x000fe200078e0200 */
[----:B------:R-:W-:Y:S02]  /*3340*/  LEA.HI.X.SX32 R7, R45, R181, 0x1, P0 ;  /* 0x000000b52d077211 */ /* 0x000fe400000f0eff */
[----:B---3--:R-:W-:Y:S01]  /*3350*/  LEA R8, P0, R44, R180, 0x1 ;  /* 0x000000b42c087211 */ /* 0x008fe200078008ff */
[----:B------:R0:W3:Y:S01]  /*3360*/  LDG.E.U16 R188, [R2.64] ;  /* 0x0000000602bc7981 */ /* 0x0000e2000c1e1500 */
[----:B------:R-:W-:-:S02]  /*3370*/  IMAD R114, R218, 0x2, R42 ;  /* 0x00000002da727824 */ /* 0x000fc400078e022a */
[----:B------:R-:W-:Y:S01]  /*3380*/  LEA.HI.X.SX32 R9, R44, R181, 0x1, P0 ;  /* 0x000000b52c097211 */ /* 0x000fe200000f0eff */
[----:B------:R1:W2:Y:S01]  /*3390*/  LDG.E.U16 R187, [R6.64] ;  /* 0x0000000606bb7981 */ /* 0x0002a2000c1e1500 */
[----:B0-----:R-:W-:-:S03]  /*33a0*/  LEA R2, P1, R46, R180, 0x1 ;  /* 0x000000b42e027211 */ /* 0x001fc600078208ff */
[----:B------:R0:W2:Y:S01]  /*33b0*/  LDG.E.U16 R186, [R8.64] ;  /* 0x0000000608ba7981 */ /* 0x0000a2000c1e1500 */
[----:B------:R-:W-:Y:S02]  /*33c0*/  LEA R104, R218, R114, 0x1 ;  /* 0x00000072da687211 */ /* 0x000fe400078e08ff */
[----:B------:R-:W-:Y:S02]  /*33d0*/  LEA.HI.X.SX32 R3, R46, R181, 0x1, P1 ;  /* 0x000000b52e037211 */ /* 0x000fe400008f0eff */
[----:B-1----:R-:W-:-:S03]  /*33e0*/  LEA R6, P0, R67, R180, 0x1 ;  /* 0x000000b443067211 */ /* 0x002fc600078008ff */
[----:B------:R1:W2:Y:S01]  /*33f0*/  LDG.E.U16 R185, [R2.64] ;  /* 0x0000000602b97981 */ /* 0x0002a2000c1e1500 */
[----:B0-----:R-:W-:-:S04]  /*3400*/  LEA R8, P1, R43, R180, 0x1 ;  /* 0x000000b42b087211 */ /* 0x001fc800078208ff */
[-C--:B------:R-:W-:Y:S01]  /*3410*/  LEA.HI.X.SX32 R9, R43, R181.reuse, 0x1, P1 ;  /* 0x000000b52b097211 */ /* 0x080fe200008f0eff */
[----:B-1----:R-:W-:Y:S01]  /*3420*/  IMAD R2, R218, 0x2, R104 ;  /* 0x00000002da027824 */ /* 0x002fe200078e0268 */
[----:B------:R-:W-:-:S03]  /*3430*/  LEA.HI.X.SX32 R7, R67, R181, 0x1, P0 ;  /* 0x000000b543077211 */ /* 0x000fc600000f0eff */
[----:B------:R0:W2:Y:S01]  /*3440*/  LDG.E.U16 R182, [R8.64] ;  /* 0x0000000608b67981 */ /* 0x0000a2000c1e1500 */
[----:B------:R-:W-:Y:S01]  /*3450*/  IMAD R43, R218, 0x2, R2 ;  /* 0x00000002da2b7824 */ /* 0x000fe200078e0202 */
[----:B------:R-:W-:Y:S02]  /*3460*/  LEA R10, P0, R66, R180, 0x1 ;  /* 0x000000b4420a7211 */ /* 0x000fe400078008ff */
[----:B------:R1:W2:Y:S02]  /*3470*/  LDG.E.U16 R184, [R6.64] ;  /* 0x0000000606b87981 */ /* 0x0002a4000c1e1500 */
[----:B------:R-:W-:Y:S02]  /*3480*/  LEA R116, R218, R43, 0x1 ;  /* 0x0000002bda747211 */ /* 0x000fe400078e08ff */
[----:B------:R-:W-:-:S03]  /*3490*/  LEA.HI.X.SX32 R11, R66, R181, 0x1, P0 ;  /* 0x000000b5420b7211 */ /* 0x000fc600000f0eff */
[----:B------:R-:W-:Y:S01]  /*34a0*/  IMAD R106, R218, 0x2, R116 ;  /* 0x00000002da6a7824 */ /* 0x000fe200078e0274 */
[-C--:B-1----:R-:W-:Y:S01]  /*34b0*/  LEA R6, P0, R68, R180.reuse, 0x1 ;  /* 0x000000b444067211 */ /* 0x082fe200078008ff */
[----:B------:R1:W2:Y:S01]  /*34c0*/  LDG.E.U16 R183, [R10.64] ;  /* 0x000000060ab77981 */ /* 0x0002a2000c1e1500 */
[----:B0-----:R-:W-:Y:S02]  /*34d0*/  LEA R8, P1, R42, R180, 0x1 ;  /* 0x000000b42a087211 */ /* 0x001fe400078208ff */
[-C--:B------:R-:W-:Y:S01]  /*34e0*/  LEA.HI.X.SX32 R7, R68, R181.reuse, 0x1, P0 ;  /* 0x000000b544077211 */ /* 0x080fe200000f0eff */
[----:B------:R-:W-:Y:S01]  /*34f0*/  IMAD R3, R218, 0x2, R106 ;  /* 0x00000002da037824 */ /* 0x000fe200078e026a */
[----:B------:R-:W-:-:S03]  /*3500*/  LEA.HI.X.SX32 R9, R42, R181, 0x1, P1 ;  /* 0x000000b52a097211 */ /* 0x000fc600008f0eff */
[----:B------:R0:W2:Y:S01]  /*3510*/  LDG.E.U16 R69, [R6.64] ;  /* 0x0000000606457981 */ /* 0x0000a2000c1e1500 */
[CC--:B-1----:R-:W-:Y:S02]  /*3520*/  LEA R10, P0, R33.reuse, R180.reuse, 0x1 ;  /* 0x000000b4210a7211 */ /* 0x0c2fe400078008ff */
[----:B------:R-:W-:Y:S01]  /*3530*/  LEA R118, R218, R3, 0x1 ;  /* 0x00000003da767211 */ /* 0x000fe200078e08ff */
[----:B------:R1:W2:Y:S01]  /*3540*/  LDG.E.U16 R68, [R8.64] ;  /* 0x0000000608447981 */ /* 0x0002a2000c1e1500 */
[----:B------:R-:W-:Y:S02]  /*3550*/  LEA.HI.X.SX32 R11, R33, R181, 0x1, P0 ;  /* 0x000000b5210b7211 */ /* 0x000fe400000f0eff */
[----:B0-----:R-:W-:-:S03]  /*3560*/  LEA R6, P0, R43, R180, 0x1 ;  /* 0x000000b42b067211 */ /* 0x001fc600078008ff */
[----:B------:R0:W2:Y:S01]  /*3570*/  LDG.E.U16 R33, [R10.64] ;  /* 0x000000060a217981 */ /* 0x0000a2000c1e1500 */
[----:B------:R-:W-:Y:S02]  /*3580*/  LEA.HI.X.SX32 R7, R43, R181, 0x1, P0 ;  /* 0x000000b52b077211 */ /* 0x000fe400000f0eff */
[----:B-1----:R-:W-:-:S03]  /*3590*/  LEA R8, P0, R41, R180, 0x1 ;  /* 0x000000b429087211 */ /* 0x002fc600078008ff */
[----:B------:R1:W2:Y:S01]  /*35a0*/  LDG.E.U16 R67, [R6.64] ;  /* 0x0000000606437981 */ /* 0x0002a2000c1e1500 */
[C---:B0-----:R-:W-:Y:S02]  /*35b0*/  LEA R10, P1, R118.reuse, R180, 0x1 ;  /* 0x000000b4760a7211 */ /* 0x041fe400078208ff */
[-C--:B------:R-:W-:Y:S02]  /*35c0*/  LEA.HI.X.SX32 R9, R41, R181.reuse, 0x1, P0 ;  /* 0x000000b529097211 */ /* 0x080fe400000f0eff */
[----:B------:R-:W-:-:S03]  /*35d0*/  LEA.HI.X.SX32 R11, R118, R181, 0x1, P1 ;  /* 0x000000b5760b7211 */ /* 0x000fc600008f0eff */
[----:B------:R0:W2:Y:S01]  /*35e0*/  LDG.E.U16 R46, [R8.64] ;  /* 0x00000006082e7981 */ /* 0x0000a2000c1e1500 */
[----:B-1----:R-:W-:-:S03]  /*35f0*/  LEA R6, P0, R40, R180, 0x1 ;  /* 0x000000b428067211 */ /* 0x002fc600078008ff */
[----:B------:R1:W2:Y:S01]  /*3600*/  LDG.E.U16 R66, [R10.64] ;  /* 0x000000060a427981 */ /* 0x0002a2000c1e1500 */
[-C--:B------:R-:W-:Y:S02]  /*3610*/  LEA.HI.X.SX32 R7, R40, R181.reuse, 0x1, P0 ;  /* 0x000000b528077211 */ /* 0x080fe400000f0eff */
[CC--:B0-----:R-:W-:Y:S02]  /*3620*/  LEA R8, P0, R37.reuse, R180.reuse, 0x1 ;  /* 0x000000b425087211 */ /* 0x0c1fe400078008ff */
[CC--:B-1----:R-:W-:Y:S02]  /*3630*/  LEA R10, P1, R12.reuse, R180.reuse, 0x1 ;  /* 0x000000b40c0a7211 */ /* 0x0c2fe400078208ff */
[-C--:B------:R-:W-:Y:S02]  /*3640*/  LEA.HI.X.SX32 R9, R37, R181.reuse, 0x1, P0 ;  /* 0x000000b525097211 */ /* 0x080fe400000f0eff */
[----:B------:R-:W-:Y:S02]  /*3650*/  LEA.HI.X.SX32 R11, R12, R181, 0x1, P1 ;  /* 0x000000b50c0b7211 */ /* 0x000fe400008f0eff */
[----:B------:R0:W2:Y:S04]  /*3660*/  LDG.E.U16 R12, [R6.64] ;  /* 0x00000006060c7981 */ /* 0x0000a8000c1e1500 */
[----:B------:R1:W2:Y:S04]  /*3670*/  LDG.E.U16 R45, [R10.64] ;  /* 0x000000060a2d7981 */ /* 0x0002a8000c1e1500 */
[----:B------:R4:W2:Y:S01]  /*3680*/  LDG.E.U16 R44, [R8.64] ;  /* 0x00000006082c7981 */ /* 0x0008a2000c1e1500 */
[----:B0-----:R-:W-:-:S04]  /*3690*/  LEA R6, P1, R36, R180, 0x1 ;  /* 0x000000b424067211 */ /* 0x001fc800078208ff */
[-C--:B------:R-:W-:Y:S02]  /*36a0*/  LEA.HI.X.SX32 R7, R36, R181.reuse, 0x1, P1 ;  /* 0x000000b524077211 */ /* 0x080fe400008f0eff */
[-C--:B-1----:R-:W-:Y:S02]  /*36b0*/  LEA R10, P0, R4, R180.reuse, 0x1 ;  /* 0x000000b4040a7211 */ /* 0x082fe400078008ff */
[-C--:B----4-:R-:W-:Y:S01]  /*36c0*/  LEA R8, P1, R34, R180.reuse, 0x1 ;  /* 0x000000b422087211 */ /* 0x090fe200078208ff */
[----:B------:R0:W4:Y:S01]  /*36d0*/  LDG.E.U16 R43, [R6.64] ;  /* 0x00000006062b7981 */ /* 0x000122000c1e1500 */
[-C--:B------:R-:W-:Y:S02]  /*36e0*/  LEA.HI.X.SX32 R11, R4, R181.reuse, 0x1, P0 ;  /* 0x000000b5040b7211 */ /* 0x080fe400000f0eff */
[----:B------:R-:W-:Y:S02]  /*36f0*/  LEA.HI.X.SX32 R9, R34, R181, 0x1, P1 ;  /* 0x000000b522097211 */ /* 0x000fe400008f0eff */
[-C--:B------:R-:W-:Y:S01]  /*3700*/  LEA R34, P1, R38, R180.reuse, 0x1 ;  /* 0x000000b426227211 */ /* 0x080fe200078208ff */
[----:B------:R1:W2:Y:S01]  /*3710*/  LDG.E.U16 R42, [R10.64] ;  /* 0x000000060a2a7981 */ /* 0x0002a2000c1e1500 */
[----:B0-----:R-:W-:-:S03]  /*3720*/  LEA R6, P0, R35, R180, 0x1 ;  /* 0x000000b423067211 */ /* 0x001fc600078008ff */
[----:B------:R0:W2:Y:S01]  /*3730*/  LDG.E.U16 R41, [R8.64] ;  /* 0x0000000608297981 */ /* 0x0000a2000c1e1500 */
[-C--:B------:R-:W-:Y:S02]  /*3740*/  LEA.HI.X.SX32 R7, R35, R181.reuse, 0x1, P0 ;  /* 0x000000b523077211 */ /* 0x080fe400000f0eff */
[----:B------:R-:W-:Y:S02]  /*3750*/  LEA.HI.X.SX32 R35, R38, R181, 0x1, P1 ;  /* 0x000000b526237211 */ /* 0x000fe400008f0eff */
[-C--:B-1----:R-:W-:Y:S01]  /*3760*/  LEA R10, P1, R108, R180.reuse, 0x1 ;  /* 0x000000b46c0a7211 */ /* 0x082fe200078208ff */
[----:B------:R1:W2:Y:S01]  /*3770*/  LDG.E.U16 R40, [R6.64] ;  /* 0x0000000606287981 */ /* 0x0002a2000c1e1500 */
[----:B0-----:R-:W-:-:S04]  /*3780*/  LEA R8, P0, R39, R180, 0x1 ;  /* 0x000000b427087211 */ /* 0x001fc800078008ff */
[-C--:B------:R-:W-:Y:S02]  /*3790*/  LEA.HI.X.SX32 R9, R39, R181.reuse, 0x1, P0 ;  /* 0x000000b527097211 */ /* 0x080fe400000f0eff */
[-C--:B------:R-:W-:Y:S01]  /*37a0*/  LEA.HI.X.SX32 R11, R108, R181.reuse, 0x1, P1 ;  /* 0x000000b56c0b7211 */ /* 0x080fe200008f0eff */
[----:B------:R-:W-:Y:S01]  /*37b0*/  IMAD R118, R218, 0x2, R118 ;  /* 0x00000002da767824 */ /* 0x000fe200078e0276 */
[CC--:B-1----:R-:W-:Y:S01]  /*37c0*/  LEA R6, P0, R110.reuse, R180.reuse, 0x1 ;  /* 0x000000b46e067211 */ /* 0x0c2fe200078008ff */
[----:B------:R0:W2:Y:S03]  /*37d0*/  LDG.E.U16 R38, [R8.64] ;  /* 0x0000000608267981 */ /* 0x0000a6000c1e1500 */
[----:B------:R-:W-:Y:S01]  /*37e0*/  LEA.HI.X.SX32 R7, R110, R181, 0x1, P0 ;  /* 0x000000b56e077211 */ /* 0x000fe200000f0eff */
[----:B------:R1:W2:Y:S04]  /*37f0*/  LDG.E.U16 R37, [R10.64] ;  /* 0x000000060a257981 */ /* 0x0002a8000c1e1500 */
[----:B------:R5:W2:Y:S01]  /*3800*/  LDG.E.U16 R36, [R6.64] ;  /* 0x0000000606247981 */ /* 0x000aa2000c1e1500 */
[----:B0-----:R-:W-:-:S03]  /*3810*/  LEA R8, P0, R112, R180, 0x1 ;  /* 0x000000b470087211 */ /* 0x001fc600078008ff */
[----:B------:R0:W2:Y:S01]  /*3820*/  LDG.E.U16 R39, [R34.64] ;  /* 0x0000000622277981 */ /* 0x0000a2000c1e1500 */
[-C--:B-1----:R-:W-:Y:S02]  /*3830*/  LEA R10, P1, R114, R180.reuse, 0x1 ;  /* 0x000000b4720a7211 */ /* 0x082fe400078208ff */
[-C--:B------:R-:W-:Y:S02]  /*3840*/  LEA.HI.X.SX32 R9, R112, R181.reuse, 0x1, P0 ;  /* 0x000000b570097211 */ /* 0x080fe400000f0eff */
[----:B-----5:R-:W-:Y:S02]  /*3850*/  LEA R6, P0, R116, R180, 0x1 ;  /* 0x000000b474067211 */ /* 0x020fe400078008ff */
[-C--:B------:R-:W-:Y:S01]  /*3860*/  LEA.HI.X.SX32 R11, R114, R181.reuse, 0x1, P1 ;  /* 0x000000b5720b7211 */ /* 0x080fe200008f0eff */
[----:B------:R1:W3:Y:S01]  /*3870*/  LDG.E.U16 R4, [R8.64] ;  /* 0x0000000608047981 */ /* 0x0002e2000c1e1500 */
[----:B------:R-:W-:-:S03]  /*3880*/  LEA.HI.X.SX32 R7, R116, R181, 0x1, P0 ;  /* 0x000000b574077211 */ /* 0x000fc600000f0eff */
[----:B0-----:R0:W2:Y:S04]  /*3890*/  LDG.E.U16 R35, [R10.64] ;  /* 0x000000060a237981 */ /* 0x0010a8000c1e1500 */
[----:B------:R0:W2:Y:S01]  /*38a0*/  LDG.E.U16 R34, [R6.64] ;  /* 0x0000000606227981 */ /* 0x0000a2000c1e1500 */
[-C--:B-1----:R-:W-:Y:S02]  /*38b0*/  LEA R8, P1, R118, R180.reuse, 0x1 ;  /* 0x000000b476087211 */ /* 0x082fe400078208ff */
[-C--:B0-----:R-:W-:Y:S02]  /*38c0*/  LEA R10, P0, R32, R180.reuse, 0x1 ;  /* 0x000000b4200a7211 */ /* 0x081fe400078008ff */
[----:B------:R-:W-:Y:S02]  /*38d0*/  LEA.HI.X.SX32 R9, R118, R181, 0x1, P1 ;  /* 0x000000b576097211 */ /* 0x000fe400008f0eff */
[----:B------:R-:W-:-:S02]  /*38e0*/  LEA R6, P1, R72, R180, 0x1 ;  /* 0x000000b448067211 */ /* 0x000fc400078208ff */
[-C--:B------:R-:W-:Y:S02]  /*38f0*/  LEA.HI.X.SX32 R11, R32, R181.reuse, 0x1, P0 ;  /* 0x000000b5200b7211 */ /* 0x080fe400000f0eff */
[----:B------:R0:W2:Y:S01]  /*3900*/  LDG.E.U16 R32, [R8.64] ;  /* 0x0000000608207981 */ /* 0x0000a2000c1e1500 */
[----:B------:R-:W-:Y:S02]  /*3910*/  LEA.HI.X.SX32 R7, R72, R181, 0x1, P1 ;  /* 0x000000b548077211 */ /* 0x000fe400008f0eff */
[-C--:B------:R-:W-:Y:S01]  /*3920*/  LEA R72, P1, R70, R180.reuse, 0x1 ;  /* 0x000000b446487211 */ /* 0x080fe200078208ff */
[----:B------:R1:W2:Y:S01]  /*3930*/  LDG.E.U16 R11, [R10.64] ;  /* 0x000000060a0b7981 */ /* 0x0002a2000c1e1500 */
[----:B0-----:R-:W-:-:S04]  /*3940*/  LEA R8, P0, R73, R180, 0x1 ;  /* 0x000000b449087211 */ /* 0x001fc800078008ff */
[-C--:B------:R-:W-:Y:S01]  /*3950*/  LEA.HI.X.SX32 R9, R73, R181.reuse, 0x1, P0 ;  /* 0x000000b549097211 */ /* 0x080fe200000f0eff */
[----:B-1----:R0:W2:Y:S01]  /*3960*/  LDG.E.U16 R10, [R6.64] ;  /* 0x00000006060a7981 */ /* 0x0020a2000c1e1500 */
[-C--:B------:R-:W-:Y:S02]  /*3970*/  LEA.HI.X.SX32 R73, R70, R181.reuse, 0x1, P1 ;  /* 0x000000b546497211 */ /* 0x080fe400008f0eff */
[CC--:B------:R-:W-:Y:S02]  /*3980*/  LEA R70, P1, R71.reuse, R180.reuse, 0x1 ;  /* 0x000000b447467211 */ /* 0x0c0fe400078208ff */
[----:B------:R1:W2:Y:S01]  /*3990*/  LDG.E.U16 R9, [R8.64] ;  /* 0x0000000608097981 */ /* 0x0002a2000c1e1500 */
[CC--:B0-----:R-:W-:Y:S02]  /*39a0*/  LEA R6, P0, R100.reuse, R180.reuse, 0x1 ;  /* 0x000000b464067211 */ /* 0x0c1fe400078008ff */
[-C--:B------:R-:W-:Y:S02]  /*39b0*/  LEA.HI.X.SX32 R71, R71, R181.reuse, 0x1, P1 ;  /* 0x000000b547477211 */ /* 0x080fe400008f0eff */
[----:B------:R-:W-:Y:S01]  /*39c0*/  LEA.HI.X.SX32 R7, R100, R181, 0x1, P0 ;  /* 0x000000b564077211 */ /* 0x000fe200000f0eff */
[----:B-1----:R0:W2:Y:S05]  /*39d0*/  LDG.E.U16 R8, [R72.64] ;  /* 0x0000000648087981 */ /* 0x0020aa000c1e1500 */
[----:B------:R1:W2:Y:S01]  /*39e0*/  LDG.E.U16 R7, [R6.64] ;  /* 0x0000000606077981 */ /* 0x0002a2000c1e1500 */
[----:B0-----:R-:W-:-:S04]  /*39f0*/  LEA R72, P0, R96, R180, 0x1 ;  /* 0x000000b460487211 */ /* 0x001fc800078008ff */
[----:B------:R-:W-:Y:S01]  /*3a00*/  LEA.HI.X.SX32 R73, R96, R181, 0x1, P0 ;  /* 0x000000b560497211 */ /* 0x000fe200000f0eff */
[----:B-1----:R0:W2:Y:S01]  /*3a10*/  LDG.E.U16 R6, [R70.64] ;  /* 0x0000000646067981 */ /* 0x0020a2000c1e1500 */
[-C--:B------:R-:W-:Y:S01]  /*3a20*/  LEA R212, P1, R75, R180.reuse, 0x1 ;  /* 0x000000b44bd47211 */ /* 0x080fe200078208ff */
[----:B------:R-:W-:Y:S02]  /*3a30*/  IMAD R118, R218, 0x2, R118 ;  /* 0x00000002da767824 */ /* 0x000fe400078e0276 */
[----:B------:R1:W2:Y:S01]  /*3a40*/  LDG.E.U16 R211, [R72.64] ;  /* 0x0000000648d37981 */ /* 0x0002a2000c1e1500 */
[----:B0-----:R-:W-:-:S04]  /*3a50*/  LEA R70, P0, R74, R180, 0x1 ;  /* 0x000000b44a467211 */ /* 0x001fc800078008ff */
[-C--:B------:R-:W-:Y:S02]  /*3a60*/  LEA.HI.X.SX32 R71, R74, R181.reuse, 0x1, P0 ;  /* 0x000000b54a477211 */ /* 0x080fe400000f0eff */
[CC--:B------:R-:W-:Y:S02]  /*3a70*/  LEA R74, P0, R102.reuse, R180.reuse, 0x1 ;  /* 0x000000b4664a7211 */ /* 0x0c0fe400078008ff */
[-C--:B------:R-:W-:Y:S02]  /*3a80*/  LEA.HI.X.SX32 R213, R75, R181.reuse, 0x1, P1 ;  /* 0x000000b54bd57211 */ /* 0x080fe400008f0eff */
[----:B------:R-:W-:Y:S02]  /*3a90*/  LEA.HI.X.SX32 R75, R102, R181, 0x1, P0 ;  /* 0x000000b5664b7211 */ /* 0x000fe400000f0eff */
[-C--:B------:R-:W-:Y:S01]  /*3aa0*/  LEA R216, P0, R104, R180.reuse, 0x1 ;  /* 0x000000b468d87211 */ /* 0x080fe200078008ff */
[----:B------:R0:W2:Y:S01]  /*3ab0*/  LDG.E.U16 R212, [R212.64] ;  /* 0x00000006d4d47981 */ /* 0x0000a2000c1e1500 */
[----:B------:R-:W-:-:S02]  /*3ac0*/  LEA R214, P1, R98, R180, 0x1 ;  /* 0x000000b462d67211 */ /* 0x000fc400078208ff */
[-C--:B------:R-:W-:Y:S02]  /*3ad0*/  LEA.HI.X.SX32 R217, R104, R181.reuse, 0x1, P0 ;  /* 0x000000b568d97211 */ /* 0x080fe400000f0eff */
[-C--:B------:R-:W-:Y:S02]  /*3ae0*/  LEA.HI.X.SX32 R215, R98, R181.reuse, 0x1, P1 ;  /* 0x000000b562d77211 */ /* 0x080fe400008f0eff */
[C---:B-1----:R-:W-:Y:S01]  /*3af0*/  LEA R72, P1, R106.reuse, R180, 0x1 ;  /* 0x000000b46a487211 */ /* 0x042fe200078208ff */
[----:B------:R1:W2:Y:S04]  /*3b00*/  LDG.E.U16 R216, [R216.64] ;  /* 0x00000006d8d87981 */ /* 0x0002a8000c1e1500 */
[----:B0-----:R0:W2:Y:S01]  /*3b10*/  LDG.E.U16 R213, [R70.64] ;  /* 0x0000000646d57981 */ /* 0x0010a2000c1e1500 */
[----:B------:R-:W-:-:S03]  /*3b20*/  LEA.HI.X.SX32 R73, R106, R181, 0x1, P1 ;  /* 0x000000b56a497211 */ /* 0x000fc600008f0eff */
[----:B------:R0:W2:Y:S04]  /*3b30*/  LDG.E.U16 R214, [R214.64] ;  /* 0x00000006d6d67981 */ /* 0x0000a8000c1e1500 */
[----:B-1----:R1:W2:Y:S01]  /*3b40*/  LDG.E.U16 R217, [R72.64] ;  /* 0x0000000648d97981 */ /* 0x0022a2000c1e1500 */
[----:B0-----:R-:W-:-:S04]  /*3b50*/  LEA R70, P0, R118, R180, 0x1 ;  /* 0x000000b476467211 */ /* 0x001fc800078008ff */
[----:B------:R-:W-:Y:S01]  /*3b60*/  LEA.HI.X.SX32 R71, R118, R181, 0x1, P0 ;  /* 0x000000b576477211 */ /* 0x000fe200000f0eff */
[----:B------:R0:W2:Y:S04]  /*3b70*/  LDG.E.U16 R215, [R74.64] ;  /* 0x000000064ad77981 */ /* 0x0000a8000c1e1500 */
[----:B------:R0:W2:Y:S01]  /*3b80*/  LDG.E.U16 R219, [R70.64] ;  /* 0x0000000646db7981 */ /* 0x0000a2000c1e1500 */
[----:B-1----:R-:W-:-:S04]  /*3b90*/  LEA R72, P1, R76, R180, 0x1 ;  /* 0x000000b44c487211 */ /* 0x002fc800078208ff */
[-C--:B------:R-:W-:Y:S02]  /*3ba0*/  LEA.HI.X.SX32 R73, R76, R181.reuse, 0x1, P1 ;  /* 0x000000b54c497211 */ /* 0x080fe400008f0eff */
[CC--:B0-----:R-:W-:Y:S01]  /*3bb0*/  LEA R70, P0, R78.reuse, R180.reuse, 0x1 ;  /* 0x000000b44e467211 */ /* 0x0c1fe200078008ff */
[----:B------:R0:W-:Y:S01]  /*3bc0*/  STS.U16 [R5+0x2800], R80 ;  /* 0x0028005005007388 */ /* 0x0001e20000000400 */
[-C--:B------:R-:W-:Y:S02]  /*3bd0*/  LEA R76, P1, R79, R180.reuse, 0x1 ;  /* 0x000000b44f4c7211 */ /* 0x080fe400078208ff */
[----:B------:R-:W-:Y:S02]  /*3be0*/  LEA.HI.X.SX32 R71, R78, R181, 0x1, P0 ;  /* 0x000000b54e477211 */ /* 0x000fe400000f0eff */
[-C--:B------:R-:W-:Y:S02]  /*3bf0*/  LEA R74, P0, R77, R180.reuse, 0x1 ;  /* 0x000000b44d4a7211 */ /* 0x080fe400078008ff */
[----:B------:R-:W-:-:S02]  /*3c00*/  LEA R78, P2, R81, R180, 0x1 ;  /* 0x000000b4514e7211 */ /* 0x000fc400078408ff */
[-C--:B------:R-:W-:Y:S02]  /*3c10*/  LEA.HI.X.SX32 R75, R77, R181.reuse, 0x1, P0 ;  /* 0x000000b54d4b7211 */ /* 0x080fe400000f0eff */
[CC--:B0-----:R-:W-:Y:S02]  /*3c20*/  LEA R80, P3, R82.reuse, R180.reuse, 0x1 ;  /* 0x000000b452507211 */ /* 0x0c1fe400078608ff */
[-C--:B------:R-:W-:Y:S02]  /*3c30*/  LEA.HI.X.SX32 R77, R79, R181.reuse, 0x1, P1 ;  /* 0x000000b54f4d7211 */ /* 0x080fe400008f0eff */
[-C--:B------:R-:W-:Y:S01]  /*3c40*/  LEA.HI.X.SX32 R79, R81, R181.reuse, 0x1, P2 ;  /* 0x000000b5514f7211 */ /* 0x080fe200010f0eff */
[----:B------:R0:W-:Y:S01]  /*3c50*/  STS.U16 [R5+0x3000], R84 ;  /* 0x0030005405007388 */ /* 0x0001e20000000400 */
[-C--:B------:R-:W-:Y:S02]  /*3c60*/  LEA.HI.X.SX32 R81, R82, R181.reuse, 0x1, P3 ;  /* 0x000000b552517211 */ /* 0x080fe400018f0eff */
[C---:B------:R-:W-:Y:S01]  /*3c70*/  LEA R82, P0, R83.reuse, R180, 0x1 ;  /* 0x000000b453527211 */ /* 0x040fe200078008ff */
[----:B------:R1:W-:Y:S03]  /*3c80*/  STS.U16 [R5+0x2000], R86 ;  /* 0x0020005605007388 */ /* 0x0003e60000000400 */
[----:B------:R-:W-:-:S02]  /*3c90*/  LEA.HI.X.SX32 R83, R83, R181, 0x1, P0 ;  /* 0x000000b553537211 */ /* 0x000fc400000f0eff */
[-C--:B0-----:R-:W-:Y:S01]  /*3ca0*/  LEA R84, P1, R85, R180.reuse, 0x1 ;  /* 0x000000b455547211 */ /* 0x081fe200078208ff */
[----:B------:R0:W-:Y:S01]  /*3cb0*/  STS.U16 [R5+0x1800], R90 ;  /* 0x0018005a05007388 */ /* 0x0001e20000000400 */
[----:B-1----:R-:W-:-:S03]  /*3cc0*/  LEA R86, P2, R87, R180, 0x1 ;  /* 0x000000b457567211 */ /* 0x002fc600078408ff */
[----:B------:R1:W-:Y:S01]  /*3cd0*/  STS.U16 [R5+0x1000], R92 ;  /* 0x0010005c05007388 */ /* 0x0003e20000000400 */
[-C--:B------:R-:W-:Y:S02]  /*3ce0*/  LEA.HI.X.SX32 R85, R85, R181.reuse, 0x1, P1 ;  /* 0x000000b555557211 */ /* 0x080fe400008f0eff */
[-C--:B------:R-:W-:Y:S01]  /*3cf0*/  LEA.HI.X.SX32 R87, R87, R181.reuse, 0x1, P2 ;  /* 0x000000b557577211 */ /* 0x080fe200010f0eff */
[----:B------:R3:W-:Y:S01]  /*3d00*/  STS.U16 [R5+0x800], R94 ;  /* 0x0008005e05007388 */ /* 0x0007e20000000400 */
[-C--:B0-----:R-:W-:Y:S02]  /*3d10*/  LEA R90, P0, R91, R180.reuse, 0x1 ;  /* 0x000000b45b5a7211 */ /* 0x081fe400078008ff */
[-C--:B-1----:R-:W-:Y:S02]  /*3d20*/  LEA R92, P1, R93, R180.reuse, 0x1 ;  /* 0x000000b45d5c7211 */ /* 0x082fe400078208ff */
[----:B------:R-:W-:Y:S02]  /*3d30*/  LEA.HI.X.SX32 R91, R91, R181, 0x1, P0 ;  /* 0x000000b55b5b7211 */ /* 0x000fe400000f0eff */
[----:B---3--:R-:W-:-:S02]  /*3d40*/  LEA R94, P2, R95, R180, 0x1 ;  /* 0x000000b45f5e7211 */ /* 0x008fc400078408ff */
[-C--:B------:R-:W-:Y:S02]  /*3d50*/  LEA.HI.X.SX32 R93, R93, R181.reuse, 0x1, P1 ;  /* 0x000000b55d5d7211 */ /* 0x080fe400008f0eff */
[-C--:B------:R-:W-:Y:S02]  /*3d60*/  LEA R98, P0, R99, R180.reuse, 0x1 ;  /* 0x000000b463627211 */ /* 0x080fe400078008ff */
[-C--:B------:R-:W-:Y:S02]  /*3d70*/  LEA.HI.X.SX32 R95, R95, R181.reuse, 0x1, P2 ;  /* 0x000000b55f5f7211 */ /* 0x080fe400010f0eff */
[-C--:B------:R-:W-:Y:S02]  /*3d80*/  LEA R100, P1, R101, R180.reuse, 0x1 ;  /* 0x000000b465647211 */ /* 0x080fe400078208ff */
[----:B------:R-:W-:Y:S02]  /*3d90*/  LEA R102, P2, R103, R180, 0x1 ;  /* 0x000000b467667211 */ /* 0x000fe400078408ff */
[----:B------:R-:W-:-:S02]  /*3da0*/  LEA.HI.X.SX32 R99, R99, R181, 0x1, P0 ;  /* 0x000000b563637211 */ /* 0x000fc400000f0eff */
[-C--:B------:R-:W-:Y:S02]  /*3db0*/  LEA.HI.X.SX32 R101, R101, R181.reuse, 0x1, P1 ;  /* 0x000000b565657211 */ /* 0x080fe400008f0eff */
[-C--:B------:R-:W-:Y:S02]  /*3dc0*/  LEA R106, P0, R107, R180.reuse, 0x1 ;  /* 0x000000b46b6a7211 */ /* 0x080fe400078008ff */
[-C--:B------:R-:W-:Y:S02]  /*3dd0*/  LEA.HI.X.SX32 R103, R103, R181.reuse, 0x1, P2 ;  /* 0x000000b567677211 */ /* 0x080fe400010f0eff */
[-C--:B------:R-:W-:Y:S02]  /*3de0*/  LEA R108, P1, R109, R180.reuse, 0x1 ;  /* 0x000000b46d6c7211 */ /* 0x080fe400078208ff */
[----:B------:R-:W-:Y:S02]  /*3df0*/  LEA R110, P2, R111, R180, 0x1 ;  /* 0x000000b46f6e7211 */ /* 0x000fe400078408ff */
[----:B------:R-:W-:-:S02]  /*3e00*/  LEA.HI.X.SX32 R107, R107, R181, 0x1, P0 ;  /* 0x000000b56b6b7211 */ /* 0x000fc400000f0eff */
[-C--:B------:R-:W-:Y:S02]  /*3e10*/  LEA.HI.X.SX32 R109, R109, R181.reuse, 0x1, P1 ;  /* 0x000000b56d6d7211 */ /* 0x080fe400008f0eff */
[----:B------:R-:W-:Y:S02]  /*3e20*/  LEA R114, P0, R115, R180, 0x1 ;  /* 0x000000b473727211 */ /* 0x000fe400078008ff */
[----:B------:R-:W-:Y:S02]  /*3e30*/  LEA R218, R218, R118, 0x1 ;  /* 0x00000076dada7211 */ /* 0x000fe400078e08ff */
[----:B------:R-:W-:Y:S02]  /*3e40*/  LEA.HI.X.SX32 R111, R111, R181, 0x1, P2 ;  /* 0x000000b56f6f7211 */ /* 0x000fe400010f0eff */
[-C--:B------:R-:W-:Y:S02]  /*3e50*/  LEA R116, P1, R117, R180.reuse, 0x1 ;  /* 0x000000b475747211 */ /* 0x080fe400078208ff */
[----:B------:R-:W-:-:S02]  /*3e60*/  LEA R118, P2, R119, R180, 0x1 ;  /* 0x000000b477767211 */ /* 0x000fc400078408ff */
[-C--:B------:R-:W-:Y:S02]  /*3e70*/  LEA.HI.X.SX32 R115, R115, R181.reuse, 0x1, P0 ;  /* 0x000000b573737211 */ /* 0x080fe400000f0eff */
[-C--:B------:R-:W-:Y:S02]  /*3e80*/  LEA.HI.X.SX32 R117, R117, R181.reuse, 0x1, P1 ;  /* 0x000000b575757211 */ /* 0x080fe400008f0eff */
[-C--:B------:R-:W-:Y:S02]  /*3e90*/  LEA R122, P0, R123, R180.reuse, 0x1 ;  /* 0x000000b47b7a7211 */ /* 0x080fe400078008ff */
[----:B------:R-:W-:Y:S02]  /*3ea0*/  LEA.HI.X.SX32 R119, R119, R181, 0x1, P2 ;  /* 0x000000b577777211 */ /* 0x000fe400010f0eff */
[-C--:B------:R-:W-:Y:S02]  /*3eb0*/  LEA R124, P1, R125, R180.reuse, 0x1 ;  /* 0x000000b47d7c7211 */ /* 0x080fe400078208ff */
[----:B------:R-:W-:-:S02]  /*3ec0*/  LEA R126, P2, R127, R180, 0x1 ;  /* 0x000000b47f7e7211 */ /* 0x000fc400078408ff */
[-C--:B------:R-:W-:Y:S02]  /*3ed0*/  LEA.HI.X.SX32 R123, R123, R181.reuse, 0x1, P0 ;  /* 0x000000b57b7b7211 */ /* 0x080fe400000f0eff */
[-C--:B------:R-:W-:Y:S02]  /*3ee0*/  LEA.HI.X.SX32 R125, R125, R181.reuse, 0x1, P1 ;  /* 0x000000b57d7d7211 */ /* 0x080fe400008f0eff */
[-C--:B------:R-:W-:Y:S01]  /*3ef0*/  LEA R130, P0, R131, R180.reuse, 0x1 ;  /* 0x000000b483827211 */ /* 0x080fe200078008ff */
[----:B------:R0:W-:Y:S01]  /*3f00*/  STS.U16 [R5], R88 ;  /* 0x0000005805007388 */ /* 0x0001e20000000400 */
[----:B------:R-:W-:Y:S02]  /*3f10*/  LEA.HI.X.SX32 R127, R127, R181, 0x1, P2 ;  /* 0x000000b57f7f7211 */ /* 0x000fe400010f0eff */
[-C--:B------:R-:W-:Y:S02]  /*3f20*/  LEA R132, P1, R133, R180.reuse, 0x1 ;  /* 0x000000b485847211 */ /* 0x080fe400078208ff */
[----:B------:R-:W-:-:S02]  /*3f30*/  LEA R134, P2, R135, R180, 0x1 ;  /* 0x000000b487867211 */ /* 0x000fc400078408ff */
[-C--:B------:R-:W-:Y:S02]  /*3f40*/  LEA.HI.X.SX32 R131, R131, R181.reuse, 0x1, P0 ;  /* 0x000000b583837211 */ /* 0x080fe400000f0eff */
[-C--:B0-----:R-:W-:Y:S02]  /*3f50*/  LEA R88, P3, R89, R180.reuse, 0x1 ;  /* 0x000000b459587211 */ /* 0x081fe400078608ff */
[-C--:B------:R-:W-:Y:S02]  /*3f60*/  LEA.HI.X.SX32 R133, R133, R181.reuse, 0x1, P1 ;  /* 0x000000b585857211 */ /* 0x080fe400008f0eff */
[-C--:B------:R-:W-:Y:S02]  /*3f70*/  LEA R138, P0, R139, R180.reuse, 0x1 ;  /* 0x000000b48b8a7211 */ /* 0x080fe400078008ff */
[----:B------:R-:W-:Y:S02]  /*3f80*/  LEA.HI.X.SX32 R135, R135, R181, 0x1, P2 ;  /* 0x000000b587877211 */ /* 0x000fe400010f0eff */
[----:B------:R-:W-:-:S02]  /*3f90*/  LEA R140, P1, R141, R180, 0x1 ;  /* 0x000000b48d8c7211 */ /* 0x000fc400078208ff */
[-C--:B------:R-:W-:Y:S02]  /*3fa0*/  LEA.HI.X.SX32 R89, R89, R181.reuse, 0x1, P3 ;  /* 0x000000b559597211 */ /* 0x080fe400018f0eff */
[-C--:B------:R-:W-:Y:S02]  /*3fb0*/  LEA R142, P2, R143, R180.reuse, 0x1 ;  /* 0x000000b48f8e7211 */ /* 0x080fe400078408ff */
[-C--:B------:R-:W-:Y:S02]  /*3fc0*/  LEA R96, P3, R97, R180.reuse, 0x1 ;  /* 0x000000b461607211 */ /* 0x080fe400078608ff */
[-C--:B------:R-:W-:Y:S02]  /*3fd0*/  LEA.HI.X.SX32 R139, R139, R181.reuse, 0x1, P0 ;  /* 0x000000b58b8b7211 */ /* 0x080fe400000f0eff */
[----:B------:R-:W-:Y:S02]  /*3fe0*/  LEA.HI.X.SX32 R141, R141, R181, 0x1, P1 ;  /* 0x000000b58d8d7211 */ /* 0x000fe400008f0eff */
[----:B------:R-:W-:-:S02]  /*3ff0*/  LEA R144, P0, R145, R180, 0x1 ;  /* 0x000000b491907211 */ /* 0x000fc400078008ff */
        /* <DEDUP_REMOVED lines=10> */
[----:B------:R-:W-:Y:S02]  /*40a0*/  LEA.HI.X.SX32 R105, R105, R181, 0x1, P3 ;  /* 0x000000b569697211 */ /* 0x000fe400018f0eff */
[----:B------:R-:W-:-:S02]  /*40b0*/  LEA R154, P2, R155, R180, 0x1 ;  /* 0x000000b49b9a7211 */ /* 0x000fc400078408ff */
[-C--:B------:R-:W-:Y:S02]  /*40c0*/  LEA R112, P3, R113, R180.reuse, 0x1 ;  /* 0x000000b471707211 */ /* 0x080fe400078608ff */
[-C--:B------:R-:W-:Y:S02]  /*40d0*/  LEA.HI.X.SX32 R151, R151, R181.reuse, 0x1, P0 ;  /* 0x000000b597977211 */ /* 0x080fe400000f0eff */
        /* <DEDUP_REMOVED lines=29> */
[CC--:B------:R-:W-:Y:S02]  /*42b0*/  LEA R178, P2, R3.reuse, R180.reuse, 0x1 ;  /* 0x000000b403b27211 */ /* 0x0c0fe400078408ff */
[----:B------:R-:W-:Y:S02]  /*42c0*/  LEA R180, P3, R218, R180, 0x1 ;  /* 0x000000b4dab47211 */ /* 0x000fe400078608ff */
[-C--:B------:R-:W-:Y:S02]  /*42d0*/  LEA.HI.X.SX32 R175, R0, R181.reuse, 0x1, P0 ;  /* 0x000000b500af7211 */ /* 0x080fe400000f0eff */
[----:B------:R-:W3:Y:S01]  /*42e0*/  LDL.LU R0, [R1+0x8] ;  /* 0x0000080001007983 */ /* 0x000ee20000300800 */
[-C--:B------:R-:W-:Y:S02]  /*42f0*/  LEA.HI.X.SX32 R177, R2, R181.reuse, 0x1, P1 ;  /* 0x000000b502b17211 */ /* 0x080fe400008f0eff */
[-C--:B------:R-:W-:Y:S01]  /*4300*/  LEA.HI.X.SX32 R179, R3, R181.reuse, 0x1, P2 ;  /* 0x000000b503b37211 */ /* 0x080fe200010f0eff */
[----:B------:R-:W2:Y:S01]  /*4310*/  LDL.LU R2, [R1+0x14] ;  /* 0x0000140001027983 */ /* 0x000ea20000300800 */
[----:B------:R-:W-:-:S03]  /*4320*/  LEA.HI.X.SX32 R181, R218, R181, 0x1, P3 ;  /* 0x000000b5dab57211 */ /* 0x000fc600018f0eff */
[----:B------:R-:W2:Y:S04]  /*4330*/  LDL.LU R3, [R1+0x20] ;  /* 0x0000200001037983 */ /* 0x000ea80000300800 */
[----:B------:R-:W2:Y:S04]  /*4340*/  LDL.LU R218, [R1+0x2c] ;  /* 0x00002c0001da7983 */ /* 0x000ea80000300800 */
[----:B------:R0:W-:Y:S04]  /*4350*/  STS.U16 [R5+0x3800], R252 ;  /* 0x003800fc05007388 */ /* 0x0001e80000000400 */
[----:B0-----:R-:W2:Y:S04]  /*4360*/  LDL.LU R252, [R1+0x514] ;  /* 0x0005140001fc7983 */ /* 0x001ea80000300800 */
[----:B--2---:R0:W-:Y:S04]  /*4370*/  STS.U16 [R5+0x4000], R252 ;  /* 0x004000fc05007388 */ /* 0x0041e80000000400 */
        /* <DEDUP_REMOVED lines=13> */
[----:B------:R0:W-:Y:S04]  /*4450*/  STS.U16 [R5+0x7800], R218 ;  /* 0x007800da05007388 */ /* 0x0001e80000000400 */
[----:B------:R1:W-:Y:S04]  /*4460*/  STS.U16 [R5+0x8000], R3 ;  /* 0x0080000305007388 */ /* 0x0003e80000000400 */
[----:B------:R3:W-:Y:S04]  /*4470*/  STS.U16 [R5+0x8800], R2 ;  /* 0x0088000205007388 */ /* 0x0007e80000000400 */
[----:B0-----:R-:W4:Y:S04]  /*4480*/  LDL.LU R218, [R1+0x1c] ;  /* 0x00001c0001da7983 */ /* 0x001f280000300800 */
[----:B-1----:R-:W4:Y:S04]  /*4490*/  LDL.LU R3, [R1+0x10] ;  /* 0x0000100001037983 */ /* 0x002f280000300800 */
[----:B---3--:R-:W3:Y:S04]  /*44a0*/  LDL.LU R2, [R1+0x4] ;  /* 0x0000040001027983 */ /* 0x008ee80000300800 */
[----:B------:R-:W-:Y:S04]  /*44b0*/  STS.U16 [R5+0xa000], R249 ;  /* 0x00a000f905007388 */ /* 0x000fe80000000400 */
        /* <DEDUP_REMOVED lines=14> */
[----:B--2---:R0:W-:Y:S04]  /*45a0*/  STS.U16 [R5+0x9800], R252 ;  /* 0x009800fc05007388 */ /* 0x0041e80000000400 */
[----:B0-----:R-:W2:Y:S04]  /*45b0*/  LDL.LU R252, [R1+0x28] ;  /* 0x0000280001fc7983 */ /* 0x001ea80000300800 */
[----:B------:R-:W3:Y:S04]  /*45c0*/  LDL.LU R249, [R1+0x34] ;  /* 0x0000340001f97983 */ /* 0x000ee80000300800 */
        /* <DEDUP_REMOVED lines=14> */
[----:B------:R0:W-:Y:S04]  /*46b0*/  STS.U16 [R5+0x9000], R0 ;  /* 0x0090000005007388 */ /* 0x0001e80000000400 */
[----:B------:R1:W-:Y:S01]  /*46c0*/  STS.U16 [R5+0x11800], R205 ;  /* 0x011800cd05007388 */ /* 0x0003e20000000400 */
[----:B0-----:R-:W-:-:S03]  /*46d0*/  LOP3.LUT R0, R5, 0x20, RZ, 0x3c, !PT ;  /* 0x0000002005007812 */ /* 0x001fc600078e3cff */
        /* <DEDUP_REMOVED lines=28> */
[----:B-1----:R-:W5:Y:S04]  /*48a0*/  LDL.LU R205, [R1+0xe0] ;  /* 0x0000e00001cd7983 */ /* 0x002f680000300800 */
[----:B----4-:R-:W-:Y:S04]  /*48b0*/  STS.U16 [R0+0x8200], R218 ;  /* 0x008200da00007388 */ /* 0x010fe80000000400 */
[----:B------:R-:W-:Y:S04]  /*48c0*/  STS.U16 [R0+0x8a00], R3 ;  /* 0x008a000300007388 */ /* 0x000fe80000000400 */
[----:B--2---:R-:W-:Y:S04]  /*48d0*/  STS.U16 [R0+0x7a00], R252 ;  /* 0x007a00fc00007388 */ /* 0x004fe80000000400 */
[----:B---3--:R-:W-:Y:S04]  /*48e0*/  STS.U16 [R0+0x7200], R249 ;  /* 0x007200f900007388 */ /* 0x008fe80000000400 */
        /* <DEDUP_REMOVED lines=13> */
[----:B------:R0:W-:Y:S04]  /*49c0*/  STS.U16 [R0+0x200], R206 ;  /* 0x000200ce00007388 */ /* 0x0001e80000000400 */
[----:B0-----:R-:W2:Y:S04]  /*49d0*/  LDL.LU R206, [R1+0xd4] ;  /* 0x0000d40001ce7983 */ /* 0x001ea80000300800 */
[----:B------:R-:W3:Y:S04]  /*49e0*/  LDL.LU R207, [R1+0xc8] ;  /* 0x0000c80001cf7983 */ /* 0x000ee80000300800 */
[----:B------:R-:W4:Y:S04]  /*49f0*/  LDL.LU R208, [R1+0xbc] ;  /* 0x0000bc0001d07983 */ /* 0x000f280000300800 */
[----:B------:R-:W2:Y:S04]  /*4a00*/  LDL.LU R209, [R1+0xb0] ;  /* 0x0000b00001d17983 */ /* 0x000ea80000300800 */
[----:B------:R-:W2:Y:S04]  /*4a10*/  LDL.LU R210, [R1+0xa4] ;  /* 0x0000a40001d27983 */ /* 0x000ea80000300800 */
[----:B------:R-:W2:Y:S04]  /*4a20*/  LDL.LU R222, [R1+0x98] ;  /* 0x0000980001de7983 */ /* 0x000ea80000300800 */
[----:B------:R-:W2:Y:S04]  /*4a30*/  LDL.LU R225, [R1+0x88] ;  /* 0x0000880001e17983 */ /* 0x000ea80000300800 */
[----:B------:R-:W2:Y:S04]  /*4a40*/  LDL.LU R228, [R1+0x78] ;  /* 0x0000780001e47983 */ /* 0x000ea80000300800 */
[----:B------:R-:W2:Y:S04]  /*4a50*/  LDL.LU R231, [R1+0x6c] ;  /* 0x00006c0001e77983 */ /* 0x000ea80000300800 */
[----:B------:R-:W2:Y:S04]  /*4a60*/  LDL.LU R234, [R1+0x60] ;  /* 0x0000600001ea7983 */ /* 0x000ea80000300800 */
[----:B------:R-:W2:Y:S04]  /*4a70*/  LDL.LU R237, [R1+0x54] ;  /* 0x0000540001ed7983 */ /* 0x000ea80000300800 */
[----:B------:R-:W3:Y:S04]  /*4a80*/  LDL.LU R240, [R1+0x48] ;  /* 0x0000480001f07983 */ /* 0x000ee80000300800 */
[----:B------:R-:W4:Y:S04]  /*4a90*/  LDL.LU R243, [R1+0x3c] ;  /* 0x00003c0001f37983 */ /* 0x000f280000300800 */
[----:B------:R-:W5:Y:S04]  /*4aa0*/  LDL.LU R246, [R1+0x30] ;  /* 0x0000300001f67983 */ /* 0x000f680000300800 */
[----:B------:R-:W5:Y:S04]  /*4ab0*/  LDL.LU R249, [R1+0x24] ;  /* 0x0000240001f97983 */ /* 0x000f680000300800 */
[----:B------:R-:W5:Y:S04]  /*4ac0*/  LDL.LU R252, [R1+0x18] ;  /* 0x0000180001fc7983 */ /* 0x000f680000300800 */
[----:B------:R-:W5:Y:S04]  /*4ad0*/  LDL.LU R218, [R1+0xc] ;  /* 0x00000c0001da7983 */ /* 0x000f680000300800 */
[----:B------:R-:W5:Y:S04]  /*4ae0*/  LDL.LU R3, [R1] ;  /* 0x0000000001037983 */ /* 0x000f680000300800 */
[----:B------:R0:W-:Y:S04]  /*4af0*/  STS.U16 [R0+0x9200], R2 ;  /* 0x0092000200007388 */ /* 0x0001e80000000400 */
[----:B------:R-:W-:Y:S01]  /*4b00*/  STS.U16 [R0+0x9a00], R251 ;  /* 0x009a00fb00007388 */ /* 0x000fe20000000400 */
        /* <DEDUP_REMOVED lines=46> */
[----:B---3--:R1:W-:Y:S04]  /*4df0*/  STS.U16 [R2+0x6400], R240 ;  /* 0x006400f002007388 */ /* 0x0083e80000000400 */
[----:B----4-:R2:W-:Y:S04]  /*4e00*/  STS.U16 [R2+0x6c00], R243 ;  /* 0x006c00f302007388 */ /* 0x0105e80000000400 */
[----:B0-----:R-:W3:Y:S04]  /*4e10*/  LDL.LU R237, [R1+0xdc] ;  /* 0x0000dc0001ed7983 */ /* 0x001ee80000300800 */
[----:B-1----:R-:W4:Y:S04]  /*4e20*/  LDL.LU R240, [R1+0xd0] ;  /* 0x0000d00001f07983 */ /* 0x002f280000300800 */
[----:B-----5:R0:W-:Y:S04]  /*4e30*/  STS.U16 [R2+0x7400], R246 ;  /* 0x007400f602007388 */ /* 0x0201e80000000400 */
[----:B--2---:R-:W2:Y:S04]  /*4e40*/  LDL.LU R243, [R1+0xc4] ;  /* 0x0000c40001f37983 */ /* 0x004ea80000300800 */
[----:B------:R1:W-:Y:S04]  /*4e50*/  STS.U16 [R2+0x7c00], R249 ;  /* 0x007c00f902007388 */ /* 0x0003e80000000400 */
[----:B0-----:R-:W5:Y:S04]  /*4e60*/  LDL.LU R246, [R1+0xb8] ;  /* 0x0000b80001f67983 */ /* 0x001f680000300800 */
[----:B------:R0:W-:Y:S04]  /*4e70*/  STS.U16 [R2+0x8400], R252 ;  /* 0x008400fc02007388 */ /* 0x0001e80000000400 */
[----:B-1----:R-:W5:Y:S04]  /*4e80*/  LDL.LU R249, [R1+0xac] ;  /* 0x0000ac0001f97983 */ /* 0x002f680000300800 */
[----:B------:R1:W-:Y:S04]  /*4e90*/  STS.U16 [R2+0x8c00], R218 ;  /* 0x008c00da02007388 */ /* 0x0003e80000000400 */
[----:B0-----:R-:W5:Y:S04]  /*4ea0*/  LDL.LU R252, [R1+0xa0] ;  /* 0x0000a00001fc7983 */ /* 0x001f680000300800 */
[----:B------:R0:W-:Y:S04]  /*4eb0*/  STS.U16 [R2+0x9400], R3 ;  /* 0x0094000302007388 */ /* 0x0001e80000000400 */
[----:B-1----:R-:W5:Y:S04]  /*4ec0*/  LDL.LU R218, [R1+0x94] ;  /* 0x0000940001da7983 */ /* 0x002f680000300800 */
[----:B0-----:R-:W5:Y:S01]  /*4ed0*/  LDL.LU R3, [R1+0x84] ;  /* 0x0000840001037983 */ /* 0x001f620000300800 */
[----:B------:R-:W-:-:S03]  /*4ee0*/  LOP3.LUT R5, R5, 0x60, RZ, 0x3c, !PT ;  /* 0x0000006005057812 */ /* 0x000fc600078e3cff */
        /* <DEDUP_REMOVED lines=56> */
[----:B---3--:R-:W-:Y:S04]  /*5270*/  STS.U16 [R5+0x600], R237 ;  /* 0x000600ed05007388 */ /* 0x008fe80000000400 */
[----:B----4-:R-:W-:Y:S04]  /*5280*/  STS.U16 [R5+0xe00], R240 ;  /* 0x000e00f005007388 */ /* 0x010fe80000000400 */
[----:B--2---:R-:W-:Y:S04]  /*5290*/  STS.U16 [R5+0x1600], R243 ;  /* 0x001600f305007388 */ /* 0x004fe80000000400 */
[----:B-----5:R-:W-:Y:S04]  /*52a0*/  STS.U16 [R5+0x1e00], R246 ;  /* 0x001e00f605007388 */ /* 0x020fe80000000400 */
[----:B------:R-:W-:Y:S04]  /*52b0*/  STS.U16 [R5+0x2600], R249 ;  /* 0x002600f905007388 */ /* 0x000fe80000000400 */
[----:B------:R-:W-:Y:S04]  /*52c0*/  STS.U16 [R5+0x2e00], R252 ;  /* 0x002e00fc05007388 */ /* 0x000fe80000000400 */
[----:B------:R-:W-:Y:S04]  /*52d0*/  STS.U16 [R5+0x3600], R218 ;  /* 0x003600da05007388 */ /* 0x000fe80000000400 */
[----:B------:R0:W-:Y:S04]  /*52e0*/  STS.U16 [R5+0x3e00], R3 ;  /* 0x003e000305007388 */ /* 0x0001e80000000400 */
[----:B------:R-:W2:Y:S04]  /*52f0*/  LDG.E.U16 R70, [R70.64] ;  /* 0x0000000646467981 */ /* 0x000ea8000c1e1500 */
[----:B------:R-:W3:Y:S04]  /*5300*/  LDG.E.U16 R72, [R72.64] ;  /* 0x0000000648487981 */ /* 0x000ee8000c1e1500 */
[----:B------:R-:W4:Y:S04]  /*5310*/  LDG.E.U16 R74, [R74.64] ;  /* 0x000000064a4a7981 */ /* 0x000f28000c1e1500 */
[----:B------:R-:W5:Y:S04]  /*5320*/  LDG.E.U16 R76, [R76.64] ;  /* 0x000000064c4c7981 */ /* 0x000f68000c1e1500 */
[----:B------:R-:W2:Y:S04]  /*5330*/  LDG.E.U16 R78, [R78.64] ;  /* 0x000000064e4e7981 */ /* 0x000ea8000c1e1500 */
        /* <DEDUP_REMOVED lines=50> */
[----:B------:R-:W2:Y:S01]  /*5660*/  LDG.E.U16 R180, [R180.64] ;  /* 0x00000006b4b47981 */ /* 0x000ea2000c1e1500 */
[----:B------:R-:W-:Y:S01]  /*5670*/  IMAD.MOV.U32 R0, RZ, RZ, 0x3f800000 ;  /* 0x3f800000ff007424 */ /* 0x000fe200078e00ff */
[----:B0-----:R-:W-:Y:S01]  /*5680*/  MOV R3, 0x3f800000 ;  /* 0x3f80000000037802 */ /* 0x001fe20000000f00 */
[----:B------:R-:W-:-:S03]  /*5690*/  IMAD.MOV.U32 R2, RZ, RZ, 0x3f800000 ;  /* 0x3f800000ff027424 */ /* 0x000fc600078e00ff */
[----:B------:R-:W-:Y:S04]  /*56a0*/  STL [R1+0x21c], R0 ;  /* 0x00021c0001007387 */ /* 0x000fe80000100800 */
        /* <DEDUP_REMOVED lines=14> */
[----:B------:R0:W-:Y:S04]  /*5790*/  STL [R1+0x258], R0 ;  /* 0x0002580001007387 */ /* 0x0001e80000100800 */
[----:B------:R-:W-:Y:S04]  /*57a0*/  STL [R1], RZ ;  /* 0x000000ff01007387 */ /* 0x000fe80000100800 */
[----:B------:R-:W-:Y:S04]  /*57b0*/  STL [R1+0x4], RZ ;  /* 0x000004ff01007387 */ /* 0x000fe80000100800 */
        /* <DEDUP_REMOVED lines=62> */
[----:B------:R-:W1:Y:S04]  /*5ba0*/  S2R R234, SR_CTAID.X ;  /* 0x0000000000ea7919 */ /* 0x000e680000002500 */
        /* <DEDUP_REMOVED lines=20> */
[----:B------:R-:W2:Y:S01]  /*5cf0*/  S2R R218, SR_TID.X ;  /* 0x0000000000da7919 */ /* 0x000ea20000002100 */
[----:B-1----:R-:W-:-:S03]  /*5d00*/  IMAD.SHL.U32 R234, R234, 0x80, RZ ;  /* 0x00000080eaea7824 */ /* 0x002fc600078e00ff */
[----:B------:R-:W-:Y:S04]  /*5d10*/  STL [R1+0xf0], RZ ;  /* 0x0000f0ff01007387 */ /* 0x000fe80000100800 */
[----:B------:R-:W-:Y:S04]  /*5d20*/  STL [R1+0xf4], RZ ;  /* 0x0000f4ff01007387 */ /* 0x000fe80000100800 */
[----:B------:R-:W-:Y:S04]  /*5d30*/  STL [R1+0xf8], RZ ;  /* 0x0000f8ff01007387 */ /* 0x000fe80000100800 */
[----:B------:R-:W-:Y:S04]  /*5d40*/  STL [R1+0xfc], RZ ;  /* 0x0000fcff01007387 */ /* 0x000fe80000100800 */
[----:B------:R-:W-:Y:S01]  /*5d50*/  STL [R1+0xe0], RZ ;  /* 0x0000e0ff01007387 */ /* 0x000fe20000100800 */
[----:B0-----:R-:W-:-:S03]  /*5d60*/  IADD3 R0, R234, 0x80, RZ ;  /* 0x00000080ea007810 */ /* 0x001fc60007ffe0ff */
[----:B------:R-:W-:Y:S04]  /*5d70*/  STL [R1+0xe4], RZ ;  /* 0x0000e4ff01007387 */ /* 0x000fe80000100800 */
[----:B------:R-:W-:Y:S04]  /*5d80*/  STL [R1+0xe8], RZ ;  /* 0x0000e8ff01007387 */ /* 0x000fe80000100800 */
[----:B------:R-:W-:Y:S01]  /*5d90*/  STL [R1+0xec], RZ ;  /* 0x0000ecff01007387 */ /* 0x000fe20000100800 */
[----:B------:R-:W-:Y:S02]  /*5da0*/  ISETP.GE.AND P0, PT, R0, 0x1, PT ;  /* 0x000000010000780c */ /* 0x000fe40003f06270 */
[C---:B--2---:R-:W-:Y:S01]  /*5db0*/  LOP3.LUT R0, R218.reuse, 0x3, RZ, 0xc0, !PT ;  /* 0x00000003da007812 */ /* 0x044fe200078ec0ff */
[----:B------:R-:W-:Y:S01]  /*5dc0*/  STS.U16 [R5+0x4600], R70 ;  /* 0x0046004605007388 */ /* 0x000fe20000000400 */
[----:B------:R-:W-:Y:S01]  /*5dd0*/  IMAD.MOV.U32 R248, RZ, RZ, -0x800000 ;  /* 0xff800000fff87424 */ /* 0x000fe200078e00ff */
[----:B------:R-:W-:Y:S01]  /*5de0*/  MOV R247, 0xff800000 ;  /* 0xff80000000f77802 */ /* 0x000fe20000000f00 */
[----:B------:R-:W-:Y:S01]  /*5df0*/  IMAD.MOV.U32 R246, RZ, RZ, -0x800000 ;  /* 0xff800000fff67424 */ /* 0x000fe200078e00ff */
[----:B---3--:R-:W-:Y:S01]  /*5e00*/  STS.U16 [R5+0x4e00], R72 ;  /* 0x004e004805007388 */ /* 0x008fe20000000400 */
[----:B------:R-:W-:Y:S01]  /*5e10*/  IMAD.MOV.U32 R245, RZ, RZ, -0x800000 ;  /* 0xff800000fff57424 */ /* 0x000fe200078e00ff */
[----:B------:R-:W-:Y:S01]  /*5e20*/  MOV R244, 0xff800000 ;  /* 0xff80000000f47802 */ /* 0x000fe20000000f00 */
[----:B------:R-:W-:Y:S01]  /*5e30*/  IMAD.MOV.U32 R243, RZ, RZ, -0x800000 ;  /* 0xff800000fff37424 */ /* 0x000fe200078e00ff */
[----:B----4-:R-:W-:Y:S01]  /*5e40*/  STS.U16 [R5+0x5600], R74 ;  /* 0x0056004a05007388 */ /* 0x010fe20000000400 */
[----:B------:R-:W-:Y:S01]  /*5e50*/  IMAD.MOV.U32 R242, RZ, RZ, -0x800000 ;  /* 0xff800000fff27424 */ /* 0x000fe200078e00ff */
[----:B------:R-:W-:Y:S01]  /*5e60*/  MOV R241, 0xff800000 ;  /* 0xff80000000f17802 */ /* 0x000fe20000000f00 */
[----:B------:R-:W-:Y:S01]  /*5e70*/  IMAD.MOV.U32 R240, RZ, RZ, -0x800000 ;  /* 0xff800000fff07424 */ /* 0x000fe200078e00ff */
[----:B-----5:R0:W-:Y:S01]  /*5e80*/  STS.U16 [R5+0x5e00], R76 ;  /* 0x005e004c05007388 */ /* 0x0201e20000000400 */
[----:B------:R-:W-:Y:S01]  /*5e90*/  IMAD.MOV.U32 R239, RZ, RZ, -0x800000 ;  /* 0xff800000ffef7424 */ /* 0x000fe200078e00ff */
[----:B------:R-:W-:Y:S01]  /*5ea0*/  MOV R238, 0xff800000 ;  /* 0xff80000000ee7802 */ /* 0x000fe20000000f00 */
[----:B------:R-:W-:Y:S01]  /*5eb0*/  IMAD.MOV.U32 R237, RZ, RZ, -0x800000 ;  /* 0xff800000ffed7424 */ /* 0x000fe200078e00ff */
[----:B------:R1:W-:Y:S01]  /*5ec0*/  STS.U16 [R5+0x6600], R78 ;  /* 0x0066004e05007388 */ /* 0x0003e20000000400 */
[----:B------:R-:W-:Y:S01]  /*5ed0*/  IMAD.MOV.U32 R236, RZ, RZ, -0x800000 ;  /* 0xff800000ffec7424 */ /* 0x000fe200078e00ff */
[----:B------:R-:W-:Y:S01]  /*5ee0*/  MOV R187, 0xff800000 ;  /* 0xff80000000bb7802 */ /* 0x000fe20000000f00 */
[----:B------:R-:W-:Y:S01]  /*5ef0*/  IMAD.MOV.U32 R186, RZ, RZ, -0x800000 ;  /* 0xff800000ffba7424 */ /* 0x000fe200078e00ff */
[----:B------:R2:W-:Y:S01]  /*5f00*/  STS.U16 [R5+0x6e00], R80 ;  /* 0x006e005005007388 */ /* 0x0005e20000000400 */
[----:B------:R-:W-:Y:S01]  /*5f10*/  IMAD.MOV.U32 R185, RZ, RZ, -0x800000 ;  /* 0xff800000ffb97424 */ /* 0x000fe200078e00ff */
[----:B0-----:R-:W-:Y:S01]  /*5f20*/  CS2R R76, SRZ ;  /* 0x00000000004c7805 */ /* 0x001fe2000001ff00 */
[----:B------:R-:W-:Y:S01]  /*5f30*/  CS2R R72, SRZ ;  /* 0x0000000000487805 */ /* 0x000fe2000001ff00 */
[----:B------:R0:W-:Y:S01]  /*5f40*/  STS.U16 [R5+0x7600], R82 ;  /* 0x0076005205007388 */ /* 0x0001e20000000400 */
[----:B------:R-:W-:Y:S01]  /*5f50*/  CS2R R74, SRZ ;  /* 0x00000000004a7805 */ /* 0x000fe2000001ff00 */
[----:B-1----:R-:W-:Y:S01]  /*5f60*/  CS2R R78, SRZ ;  /* 0x00000000004e7805 */ /* 0x002fe2000001ff00 */
[----:B------:R-:W-:Y:S01]  /*5f70*/  CS2R R68, SRZ ;  /* 0x0000000000447805 */ /* 0x000fe2000001ff00 */
[----:B------:R1:W-:Y:S01]  /*5f80*/  STS.U16 [R5+0x7e00], R84 ;  /* 0x007e005405007388 */ /* 0x0003e20000000400 */
[----:B------:R-:W-:Y:S01]  /*5f90*/  CS2R R70, SRZ ;  /* 0x0000000000467805 */ /* 0x000fe2000001ff00 */
[----:B--2---:R-:W-:Y:S01]  /*5fa0*/  CS2R R80, SRZ ;  /* 0x0000000000507805 */ /* 0x004fe2000001ff00 */
[----:B------:R-:W-:Y:S01]  /*5fb0*/  CS2R R64, SRZ ;  /* 0x0000000000407805 */ /* 0x000fe2000001ff00 */
[----:B------:R2:W-:Y:S01]  /*5fc0*/  STS.U16 [R5+0x8600], R86 ;  /* 0x0086005605007388 */ /* 0x0005e20000000400 */
[----:B------:R-:W-:Y:S01]  /*5fd0*/  CS2R R66, SRZ ;  /* 0x0000000000427805 */ /* 0x000fe2000001ff00 */
        /* <DEDUP_REMOVED lines=30> */
[----:B------:R-:W-:Y:S01]  /*61c0*/  STS.U16 [R5+0xc600], R102 ;  /* 0x00c6006605007388 */ /* 0x000fe20000000400 */
[----:B------:R-:W-:Y:S01]  /*61d0*/  CS2R R32, SRZ ;  /* 0x0000000000207805 */ /* 0x000fe2000001ff00 */
[----:B--2---:R-:W-:Y:S01]  /*61e0*/  CS2R R98, SRZ ;  /* 0x0000000000627805 */ /* 0x004fe2000001ff00 */
[----:B------:R-:W-:Y:S01]  /*61f0*/  CS2R R34, SRZ ;  /* 0x0000000000227805 */ /* 0x000fe2000001ff00 */
[----:B------:R-:W-:Y:S01]  /*6200*/  STS.U16 [R5+0xce00], R104 ;  /* 0x00ce006805007388 */ /* 0x000fe20000000400 */
[----:B------:R-:W-:Y:S01]  /*6210*/  CS2R R28, SRZ ;  /* 0x00000000001c7805 */ /* 0x000fe2000001ff00 */
[----:B------:R-:W-:Y:S01]  /*6220*/  CS2R R30, SRZ ;  /* 0x00000000001e7805 */ /* 0x000fe2000001ff00 */
        /* <DEDUP_REMOVED lines=15> */
[----:B------:R-:W-:-:S02]  /*6320*/  LOP3.LUT R188, R218, 0xff, RZ, 0xc0, !PT ;  /* 0x000000ffdabc7812 */ /* 0x000fc400078ec0ff */
[----:B------:R-:W-:Y:S01]  /*6330*/  STS.U16 [R5+0xf600], R114 ;  /* 0x00f6007205007388 */ /* 0x000fe20000000400 */
[----:B------:R-:W-:Y:S02]  /*6340*/  LOP3.LUT R184, R218, 0x1c, RZ, 0xc0, !PT ;  /* 0x0000001cdab87812 */ /* 0x000fe400078ec0ff */
[----:B0-----:R-:W-:Y:S01]  /*6350*/  SHF.L.U32 R100, R0, 0x5, RZ ;  /* 0x0000000500647819 */ /* 0x001fe200000006ff */
[----:B------:R0:W-:Y:S04]  /*6360*/  STS.U16 [R5+0xfe00], R116 ;  /* 0x00fe007405007388 */ /* 0x0001e80000000400 */
[----:B------:R1:W-:Y:S04]  /*6370*/  STS.U16 [R5+0x10600], R118 ;  /* 0x0106007605007388 */ /* 0x0003e80000000400 */
[----:B------:R2:W-:Y:S01]  /*6380*/  STS.U16 [R5+0x10e00], R120 ;  /* 0x010e007805007388 */ /* 0x0005e20000000400 */
[----:B0-----:R-:W-:-:S03]  /*6390*/  CS2R R116, SRZ ;  /* 0x0000000000747805 */ /* 0x001fc6000001ff00 */
[----:B------:R0:W-:Y:S01]  /*63a0*/  STS.U16 [R5+0x11600], R122 ;  /* 0x0116007a05007388 */ /* 0x0001e20000000400 */
[----:B-1----:R-:W-:-:S03]  /*63b0*/  CS2R R118, SRZ ;  /* 0x0000000000767805 */ /* 0x002fc6000001ff00 */
[----:B------:R1:W-:Y:S01]  /*63c0*/  STS.U16 [R5+0x11e00], R124 ;  /* 0x011e007c05007388 */ /* 0x0003e20000000400 */
[----:B--2---:R-:W-:-:S03]  /*63d0*/  CS2R R120, SRZ ;  /* 0x0000000000787805 */ /* 0x004fc6000001ff00 */
        /* <DEDUP_REMOVED lines=55> */
[----:B0-----:R-:W-:Y:S01]  /*6750*/  CS2R R176, SRZ ;  /* 0x0000000000b07805 */ /* 0x001fe2000001ff00 */
[----:B-1----:R-:W-:Y:S01]  /*6760*/  CS2R R178, SRZ ;  /* 0x0000000000b27805 */ /* 0x002fe2000001ff00 */
[----:B--2---:R-:W-:Y:S01]  /*6770*/  CS2R R180, SRZ ;  /* 0x0000000000b47805 */ /* 0x004fe2000001ff00 */
[----:B------:R-:W-:Y:S01]  /*6780*/  CS2R R4, SRZ ;  /* 0x0000000000047805 */ /* 0x000fe2000001ff00 */
[----:B------:R-:W-:Y:S05]  /*6790*/  @!P0 BRA `(.L_x_0) ;  /* 0x0000aed000008947 */ /* 0x000fea0003800000 */
[----:B------:R-:W0:Y:S01]  /*67a0*/  S2R R252, SR_CTAID.Y ;  /* 0x0000000000fc7919 */ /* 0x000e220000002600 */
[----:B------:R-:W-:Y:S01]  /*67b0*/  SHF.R.S32.HI R2, RZ, 0x4, R218 ;  /* 0x00000004ff027819 */ /* 0x000fe200000114da */
[C---:B------:R-:W-:Y:S01]  /*67c0*/  IMAD.SHL.U32 R8, R218.reuse, 0x8, RZ ;  /* 0x00000008da087824 */ /* 0x040fe200078e00ff */
[C---:B------:R-:W-:Y:S01]  /*67d0*/  LOP3.LUT R3, R218.reuse, 0x20, RZ, 0xc0, !PT ;  /* 0x00000020da037812 */ /* 0x040fe200078ec0ff */
[----:B------:R-:W-:Y:S01]  /*67e0*/  IMAD.SHL.U32 R115, R218, 0x20, RZ ;  /* 0x00000020da737824 */ /* 0x000fe200078e00ff */
[----:B------:R-:W-:Y:S01]  /*67f0*/  SGXT R2, R2, 0x1 ;  /* 0x000000010202781a */ /* 0x000fe20000000200 */
[----:B------:R-:W-:Y:S01]  /*6800*/  IMAD.MOV.U32 R25, RZ, RZ, c[0x0][0x1b8] ;  /* 0x00006e00ff197624 */ /* 0x000fe200078e00ff */
[----:B------:R-:W-:Y:S01]  /*6810*/  SHF.R.U32.HI R7, RZ, 0x1, R3 ;  /* 0x00000001ff077819 */ /* 0x000fe20000011603 */
[----:B------:R-:W-:Y:S01]  /*6820*/  IMAD.SHL.U32 R206, R184, 0x2, RZ ;  /* 0x00000002b8ce7824 */ /* 0x000fe200078e00ff */
[----:B------:R-:W-:Y:S01]  /*6830*/  LOP3.LUT R5, R8, 0x60, RZ, 0xc0, !PT ;  /* 0x0000006008057812 */ /* 0x000fe200078ec0ff */
[----:B------:R-:W-:Y:S01]  /*6840*/  IMAD.MOV.U32 R186, RZ, RZ, c[0x0][0x1a4] ;  /* 0x00006900ffba7624 */ /* 0x000fe200078e00ff */
[----:B------:R-:W-:Y:S01]  /*6850*/  LOP3.LUT R250, R7, 0x90, R2, 0x78, !PT ;  /* 0x0000009007fa7812 */ /* 0x000fe200078e7802 */
[----:B------:R-:W-:Y:S01]  /*6860*/  IMAD.MOV.U32 R249, RZ, RZ, -0x800000 ;  /* 0xff800000fff97424 */ /* 0x000fe200078e00ff */
[C---:B------:R-:W-:Y:S01]  /*6870*/  SHF.L.U32 R2, R0.reuse, 0x1, RZ ;  /* 0x0000000100027819 */ /* 0x040fe200000006ff */
[----:B------:R-:W-:Y:S01]  /*6880*/  IMAD R11, R0, 0x4, R5 ;  /* 0x00000004000b7824 */ /* 0x000fe200078e0205 */
[C---:B------:R-:W-:Y:S01]  /*6890*/  LOP3.LUT R4, R218.reuse, 0x7, RZ, 0xc0, !PT ;  /* 0x00000007da047812 */ /* 0x040fe200078ec0ff */
[----:B------:R-:W-:Y:S01]  /*68a0*/  IMAD.SHL.U32 R5, R218, 0x2, RZ ;  /* 0x00000002da057824 */ /* 0x000fe200078e00ff */
[--C-:B------:R-:W-:Y:S01]  /*68b0*/  SHF.R.S32.HI R7, RZ, 0x6, R218.reuse ;  /* 0x00000006ff077819 */ /* 0x100fe200000114da */
[----:B------:R-:W-:Y:S01]  /*68c0*/  IMAD.IADD R250, R250, 0x1, R11 ;  /* 0x00000001fafa7824 */ /* 0x000fe200078e020b */
[----:B------:R-:W-:Y:S01]  /*68d0*/  SHF.R.S32.HI R9, RZ, 0x2, R218 ;  /* 0x00000002ff097819 */ /* 0x000fe200000114da */
[----:B------:R-:W-:Y:S01]  /*68e0*/  IMAD R190, R186, 0x5, RZ ;  /* 0x00000005babe7824 */ /* 0x000fe200078e02ff */
[----:B------:R-:W-:Y:S01]  /*68f0*/  LEA.HI R10, R3, R2, RZ, 0x1e ;  /* 0x00000002030a7211 */ /* 0x000fe200078ff0ff */
[----:B------:R-:W-:Y:S01]  /*6900*/  IMAD R2, R4, 0x110, RZ ;  /* 0x0000011004027824 */ /* 0x000fe200078e02ff */
[----:B------:R-:W-:Y:S01]  /*6910*/  LOP3.LUT R6, R218, 0x10, RZ, 0xc0, !PT ;  /* 0x00000010da067812 */ /* 0x000fe200078ec0ff */
[----:B------:R-:W-:Y:S01]  /*6920*/  IMAD R191, R186, 0x6, RZ ;  /* 0x00000006babf7824 */ /* 0x000fe200078e02ff */
[C---:B------:R-:W-:Y:S01]  /*6930*/  LEA R15, R4.reuse, R3, 0x2 ;  /* 0x00000003040f7211 */ /* 0x040fe200078e10ff */
[----:B------:R-:W-:Y:S01]  /*6940*/  IMAD.SHL.U32 R4, R4, 0x10, RZ ;  /* 0x0000001004047824 */ /* 0x000fe200078e00ff */
[----:B------:R-:W-:Y:S01]  /*6950*/  ISETP.NE.U32.AND P0, PT, R0, RZ, PT ;  /* 0x000000ff0000720c */ /* 0x000fe20003f05070 */
[----:B------:R-:W-:Y:S01]  /*6960*/  IMAD.SHL.U32 R6, R6, 0x80, RZ ;  /* 0x0000008006067824 */ /* 0x000fe200078e00ff */
[----:B------:R-:W-:Y:S01]  /*6970*/  LOP3.LUT R0, R218, 0xf, RZ, 0xc0, !PT ;  /* 0x0000000fda007812 */ /* 0x000fe200078ec0ff */
[C---:B------:R-:W-:Y:S01]  /*6980*/  IMAD R192, R186.reuse, 0x7, RZ ;  /* 0x00000007bac07824 */ /* 0x040fe200078e02ff */
[----:B------:R-:W-:Y:S01]  /*6990*/  SGXT R7, R7, 0x1 ;  /* 0x000000010707781a */ /* 0x000fe20000000200 */
[C---:B------:R-:W-:Y:S01]  /*69a0*/  IMAD R194, R186.reuse, 0x9, RZ ;  /* 0x00000009bac27824 */ /* 0x040fe200078e02ff */
[----:B------:R-:W-:Y:S01]  /*69b0*/  SGXT R9, R9, 0x1 ;  /* 0x000000010909781a */ /* 0x000fe20000000200 */
[----:B------:R-:W-:Y:S01]  /*69c0*/  IMAD R195, R186, 0xa, RZ ;  /* 0x0000000abac37824 */ /* 0x000fe200078e02ff */
[----:B------:R-:W-:Y:S01]  /*69d0*/  LOP3.LUT R13, R8, 0x700, RZ, 0xc0, !PT ;  /* 0x00000700080d7812 */ /* 0x000fe200078ec0ff */
[----:B------:R-:W-:Y:S01]  /*69e0*/  IMAD R196, R186, 0xb, RZ ;  /* 0x0000000bbac47824 */ /* 0x000fe200078e02ff */
[----:B------:R-:W-:Y:S01]  /*69f0*/  LOP3.LUT R10, R7, 0x90, RZ, 0xc0, !PT ;  /* 0x00000090070a7812 */ /* 0x000fe200078ec0ff */
[----:B------:R-:W-:Y:S01]  /*6a00*/  IMAD R7, R0, c[0x0][0x1b4], RZ ;  /* 0x00006d0000077a24 */ /* 0x000fe200078e02ff */
[--C-:B------:R-:W-:Y:S01]  /*6a10*/  LOP3.LUT R3, R2, 0x10, R5.reuse, 0x78, !PT ;  /* 0x0000001002037812 */ /* 0x100fe200078e7805 */
[----:B0-----:R-:W-:Y:S01]  /*6a20*/  IMAD R0, R252, c[0x0][0x1a0], RZ ;  /* 0x00006800fc007a24 */ /* 0x001fe200078e02ff */
[--C-:B------:R-:W-:Y:S01]  /*6a30*/  LOP3.LUT R8, R4, 0x30, R5.reuse, 0x78, !PT ;  /* 0x0000003004087812 */ /* 0x100fe200078e7805 */
[----:B------:R-:W-:Y:S01]  /*6a40*/  IMAD R4, R252, c[0x0][0x1b0], RZ ;  /* 0x00006c00fc047a24 */ /* 0x000fe200078e02ff */
[----:B------:R-:W-:Y:S01]  /*6a50*/  LOP3.LUT R12, R9, 0x90, RZ, 0xc0, !PT ;  /* 0x00000090090c7812 */ /* 0x000fe200078ec0ff */
[----:B------:R-:W-:Y:S01]  /*6a60*/  IMAD.SHL.U32 R9, R7, 0x2, RZ ;  /* 0x0000000207097824 */ /* 0x000fe200078e00ff */
[-C--:B------:R-:W-:Y:S01]  /*6a70*/  IADD3 R13, R13, R6.reuse, R100 ;  /* 0x000000060d0d7210 */ /* 0x080fe20007ffe064 */
[----:B------:R-:W-:Y:S01]  /*6a80*/  IMAD.HI R7, R7, 0x2, RZ ;  /* 0x0000000207077827 */ /* 0x000fe200078e02ff */
[----:B------:R-:W-:Y:S01]  /*6a90*/  LOP3.LUT R3, R3, R6, RZ, 0xfc, !PT ;  /* 0x0000000603037212 */ /* 0x000fe200078efcff */
[----:B------:R-:W-:Y:S01]  /*6aa0*/  CS2R R96, SRZ ;  /* 0x0000000000607805 */ /* 0x000fe2000001ff00 */
[----:B------:R-:W-:Y:S01]  /*6ab0*/  LOP3.LUT R2, R10, 0x17e, R5, 0x78, !PT ;  /* 0x0000017e0a027812 */ /* 0x000fe200078e7805 */
[----:B------:R-:W-:Y:S01]  /*6ac0*/  IMAD.SHL.U32 R6, R4, 0x2, RZ ;  /* 0x0000000204067824 */ /* 0x000fe200078e00ff */
[----:B------:R-:W-:Y:S01]  /*6ad0*/  LOP3.LUT R115, R12, 0x160, R115, 0xf8, !PT ;  /* 0x000001600c737812 */ /* 0x000fe200078ef873 */
[----:B------:R-:W-:Y:S01]  /*6ae0*/  IMAD.HI R4, R4, 0x2, RZ ;  /* 0x0000000204047827 */ /* 0x000fe200078e02ff */
[----:B------:R-:W-:Y:S01]  /*6af0*/  LOP3.LUT R12, R12, 0x10, R5, 0x78, !PT ;  /* 0x000000100c0c7812 */ /* 0x000fe200078e7805 */
[----:B------:R-:W-:Y:S01]  /*6b00*/  CS2R R98, SRZ ;  /* 0x0000000000627805 */ /* 0x000fe2000001ff00 */
[----:B------:R-:W-:Y:S01]  /*6b10*/  MOV R10, c[0x0][0x1a8] ;  /* 0x00006a00000a7a02 */ /* 0x000fe20000000f00 */
[----:B------:R-:W-:Y:S01]  /*6b20*/  IMAD R5, R188, c[0x0][0x1a8], RZ ;  /* 0x00006a00bc057a24 */ /* 0x000fe200078e02ff */
[----:B------:R-:W-:Y:S01]  /*6b30*/  LEA R201, R15, R8, 0x8 ;  /* 0x000000080fc97211 */ /* 0x000fe200078e40ff */
[----:B------:R-:W-:Y:S01]  /*6b40*/  IMAD R197, R186, 0xc, RZ ;  /* 0x0000000cbac57824 */ /* 0x000fe200078e02ff */
[----:B------:R-:W-:Y:S01]  /*6b50*/  IADD3 R21, P3, P4, R9, c[0x0][0x170], R6 ;  /* 0x00005c0009157a10 */ /* 0x000fe20007c7e006 */
[----:B------:R-:W-:Y:S01]  /*6b60*/  IMAD R6, R10, 0x100, R5 ;  /* 0x000001000a067824 */ /* 0x000fe200078e0205 */
[----:B------:R-:W-:Y:S01]  /*6b70*/  LEA R8, P1, R0, c[0x0][0x168], 0x1 ;  /* 0x00005a0000087a11 */ /* 0x000fe200078208ff */
[----:B------:R-:W-:Y:S01]  /*6b80*/  STL [R1+0xcc], R201 ;  /* 0x0000ccc901007387 */ /* 0x000fe20000100800 */
[----:B------:R-:W-:Y:S01]  /*6b90*/  SHF.R.U32.HI R9, RZ, 0x4, R218 ;  /* 0x00000004ff097819 */ /* 0x000fe200000116da */
[----:B------:R-:W-:Y:S01]  /*6ba0*/  IMAD R198, R186, 0xd, RZ ;  /* 0x0000000dbac67824 */ /* 0x000fe200078e02ff */
[----:B------:R-:W-:Y:S01]  /*6bb0*/  LEA.HI.X.SX32 R0, R0, c[0x0][0x16c], 0x1, P1 ;  /* 0x00005b0000007a11 */ /* 0x000fe200008f0eff */
[C---:B------:R-:W-:Y:S01]  /*6bc0*/  IMAD R199, R186.reuse, 0xe, RZ ;  /* 0x0000000ebac77824 */ /* 0x040fe200078e02ff */
[CC--:B------:R-:W-:Y:S01]  /*6bd0*/  LEA R204, P1, R5.reuse, R8.reuse, 0x1 ;  /* 0x0000000805cc7211 */ /* 0x0c0fe200078208ff */
[----:B------:R-:W-:Y:S01]  /*6be0*/  IMAD R200, R186, 0xf, RZ ;  /* 0x0000000fbac87824 */ /* 0x000fe200078e02ff */
[C---:B------:R-:W-:Y:S01]  /*6bf0*/  LEA R202, P2, R6.reuse, R8, 0x1 ;  /* 0x0000000806ca7211 */ /* 0x040fe200078408ff */
[----:B------:R-:W-:Y:S01]  /*6c00*/  IMAD.MOV.U32 R251, RZ, RZ, -0x800000 ;  /* 0xff800000fffb7424 */ /* 0x000fe200078e00ff */
[-C--:B------:R-:W-:Y:S01]  /*6c10*/  LEA.HI.X.SX32 R205, R5, R0.reuse, 0x1, P1 ;  /* 0x0000000005cd7211 */ /* 0x080fe200008f0eff */
[----:B------:R-:W-:Y:S01]  /*6c20*/  CS2R R92, SRZ ;  /* 0x00000000005c7805 */ /* 0x000fe2000001ff00 */
[----:B------:R-:W-:Y:S01]  /*6c30*/  LEA.HI.X.SX32 R203, R6, R0, 0x1, P2 ;  /* 0x0000000006cb7211 */ /* 0x000fe200010f0eff */
[----:B------:R-:W-:Y:S01]  /*6c40*/  CS2R R94, SRZ ;  /* 0x00000000005e7805 */ /* 0x000fe2000001ff00 */
[----:B------:R-:W-:Y:S01]  /*6c50*/  SGXT.U32 R0, R9, 0x4 ;  /* 0x000000040900781a */ /* 0x000fe20000000000 */
[----:B------:R-:W-:Y:S01]  /*6c60*/  STL.64 [R1+0x1f0], R204 ;  /* 0x0001f0cc01007387 */ /* 0x000fe20000100a00 */
[----:B------:R-:W-:Y:S01]  /*6c70*/  IADD3.X R23, R7, c[0x0][0x174], R4, P3, P4 ;  /* 0x00005d0007177a10 */ /* 0x000fe20001fe8404 */
[----:B------:R-:W-:Y:S01]  /*6c80*/  CS2R R88, SRZ ;  /* 0x0000000000587805 */ /* 0x000fe2000001ff00 */
[----:B------:R-:W-:Y:S01]  /*6c90*/  IADD3 R5, R12, R13, RZ ;  /* 0x0000000d0c057210 */ /* 0x000fe20007ffe0ff */
[----:B------:R-:W-:Y:S01]  /*6ca0*/  IMAD R11, R0, c[0x0][0x1b8], RZ ;  /* 0x00006e00000b7a24 */ /* 0x000fe200078e02ff */
[C---:B------:R-:W-:Y:S01]  /*6cb0*/  LEA.HI R4, R218.reuse, 0x30, RZ, 0x1c ;  /* 0x00000030da047811 */ /* 0x040fe200078fe0ff */
[----:B------:R-:W-:Y:S01]  /*6cc0*/  CS2R R90, SRZ ;  /* 0x00000000005a7805 */ /* 0x000fe2000001ff00 */
[----:B------:R-:W-:Y:S01]  /*6cd0*/  LEA.HI R0, R218, 0xb0, RZ, 0x1c ;  /* 0x000000b0da007811 */ /* 0x000fe200078fe0ff */
[C---:B------:R-:W-:Y:S01]  /*6ce0*/  IMAD R12, R25.reuse, 0x10, R11 ;  /* 0x00000010190c7824 */ /* 0x040fe200078e020b */
[----:B------:R0:W-:Y:S01]  /*6cf0*/  STL [R1+0x1f8], R5 ;  /* 0x0001f80501007387 */ /* 0x0001e20000100800 */
[----:B------:R-:W-:Y:S01]  /*6d00*/  IMAD R13, R4, c[0x0][0x1b8], RZ ;  /* 0x00006e00040d7a24 */ /* 0x000fe200078e02ff */
[----:B------:R-:W-:Y:S01]  /*6d10*/  LEA.HI R6, R218, 0xf0, RZ, 0x1c ;  /* 0x000000f0da067811 */ /* 0x000fe200078fe0ff */
[----:B------:R-:W-:Y:S01]  /*6d20*/  IMAD R15, R0, c[0x0][0x1b8], RZ ;  /* 0x00006e00000f7a24 */ /* 0x000fe200078e02ff */
[C---:B------:R-:W-:Y:S01]  /*6d30*/  LEA R4, R25.reuse, R12, 0x4 ;  /* 0x0000000c19047211 */ /* 0x040fe200078e20ff */
[----:B------:R-:W-:Y:S01]  /*6d40*/  STL.64 [R1+0x1e8], R202 ;  /* 0x0001e8ca01007387 */ /* 0x000fe20000100a00 */
[----:B------:R-:W-:Y:S01]  /*6d50*/  LEA.HI R7, R218, 0x130, RZ, 0x1c ;  /* 0x00000130da077811 */ /* 0x000fe200078fe0ff */
[----:B------:R-:W-:Y:S01]  /*6d60*/  IMAD R16, R6, c[0x0][0x1b8], RZ ;  /* 0x00006e0006107a24 */ /* 0x000fe200078e02ff */
[C---:B------:R-:W-:Y:S01]  /*6d70*/  LEA.HI R8, R218.reuse, 0x170, RZ, 0x1c ;  /* 0x00000170da087811 */ /* 0x040fe200078fe0ff */
[----:B------:R-:W-:Y:S01]  /*6d80*/  IMAD R0, R25, 0x20, R4 ;  /* 0x0000002019007824 */ /* 0x000fe200078e0204 */
[----:B0-----:R-:W-:Y:S01]  /*6d90*/  LEA.HI R5, R218, 0x70, RZ, 0x1c ;  /* 0x00000070da057811 */ /* 0x001fe200078fe0ff */
[----:B------:R-:W-:Y:S01]  /*6da0*/  IMAD R17, R7, c[0x0][0x1b8], RZ ;  /* 0x00006e0007117a24 */ /* 0x000fe200078e02ff */
[-C--:B------:R-:W-:Y:S01]  /*6db0*/  LEA R30, P5, R11, R21.reuse, 0x1 ;  /* 0x000000150b1e7211 */ /* 0x080fe200078a08ff */
[----:B------:R-:W-:Y:S01]  /*6dc0*/  IMAD R18, R8, c[0x0][0x1b8], RZ ;  /* 0x00006e0008127a24 */ /* 0x000fe200078e02ff */
[-C--:B------:R-:W-:Y:S01]  /*6dd0*/  LEA R28, P6, R12, R21.reuse, 0x1 ;  /* 0x000000150c1c7211 */ /* 0x080fe200078c08ff */
[----:B------:R-:W-:Y:S01]  /*6de0*/  IMAD R14, R5, c[0x0][0x1b8], RZ ;  /* 0x00006e00050e7a24 */ /* 0x000fe200078e02ff */
[C---:B------:R-:W-:Y:S01]  /*6df0*/  LEA.HI R9, R218.reuse, 0x1b0, RZ, 0x1c ;  /* 0x000001b0da097811 */ /* 0x040fe200078fe0ff */
[----:B------:R-:W-:Y:S01]  /*6e00*/  IMAD R5, R25, 0x10, R0 ;  /* 0x0000001019057824 */ /* 0x000fe200078e0200 */
[----:B------:R-:W-:Y:S01]  /*6e10*/  LEA.HI R10, R218, 0x1f0, RZ, 0x1c ;  /* 0x000001f0da0a7811 */ /* 0x000fe200078fe0ff */
[----:B------:R-:W-:Y:S01]  /*6e20*/  CS2R R84, SRZ ;  /* 0x0000000000547805 */ /* 0x000fe2000001ff00 */
[----:B------:R-:W-:Y:S01]  /*6e30*/  LEA R26, P1, R13, R21, 0x1 ;  /* 0x000000150d1a7211 */ /* 0x000fe200078208ff */
[----:B------:R-:W-:Y:S01]  /*6e40*/  IMAD R19, R9, c[0x0][0x1b8], RZ ;  /* 0x00006e0009137a24 */ /* 0x000fe200078e02ff */
[----:B------:R-:W-:Y:S01]  /*6e50*/  LEA R6, R25, R5, 0x4 ;  /* 0x0000000519067211 */ /* 0x000fe200078e20ff */
[----:B------:R-:W-:Y:S01]  /*6e60*/  IMAD R20, R10, c[0x0][0x1b8], RZ ;  /* 0x00006e000a147a24 */ /* 0x000fe200078e02ff */
[-C--:B------:R-:W-:Y:S01]  /*6e70*/  LEA.HI.X.SX32 R31, R11, R23.reuse, 0x1, P5 ;  /* 0x000000170b1f7211 */ /* 0x080fe200028f0eff */
[----:B------:R-:W-:Y:S01]  /*6e80*/  CS2R R86, SRZ ;  /* 0x0000000000567805 */ /* 0x000fe2000001ff00 */
[-C--:B------:R-:W-:Y:S01]  /*6e90*/  LEA.HI.X.SX32 R29, R12, R23.reuse, 0x1, P6 ;  /* 0x000000170c1d7211 */ /* 0x080fe200030f0eff */
[----:B------:R-:W-:Y:S01]  /*6ea0*/  IMAD R7, R25, 0x20, R6 ;  /* 0x0000002019077824 */ /* 0x000fe200078e0206 */
[----:B------:R-:W-:Y:S01]  /*6eb0*/  LEA.HI.X.SX32 R27, R13, R23, 0x1, P1 ;  /* 0x000000170d1b7211 */ /* 0x000fe200008f0eff */
[----:B------:R0:W-:Y:S01]  /*6ec0*/  STL.64 [R1+0x390], R30 ;  /* 0x0003901e01007387 */ /* 0x0001e20000100a00 */
[-C--:B------:R-:W-:Y:S01]  /*6ed0*/  LEA R36, P2, R14, R21.reuse, 0x1 ;  /* 0x000000150e247211 */ /* 0x080fe200078408ff */
[----:B------:R-:W-:Y:S01]  /*6ee0*/  IMAD R8, R25, 0x10, R7 ;  /* 0x0000001019087824 */ /* 0x000fe200078e0207 */
[-C--:B------:R-:W-:Y:S01]  /*6ef0*/  LEA R34, P3, R15, R21.reuse, 0x1 ;  /* 0x000000150f227211 */ /* 0x080fe200078608ff */
[----:B------:R1:W-:Y:S01]  /*6f00*/  STL.64 [R1+0x388], R28 ;  /* 0x0003881c01007387 */ /* 0x0003e20000100a00 */
[----:B------:R-:W-:Y:S01]  /*6f10*/  LEA R32, P4, R16, R21, 0x1 ;  /* 0x0000001510207211 */ /* 0x000fe200078808ff */
[----:B------:R-:W-:Y:S01]  /*6f20*/  CS2R R80, SRZ ;  /* 0x0000000000507805 */ /* 0x000fe2000001ff00 */
[C---:B------:R-:W-:Y:S01]  /*6f30*/  LEA R9, R25.reuse, R8, 0x4 ;  /* 0x0000000819097211 */ /* 0x040fe200078e20ff */
[----:B------:R2:W-:Y:S01]  /*6f40*/  STL.64 [R1+0x378], R26 ;  /* 0x0003781a01007387 */ /* 0x0005e20000100a00 */
[----:B------:R-:W-:Y:S01]  /*6f50*/  LEA.HI.X.SX32 R37, R14, R23, 0x1, P2 ;  /* 0x000000170e257211 */ /* 0x000fe200010f0eff */
[----:B------:R-:W-:Y:S01]  /*6f60*/  CS2R R82, SRZ ;  /* 0x0000000000527805 */ /* 0x000fe2000001ff00 */
[-C--:B------:R-:W-:Y:S01]  /*6f70*/  LEA R12, P2, R20, R21.reuse, 0x1 ;  /* 0x00000015140c7211 */ /* 0x080fe200078408ff */
[----:B------:R-:W-:Y:S01]  /*6f80*/  IMAD R10, R25, 0x20, R9 ;  /* 0x00000020190a7824 */ /* 0x000fe200078e0209 */
[----:B0-----:R-:W-:Y:S01]  /*6f90*/  LEA R30, P5, R17, R21, 0x1 ;  /* 0x00000015111e7211 */ /* 0x001fe200078a08ff */
[----:B------:R-:W-:Y:S01]  /*6fa0*/  STL.64 [R1+0x358], R36 ;  /* 0x0003582401007387 */ /* 0x000fe20000100a00 */
[----:B------:R-:W-:Y:S01]  /*6fb0*/  LEA.HI.X.SX32 R35, R15, R23, 0x1, P3 ;  /* 0x000000170f237211 */ /* 0x000fe200018f0eff */
[----:B------:R-:W-:Y:S01]  /*6fc0*/  IMAD R11, R25, 0x10, R10 ;  /* 0x00000010190b7824 */ /* 0x000fe200078e020a */
[----:B-1----:R-:W-:Y:S01]  /*6fd0*/  LEA R28, P6, R18, R21, 0x1 ;  /* 0x00000015121c7211 */ /* 0x002fe200078c08ff */
[----:B------:R-:W-:Y:S01]  /*6fe0*/  CS2R R76, SRZ ;  /* 0x00000000004c7805 */ /* 0x000fe2000001ff00 */
[----:B------:R-:W-:Y:S01]  /*6ff0*/  LEA.HI.X.SX32 R33, R16, R23, 0x1, P4 ;  /* 0x0000001710217211 */ /* 0x000fe200020f0eff */
[----:B------:R-:W-:Y:S01]  /*7000*/  STL.64 [R1+0x338], R34 ;  /* 0x0003382201007387 */ /* 0x000fe20000100a00 */
[----:B--2---:R-:W-:Y:S01]  /*7010*/  LEA R26, P1, R19, R21, 0x1 ;  /* 0x00000015131a7211 */ /* 0x004fe200078208ff */
[----:B------:R-:W-:Y:S01]  /*7020*/  CS2R R78, SRZ ;  /* 0x00000000004e7805 */ /* 0x000fe2000001ff00 */
[-C--:B------:R-:W-:Y:S01]  /*7030*/  LEA.HI.X.SX32 R31, R17, R23.reuse, 0x1, P5 ;  /* 0x00000017111f7211 */ /* 0x080fe200028f0eff */
[----:B------:R-:W-:Y:S01]  /*7040*/  STL.64 [R1+0x318], R32 ;  /* 0x0003182001007387 */ /* 0x000fe20000100a00 */
[-C--:B------:R-:W-:Y:S01]  /*7050*/  LEA.HI.X.SX32 R29, R18, R23.reuse, 0x1, P6 ;  /* 0x00000017121d7211 */ /* 0x080fe200030f0eff */
[----:B------:R-:W-:Y:S01]  /*7060*/  CS2R R72, SRZ ;  /* 0x0000000000487805 */ /* 0x000fe2000001ff00 */
[-C--:B------:R-:W-:Y:S01]  /*7070*/  LEA.HI.X.SX32 R27, R19, R23.reuse, 0x1, P1 ;  /* 0x00000017131b7211 */ /* 0x080fe200008f0eff */
[----:B------:R-:W-:Y:S01]  /*7080*/  STL.64 [R1+0x2f8], R30 ;  /* 0x0002f81e01007387 */ /* 0x000fe20000100a00 */
[----:B------:R-:W-:Y:S01]  /*7090*/  LEA.HI.X.SX32 R13, R20, R23, 0x1, P2 ;  /* 0x00000017140d7211 */ /* 0x000fe200010f0eff */
[----:B------:R-:W-:Y:S01]  /*70a0*/  CS2R R74, SRZ ;  /* 0x00000000004a7805 */ /* 0x000fe2000001ff00 */
[-C--:B------:R-:W-:Y:S01]  /*70b0*/  LEA R18, P1, R4, R21.reuse, 0x1 ;  /* 0x0000001504127211 */ /* 0x080fe200078208ff */
[----:B------:R-:W-:Y:S01]  /*70c0*/  CS2R R68, SRZ ;  /* 0x0000000000447805 */ /* 0x000fe2000001ff00 */
[-C--:B------:R-:W-:Y:S01]  /*70d0*/  LEA R16, P2, R0, R21.reuse, 0x1 ;  /* 0x0000001500107211 */ /* 0x080fe200078408ff */
[----:B------:R0:W-:Y:S01]  /*70e0*/  STL.64 [R1+0x298], R12 ;  /* 0x0002980c01007387 */ /* 0x0001e20000100a00 */
[C---:B------:R-:W-:Y:S01]  /*70f0*/  LEA R14, P3, R5.reuse, R21, 0x1 ;  /* 0x00000015050e7211 */ /* 0x040fe200078608ff */
[----:B------:R-:W-:Y:S01]  /*7100*/  CS2R R70, SRZ ;  /* 0x0000000000467805 */ /* 0x000fe2000001ff00 */
[-C--:B------:R-:W-:Y:S01]  /*7110*/  LEA.HI.X.SX32 R19, R4, R23.reuse, 0x1, P1 ;  /* 0x0000001704137211 */ /* 0x080fe200008f0eff */
[----:B------:R-:W-:Y:S01]  /*7120*/  STL.64 [R1+0x2d8], R28 ;  /* 0x0002d81c01007387 */ /* 0x000fe20000100a00 */
[-C--:B------:R-:W-:Y:S01]  /*7130*/  LEA.HI.X.SX32 R17, R0, R23.reuse, 0x1, P2 ;  /* 0x0000001700117211 */ /* 0x080fe200010f0eff */
[----:B------:R-:W-:Y:S01]  /*7140*/  CS2R R64, SRZ ;  /* 0x0000000000407805 */ /* 0x000fe2000001ff00 */
[----:B------:R-:W-:Y:S01]  /*7150*/  LEA.HI.X.SX32 R15, R5, R23, 0x1, P3 ;  /* 0x00000017050f7211 */ /* 0x000fe200018f0eff */
[----:B------:R-:W-:Y:S01]  /*7160*/  STL.64 [R1+0x2b8], R26 ;  /* 0x0002b81a01007387 */ /* 0x000fe20000100a00 */
[C---:B------:R-:W-:Y:S01]  /*7170*/  LEA.HI R112, R184.reuse, 0x68, RZ, 0x1e ;  /* 0x00000068b8707811 */ /* 0x040fe200078ff0ff */
[----:B------:R-:W-:Y:S01]  /*7180*/  CS2R R66, SRZ ;  /* 0x0000000000427805 */ /* 0x000fe2000001ff00 */
[C---:B------:R-:W-:Y:S01]  /*7190*/  LEA.HI R113, R184.reuse, 0x70, RZ, 0x1e ;  /* 0x00000070b8717811 */ /* 0x040fe200078ff0ff */
[----:B------:R1:W-:Y:S01]  /*71a0*/  STL.64 [R1+0x380], R18 ;  /* 0x0003801201007387 */ /* 0x0003e20000100a00 */
[C---:B0-----:R-:W-:Y:S01]  /*71b0*/  LEA R12, R25.reuse, R11, 0x4 ;  /* 0x0000000b190c7211 */ /* 0x041fe200078e20ff */
[----:B------:R-:W-:Y:S01]  /*71c0*/  CS2R R60, SRZ ;  /* 0x00000000003c7805 */ /* 0x000fe2000001ff00 */
[C---:B------:R-:W-:Y:S01]  /*71d0*/  LEA.HI R109, R184.reuse, 0x50, RZ, 0x1e ;  /* 0x00000050b86d7811 */ /* 0x040fe200078ff0ff */
[----:B------:R0:W-:Y:S01]  /*71e0*/  STL.64 [R1+0x370], R16 ;  /* 0x0003701001007387 */ /* 0x0001e20000100a00 */
[C---:B------:R-:W-:Y:S01]  /*71f0*/  LEA.HI R110, R184.reuse, 0x58, RZ, 0x1e ;  /* 0x00000058b86e7811 */ /* 0x040fe200078ff0ff */
[C---:B------:R-:W-:Y:S01]  /*7200*/  IMAD R13, R25.reuse, 0x20, R12 ;  /* 0x00000020190d7824 */ /* 0x040fe200078e020c */
[C---:B------:R-:W-:Y:S01]  /*7210*/  LEA.HI R106, R184.reuse, 0x38, RZ, 0x1e ;  /* 0x00000038b86a7811 */ /* 0x040fe200078ff0ff */
[----:B------:R2:W-:Y:S01]  /*7220*/  STL.64 [R1+0x368], R14 ;  /* 0x0003680e01007387 */ /* 0x0005e20000100a00 */
[C---:B------:R-:W-:Y:S01]  /*7230*/  LEA.HI R107, R184.reuse, 0x40, RZ, 0x1e ;  /* 0x00000040b86b7811 */ /* 0x040fe200078ff0ff */
[C---:B------:R-:W-:Y:S01]  /*7240*/  IMAD R0, R25.reuse, 0x10, R13 ;  /* 0x0000001019007824 */ /* 0x040fe200078e020d */
[----:B------:R-:W-:Y:S01]  /*7250*/  LEA.HI R114, R184, 0x78, RZ, 0x1e ;  /* 0x00000078b8727811 */ /* 0x000fe200078ff0ff */
[----:B------:R-:W-:Y:S01]  /*7260*/  CS2R R62, SRZ ;  /* 0x00000000003e7805 */ /* 0x000fe2000001ff00 */
[-C--:B-1----:R-:W-:Y:S01]  /*7270*/  LEA R18, P1, R6, R21.reuse, 0x1 ;  /* 0x0000001506127211 */ /* 0x082fe200078208ff */
[----:B------:R-:W-:Y:S01]  /*7280*/  CS2R R56, SRZ ;  /* 0x0000000000387805 */ /* 0x000fe2000001ff00 */
[----:B------:R-:W-:Y:S01]  /*7290*/  LEA R4, R25, R0, 0x4 ;  /* 0x0000000019047211 */ /* 0x000fe200078e20ff */
[----:B------:R-:W-:Y:S01]  /*72a0*/  IMAD.IADD R189, R234, 0x1, R114 ;  /* 0x00000001eabd7824 */ /* 0x000fe200078e0272 */
[----:B0-----:R-:W-:Y:S01]  /*72b0*/  LEA R16, P2, R7, R21, 0x1 ;  /* 0x0000001507107211 */ /* 0x001fe200078408ff */
[----:B------:R-:W-:Y:S01]  /*72c0*/  CS2R R58, SRZ ;  /* 0x00000000003a7805 */ /* 0x000fe2000001ff00 */
[----:B------:R-:W-:Y:S01]  /*72d0*/  LEA.HI.X.SX32 R19, R6, R23, 0x1, P1 ;  /* 0x0000001706137211 */ /* 0x000fe200008f0eff */
[----:B------:R-:W-:Y:S01]  /*72e0*/  IMAD R5, R25, 0x20, R4 ;  /* 0x0000002019057824 */ /* 0x000fe200078e0204 */
[C---:B--2---:R-:W-:Y:S01]  /*72f0*/  LEA R14, P3, R8.reuse, R21, 0x1 ;  /* 0x00000015080e7211 */ /* 0x044fe200078608ff */
[----:B------:R-:W-:Y:S01]  /*7300*/  CS2R R52, SRZ ;  /* 0x0000000000347805 */ /* 0x000fe2000001ff00 */
[-C--:B------:R-:W-:Y:S01]  /*7310*/  LEA.HI.X.SX32 R17, R7, R23.reuse, 0x1, P2 ;  /* 0x0000001707117211 */ /* 0x080fe200010f0eff */
[----:B------:R0:W-:Y:S01]  /*7320*/  STL.64 [R1+0x360], R18 ;  /* 0x0003601201007387 */ /* 0x0001e20000100a00 */
[----:B------:R-:W-:Y:S01]  /*7330*/  LEA.HI.X.SX32 R15, R8, R23, 0x1, P3 ;  /* 0x00000017080f7211 */ /* 0x000fe200018f0eff */
[C---:B------:R-:W-:Y:S01]  /*7340*/  IMAD R6, R25.reuse, 0x10, R5 ;  /* 0x0000001019067824 */ /* 0x040fe200078e0205 */
[C---:B------:R-:W-:Y:S01]  /*7350*/  LEA.HI R103, R184.reuse, 0x20, RZ, 0x1e ;  /* 0x00000020b8677811 */ /* 0x040fe200078ff0ff */
[----:B------:R1:W-:Y:S01]  /*7360*/  STL.64 [R1+0x350], R16 ;  /* 0x0003501001007387 */ /* 0x0003e20000100a00 */
[C---:B------:R-:W-:Y:S01]  /*7370*/  LEA.HI R104, R184.reuse, 0x28, RZ, 0x1e ;  /* 0x00000028b8687811 */ /* 0x040fe200078ff0ff */
[----:B------:R-:W-:Y:S01]  /*7380*/  CS2R R54, SRZ ;  /* 0x0000000000367805 */ /* 0x000fe2000001ff00 */
[C---:B------:R-:W-:Y:S01]  /*7390*/  LEA R7, R25.reuse, R6, 0x4 ;  /* 0x0000000619077211 */ /* 0x040fe200078e20ff */
[----:B------:R2:W-:Y:S01]  /*73a0*/  STL.64 [R1+0x348], R14 ;  /* 0x0003480e01007387 */ /* 0x0005e20000100a00 */
[----:B------:R-:W-:Y:S01]  /*73b0*/  LEA.HI R111, R184, 0x60, RZ, 0x1e ;  /* 0x00000060b86f7811 */ /* 0x000fe200078ff0ff */
[----:B------:R-:W-:Y:S01]  /*73c0*/  CS2R R180, SRZ ;  /* 0x0000000000b47805 */ /* 0x000fe2000001ff00 */
[----:B------:R-:W-:Y:S01]  /*73d0*/  SHF.R.U32.HI R185, RZ, 0x3, R218 ;  /* 0x00000003ffb97819 */ /* 0x000fe200000116da */
[----:B------:R-:W-:Y:S01]  /*73e0*/  IMAD R8, R25, 0x20, R7 ;  /* 0x0000002019087824 */ /* 0x000fe200078e0207 */
[CC--:B0-----:R-:W-:Y:S01]  /*73f0*/  LEA R18, P1, R9.reuse, R21.reuse, 0x1 ;  /* 0x0000001509127211 */ /* 0x0c1fe200078208ff */
[----:B------:R-:W-:Y:S01]  /*7400*/  IMAD.IADD R189, R234, 0x1, R111 ;  /* 0x00000001eabd7824 */ /* 0x000fe200078e026f */
[----:B------:R-:W-:Y:S01]  /*7410*/  LEA.HI R100, R184, 0x8, RZ, 0x1e ;  /* 0x00000008b8647811 */ /* 0x000fe200078ff0ff */
[----:B------:R-:W-:Y:S01]  /*7420*/  CS2R R182, SRZ ;  /* 0x0000000000b67805 */ /* 0x000fe2000001ff00 */
[C---:B-1----:R-:W-:Y:S01]  /*7430*/  LEA R16, P2, R10.reuse, R21, 0x1 ;  /* 0x000000150a107211 */ /* 0x042fe200078408ff */
[----:B------:R-:W-:Y:S01]  /*7440*/  CS2R R176, SRZ ;  /* 0x0000000000b07805 */ /* 0x000fe2000001ff00 */
[----:B------:R-:W-:Y:S01]  /*7450*/  LEA.HI.X.SX32 R19, R9, R23, 0x1, P1 ;  /* 0x0000001709137211 */ /* 0x000fe200008f0eff */
[----:B------:R-:W-:Y:S01]  /*7460*/  CS2R R178, SRZ ;  /* 0x0000000000b27805 */ /* 0x000fe2000001ff00 */
[C---:B--2---:R-:W-:Y:S01]  /*7470*/  LEA R14, P3, R11.reuse, R21, 0x1 ;  /* 0x000000150b0e7211 */ /* 0x044fe200078608ff */
[----:B------:R-:W-:Y:S01]  /*7480*/  CS2R R48, SRZ ;  /* 0x0000000000307805 */ /* 0x000fe2000001ff00 */
[-C--:B------:R-:W-:Y:S01]  /*7490*/  LEA.HI.X.SX32 R17, R10, R23.reuse, 0x1, P2 ;  /* 0x000000170a117211 */ /* 0x080fe200010f0eff */
[----:B------:R0:W-:Y:S01]  /*74a0*/  STL.64 [R1+0x340], R18 ;  /* 0x0003401201007387 */ /* 0x0001e20000100a00 */
[----:B------:R-:W-:Y:S01]  /*74b0*/  LEA.HI.X.SX32 R15, R11, R23, 0x1, P3 ;  /* 0x000000170b0f7211 */ /* 0x000fe200018f0eff */
[----:B------:R-:W-:Y:S01]  /*74c0*/  CS2R R50, SRZ ;  /* 0x0000000000327805 */ /* 0x000fe2000001ff00 */
[C---:B------:R-:W-:Y:S01]  /*74d0*/  LEA.HI R101, R184.reuse, 0x10, RZ, 0x1e ;  /* 0x00000010b8657811 */ /* 0x040fe200078ff0ff */
[----:B------:R1:W-:Y:S01]  /*74e0*/  STL.64 [R1+0x330], R16 ;  /* 0x0003301001007387 */ /* 0x0003e20000100a00 */
[----:B------:R-:W-:Y:S01]  /*74f0*/  LEA.HI R108, R184, 0x48, RZ, 0x1e ;  /* 0x00000048b86c7811 */ /* 0x000fe200078ff0ff */
[----:B------:R-:W-:Y:S01]  /*7500*/  CS2R R44, SRZ ;  /* 0x00000000002c7805 */ /* 0x000fe2000001ff00 */
[C---:B------:R-:W-:Y:S01]  /*7510*/  SHF.L.U32 R207, R188.reuse, 0x1, RZ ;  /* 0x00000001bccf7819 */ /* 0x040fe200000006ff */
[----:B------:R2:W-:Y:S01]  /*7520*/  STL.64 [R1+0x328], R14 ;  /* 0x0003280e01007387 */ /* 0x0005e20000100a00 */
[----:B------:R-:W-:Y:S01]  /*7530*/  ISETP.LT.U32.AND P0, PT, R188, 0x40, !P0 ;  /* 0x00000040bc00780c */ /* 0x000fe20004701070 */
[C---:B------:R-:W-:Y:S01]  /*7540*/  IMAD.IADD R188, R234.reuse, 0x1, R113 ;  /* 0x00000001eabc7824 */ /* 0x040fe200078e0271 */
[C---:B------:R-:W-:Y:S01]  /*7550*/  IADD3 R187, R234.reuse, R112, RZ ;  /* 0x00000070eabb7210 */ /* 0x040fe20007ffe0ff */
[----:B------:R-:W-:Y:S01]  /*7560*/  IMAD.IADD R188, R234, 0x1, R110 ;  /* 0x00000001eabc7824 */ /* 0x000fe200078e026e */
[----:B0-----:R-:W-:Y:S01]  /*7570*/  LEA R18, P1, R12, R21, 0x1 ;  /* 0x000000150c127211 */ /* 0x001fe200078208ff */
[----:B------:R-:W-:Y:S01]  /*7580*/  IMAD.IADD R188, R234, 0x1, R107 ;  /* 0x00000001eabc7824 */ /* 0x000fe200078e026b */
[----:B------:R-:W-:Y:S01]  /*7590*/  LEA.HI R105, R184, 0x30, RZ, 0x1e ;  /* 0x00000030b8697811 */ /* 0x000fe200078ff0ff */
[----:B------:R-:W-:Y:S01]  /*75a0*/  IMAD.IADD R188, R234, 0x1, R104 ;  /* 0x00000001eabc7824 */ /* 0x000fe200078e0268 */
[----:B------:R-:W-:Y:S01]  /*75b0*/  LEA.HI.X.SX32 R19, R12, R23, 0x1, P1 ;  /* 0x000000170c137211 */ /* 0x000fe200008f0eff */
[C---:B------:R-:W-:Y:S01]  /*75c0*/  IMAD.IADD R189, R234.reuse, 0x1, R108 ;  /* 0x00000001eabd7824 */ /* 0x040fe200078e026c */
[CC--:B-1----:R-:W-:Y:S01]  /*75d0*/  LEA R16, P2, R13.reuse, R21.reuse, 0x1 ;  /* 0x000000150d107211 */ /* 0x0c2fe200078408ff */
[----:B------:R-:W-:Y:S01]  /*75e0*/  IMAD.IADD R188, R234, 0x1, R101 ;  /* 0x00000001eabc7824 */ /* 0x000fe200078e0265 */
[----:B--2---:R-:W-:Y:S01]  /*75f0*/  LEA R14, P3, R0, R21, 0x1 ;  /* 0x00000015000e7211 */ /* 0x004fe200078608ff */
[----:B------:R-:W-:Y:S01]  /*7600*/  STL.64 [R1+0x320], R18 ;  /* 0x0003201201007387 */ /* 0x000fe20000100a00 */
[-C--:B------:R-:W-:Y:S01]  /*7610*/  LEA.HI.X.SX32 R17, R13, R23.reuse, 0x1, P2 ;  /* 0x000000170d117211 */ /* 0x080fe200010f0eff */
[----:B------:R-:W-:Y:S01]  /*7620*/  IMAD.IADD R189, R234, 0x1, R105 ;  /* 0x00000001eabd7824 */ /* 0x000fe200078e0269 */
[----:B------:R-:W-:Y:S01]  /*7630*/  LEA.HI.X.SX32 R15, R0, R23, 0x1, P3 ;  /* 0x00000017000f7211 */ /* 0x000fe200018f0eff */
[----:B------:R-:W-:Y:S01]  /*7640*/  IMAD R0, R25, 0x10, R8 ;  /* 0x0000001019007824 */ /* 0x000fe200078e0208 */
[-C--:B------:R-:W-:Y:S01]  /*7650*/  LEA R12, P2, R5, R21.reuse, 0x1 ;  /* 0x00000015050c7211 */ /* 0x080fe200078408ff */
[----:B------:R-:W-:Y:S01]  /*7660*/  IMAD.SHL.U32 R101, R101, 0x8, RZ ;  /* 0x0000000865657824 */ /* 0x000fe200078e00ff */
[----:B------:R-:W-:Y:S01]  /*7670*/  LEA R10, P3, R6, R21, 0x1 ;  /* 0x00000015060a7211 */ /* 0x000fe200078608ff */
[----:B------:R0:W-:Y:S01]  /*7680*/  STL.64 [R1+0x308], R14 ;  /* 0x0003080e01007387 */ /* 0x0001e20000100a00 */
[----:B------:R-:W-:Y:S01]  /*7690*/  LEA R9, R25, R0, 0x4 ;  /* 0x0000000019097211 */ /* 0x000fe200078e20ff */
[----:B------:R-:W-:Y:S01]  /*76a0*/  IMAD.SHL.U32 R104, R104, 0x8, RZ ;  /* 0x0000000868687824 */ /* 0x000fe200078e00ff */
[-C--:B------:R-:W-:Y:S01]  /*76b0*/  LEA.HI.X.SX32 R13, R5, R23.reuse, 0x1, P2 ;  /* 0x00000017050d7211 */ /* 0x080fe200010f0eff */
[----:B------:R-:W-:Y:S01]  /*76c0*/  STL.64 [R1+0x310], R16 ;  /* 0x0003101001007387 */ /* 0x000fe20000100a00 */
[----:B------:R-:W-:Y:S01]  /*76d0*/  LEA.HI.X.SX32 R11, R6, R23, 0x1, P3 ;  /* 0x00000017060b7211 */ /* 0x000fe200018f0eff */
[----:B------:R-:W-:Y:S01]  /*76e0*/  IMAD.SHL.U32 R107, R107, 0x8, RZ ;  /* 0x000000086b6b7824 */ /* 0x000fe200078e00ff */
[----:B------:R-:W-:Y:S01]  /*76f0*/  IADD3 R187, R234, R109, RZ ;  /* 0x0000006deabb7210 */ /* 0x000fe20007ffe0ff */
[----:B------:R-:W-:Y:S01]  /*7700*/  IMAD.SHL.U32 R109, R109, 0x8, RZ ;  /* 0x000000086d6d7824 */ /* 0x000fe200078e00ff */
[----:B------:R-:W-:Y:S01]  /*7710*/  LEA.HI R102, R184, 0x18, RZ, 0x1e ;  /* 0x00000018b8667811 */ /* 0x000fe200078ff0ff */
[----:B------:R-:W-:Y:S01]  /*7720*/  IMAD.SHL.U32 R110, R110, 0x8, RZ ;  /* 0x000000086e6e7824 */ /* 0x000fe200078e00ff */
[----:B------:R-:W-:Y:S01]  /*7730*/  IADD3 R187, R234, R106, RZ ;  /* 0x0000006aeabb7210 */ /* 0x000fe20007ffe0ff */
[----:B------:R-:W-:Y:S01]  /*7740*/  IMAD.SHL.U32 R106, R106, 0x8, RZ ;  /* 0x000000086a6a7824 */ /* 0x000fe200078e00ff */
[----:B0-----:R-:W-:Y:S01]  /*7750*/  LEA R14, P1, R4, R21, 0x1 ;  /* 0x00000015040e7211 */ /* 0x001fe200078208ff */
[C---:B------:R-:W-:Y:S01]  /*7760*/  IMAD.IADD R189, R234.reuse, 0x1, R102 ;  /* 0x00000001eabd7824 */ /* 0x040fe200078e0266 */
[----:B------:R-:W-:Y:S01]  /*7770*/  IADD3 R187, R234, R103, RZ ;  /* 0x00000067eabb7210 */ /* 0x000fe20007ffe0ff */
[----:B------:R-:W-:Y:S01]  /*7780*/  IMAD.SHL.U32 R103, R103, 0x8, RZ ;  /* 0x0000000867677824 */ /* 0x000fe200078e00ff */
[----:B------:R-:W-:Y:S01]  /*7790*/  LEA.HI.X.SX32 R15, R4, R23, 0x1, P1 ;  /* 0x00000017040f7211 */ /* 0x000fe200008f0eff */
[----:B------:R-:W-:Y:S01]  /*77a0*/  IMAD R4, R25, 0x20, R9 ;  /* 0x0000002019047824 */ /* 0x000fe200078e0209 */
[----:B------:R-:W-:Y:S01]  /*77b0*/  LOP3.LUT R185, R185, 0x4, RZ, 0xc0, !PT ;  /* 0x00000004b9b97812 */ /* 0x000fe200078ec0ff */
[----:B------:R-:W-:Y:S01]  /*77c0*/  IMAD.SHL.U32 R112, R112, 0x8, RZ ;  /* 0x0000000870707824 */ /* 0x000fe200078e00ff */
[----:B------:R-:W-:Y:S01]  /*77d0*/  IADD3 R187, R234, R100, RZ ;  /* 0x00000064eabb7210 */ /* 0x000fe20007ffe0ff */
[----:B------:R0:W-:Y:S01]  /*77e0*/  STL.64 [R1+0x300], R14 ;  /* 0x0003000e01007387 */ /* 0x0001e20000100a00 */
[----:B------:R-:W-:Y:S01]  /*77f0*/  IMAD R5, R25, 0x10, R4 ;  /* 0x0000001019057824 */ /* 0x000fe200078e0204 */
[C---:B------:R-:W-:Y:S01]  /*7800*/  LOP3.LUT R208, R207.reuse, 0x10, RZ, 0x3c, !PT ;  /* 0x00000010cfd07812 */ /* 0x040fe200078e3cff */
[----:B------:R-:W-:Y:S01]  /*7810*/  IMAD.SHL.U32 R100, R100, 0x8, RZ ;  /* 0x0000000864647824 */ /* 0x000fe200078e00ff */
[----:B------:R1:W-:Y:S01]  /*7820*/  STL.64 [R1+0x2f0], R12 ;  /* 0x0002f00c01007387 */ /* 0x0003e20000100a00 */
[----:B------:R-:W-:Y:S01]  /*7830*/  LOP3.LUT R210, R207, 0x20, RZ, 0x3c, !PT ;  /* 0x00000020cfd27812 */ /* 0x000fe200078e3cff */
[----:B------:R-:W-:Y:S01]  /*7840*/  IMAD.IADD R101, R185, 0x1, R101 ;  /* 0x00000001b9657824 */ /* 0x000fe200078e0265 */
[C---:B------:R-:W-:Y:S01]  /*7850*/  LOP3.LUT R209, R207.reuse, 0x30, RZ, 0x3c, !PT ;  /* 0x00000030cfd17812 */ /* 0x040fe200078e3cff */
[----:B------:R2:W-:Y:S01]  /*7860*/  STL.64 [R1+0x2e8], R10 ;  /* 0x0002e80a01007387 */ /* 0x0005e20000100a00 */
[----:B------:R-:W-:Y:S01]  /*7870*/  LOP3.LUT R208, R207, 0x40, RZ, 0x3c, !PT ;  /* 0x00000040cfd07812 */ /* 0x000fe200078e3cff */
[----:B------:R-:W-:Y:S01]  /*7880*/  IMAD.SHL.U32 R113, R113, 0x8, RZ ;  /* 0x0000000871717824 */ /* 0x000fe200078e00ff */
[----:B------:R-:W-:Y:S01]  /*7890*/  SHF.L.U32 R102, R102, 0x3, RZ ;  /* 0x0000000366667819 */ /* 0x000fe200000006ff */
[C---:B------:R-:W-:Y:S01]  /*78a0*/  IMAD.SHL.U32 R187, R186.reuse, 0x2, RZ ;  /* 0x00000002babb7824 */ /* 0x040fe200078e00ff */
[-C--:B0-----:R-:W-:Y:S01]  /*78b0*/  LEA R14, P1, R7, R21.reuse, 0x1 ;  /* 0x00000015070e7211 */ /* 0x081fe200078208ff */
[C---:B------:R-:W-:Y:S01]  /*78c0*/  IMAD R188, R186.reuse, 0x3, RZ ;  /* 0x00000003babc7824 */ /* 0x040fe200078e02ff */
[----:B------:R-:W-:Y:S01]  /*78d0*/  LOP3.LUT R210, R207, 0x50, RZ, 0x3c, !PT ;  /* 0x00000050cfd27812 */ /* 0x000fe200078e3cff */
[----:B------:R-:W-:Y:S01]  /*78e0*/  IMAD.SHL.U32 R189, R186, 0x4, RZ ;  /* 0x00000004babd7824 */ /* 0x000fe200078e00ff */
[----:B-1----:R-:W-:Y:S01]  /*78f0*/  LEA R12, P2, R8, R21, 0x1 ;  /* 0x00000015080c7211 */ /* 0x002fe200078408ff */
[----:B------:R-:W-:Y:S01]  /*7900*/  CS2R R46, SRZ ;  /* 0x00000000002e7805 */ /* 0x000fe2000001ff00 */
[----:B------:R-:W-:Y:S01]  /*7910*/  LEA.HI.X.SX32 R15, R7, R23, 0x1, P1 ;  /* 0x00000017070f7211 */ /* 0x000fe200008f0eff */
[----:B------:R-:W-:Y:S01]  /*7920*/  CS2R R40, SRZ ;  /* 0x0000000000287805 */ /* 0x000fe2000001ff00 */
[----:B--2---:R-:W-:Y:S01]  /*7930*/  LEA R10, P3, R0, R21, 0x1 ;  /* 0x00000015000a7211 */ /* 0x004fe200078608ff */
[----:B------:R-:W-:Y:S01]  /*7940*/  CS2R R42, SRZ ;  /* 0x00000000002a7805 */ /* 0x000fe2000001ff00 */
[-C--:B------:R-:W-:Y:S01]  /*7950*/  LEA.HI.X.SX32 R13, R8, R23.reuse, 0x1, P2 ;  /* 0x00000017080d7211 */ /* 0x080fe200010f0eff */
[----:B------:R0:W-:Y:S01]  /*7960*/  STL.64 [R1+0x2e0], R14 ;  /* 0x0002e00e01007387 */ /* 0x0001e20000100a00 */
[----:B------:R-:W-:Y:S01]  /*7970*/  LEA.HI.X.SX32 R11, R0, R23, 0x1, P3 ;  /* 0x00000017000b7211 */ /* 0x000fe200018f0eff */
[----:B------:R-:W-:Y:S01]  /*7980*/  CS2R R36, SRZ ;  /* 0x0000000000247805 */ /* 0x000fe2000001ff00 */
[----:B------:R-:W-:Y:S01]  /*7990*/  LEA R0, R25, R5, 0x4 ;  /* 0x0000000519007211 */ /* 0x000fe200078e20ff */
[----:B------:R1:W-:Y:S01]  /*79a0*/  STL.64 [R1+0x2d0], R12 ;  /* 0x0002d00c01007387 */ /* 0x0003e20000100a00 */
[C---:B------:R-:W-:Y:S01]  /*79b0*/  LOP3.LUT R209, R207.reuse, 0x60, RZ, 0x3c, !PT ;  /* 0x00000060cfd17812 */ /* 0x040fe200078e3cff */
[----:B------:R-:W-:Y:S01]  /*79c0*/  CS2R R38, SRZ ;  /* 0x0000000000267805 */ /* 0x000fe2000001ff00 */
[C---:B------:R-:W-:Y:S01]  /*79d0*/  LEA R6, P4, R0.reuse, R21, 0x1 ;  /* 0x0000001500067211 */ /* 0x040fe200078808ff */
[----:B------:R2:W-:Y:S01]  /*79e0*/  STL.64 [R1+0x2c8], R10 ;  /* 0x0002c80a01007387 */ /* 0x0005e20000100a00 */
[----:B------:R-:W-:Y:S01]  /*79f0*/  LOP3.LUT R208, R207, 0x70, RZ, 0x3c, !PT ;  /* 0x00000070cfd07812 */ /* 0x000fe200078e3cff */
[----:B------:R-:W-:Y:S01]  /*7a00*/  IMAD.IADD R207, R185, 0x1, R100 ;  /* 0x00000001b9cf7824 */ /* 0x000fe200078e0264 */
[----:B------:R-:W-:Y:S01]  /*7a10*/  LEA.HI.X.SX32 R7, R0, R23, 0x1, P4 ;  /* 0x0000001700077211 */ /* 0x000fe200020f0eff */
[----:B------:R-:W-:Y:S01]  /*7a20*/  CS2R R32, SRZ ;  /* 0x0000000000207805 */ /* 0x000fe2000001ff00 */
[-C--:B0-----:R-:W-:Y:S01]  /*7a30*/  LEA R14, P1, R9, R21.reuse, 0x1 ;  /* 0x00000015090e7211 */ /* 0x081fe200078208ff */
[----:B------:R-:W-:Y:S01]  /*7a40*/  CS2R R34, SRZ ;  /* 0x0000000000227805 */ /* 0x000fe2000001ff00 */
[C---:B------:R-:W-:Y:S01]  /*7a50*/  IADD3 R100, R185.reuse, R102, RZ ;  /* 0x00000066b9647210 */ /* 0x040fe20007ffe0ff */
[----:B------:R-:W-:Y:S01]  /*7a60*/  IMAD.IADD R102, R185, 0x1, R103 ;  /* 0x00000001b9667824 */ /* 0x000fe200078e0267 */
[C---:B-1----:R-:W-:Y:S01]  /*7a70*/  LEA R12, P2, R4.reuse, R21, 0x1 ;  /* 0x00000015040c7211 */ /* 0x042fe200078408ff */
[----:B------:R-:W-:Y:S01]  /*7a80*/  CS2R R28, SRZ ;  /* 0x00000000001c7805 */ /* 0x000fe2000001ff00 */
[----:B------:R-:W-:Y:S01]  /*7a90*/  LEA.HI.X.SX32 R15, R9, R23, 0x1, P1 ;  /* 0x00000017090f7211 */ /* 0x000fe200008f0eff */
[----:B------:R-:W-:Y:S01]  /*7aa0*/  CS2R R30, SRZ ;  /* 0x00000000001e7805 */ /* 0x000fe2000001ff00 */
[C---:B--2---:R-:W-:Y:S01]  /*7ab0*/  LEA R10, P3, R5.reuse, R21, 0x1 ;  /* 0x00000015050a7211 */ /* 0x044fe200078608ff */
[----:B------:R-:W-:Y:S01]  /*7ac0*/  CS2R R172, SRZ ;  /* 0x0000000000ac7805 */ /* 0x000fe2000001ff00 */
[-C--:B------:R-:W-:Y:S01]  /*7ad0*/  LEA.HI.X.SX32 R13, R4, R23.reuse, 0x1, P2 ;  /* 0x00000017040d7211 */ /* 0x080fe200010f0eff */
[----:B------:R-:W-:Y:S01]  /*7ae0*/  IMAD.MOV.U32 R4, RZ, RZ, 0x3f800000 ;  /* 0x3f800000ff047424 */ /* 0x000fe200078e00ff */
[----:B------:R-:W-:Y:S01]  /*7af0*/  LEA.HI.X.SX32 R11, R5, R23, 0x1, P3 ;  /* 0x00000017050b7211 */ /* 0x000fe200018f0eff */
[----:B------:R-:W-:Y:S01]  /*7b00*/  STL.64 [R1+0x2c0], R14 ;  /* 0x0002c00e01007387 */ /* 0x000fe20000100a00 */
[----:B------:R-:W-:Y:S01]  /*7b10*/  MOV R5, 0xff800000 ;  /* 0xff80000000057802 */ /* 0x000fe20000000f00 */
[----:B------:R-:W-:Y:S01]  /*7b20*/  CS2R R174, SRZ ;  /* 0x0000000000ae7805 */ /* 0x000fe2000001ff00 */
[----:B------:R-:W-:Y:S01]  /*7b30*/  SHF.L.U32 R105, R105, 0x3, RZ ;  /* 0x0000000369697819 */ /* 0x000fe200000006ff */
[----:B------:R-:W-:Y:S01]  /*7b40*/  STL.64 [R1+0x2b0], R12 ;  /* 0x0002b00c01007387 */ /* 0x000fe20000100a00 */
[----:B------:R-:W-:Y:S01]  /*7b50*/  SHF.L.U32 R108, R108, 0x3, RZ ;  /* 0x000000036c6c7819 */ /* 0x000fe200000006ff */
[----:B------:R-:W-:Y:S01]  /*7b60*/  CS2R R168, SRZ ;  /* 0x0000000000a87805 */ /* 0x000fe2000001ff00 */
[----:B------:R-:W-:Y:S01]  /*7b70*/  SHF.L.U32 R111, R111, 0x3, RZ ;  /* 0x000000036f6f7819 */ /* 0x000fe200000006ff */
[----:B------:R-:W-:Y:S01]  /*7b80*/  STL.64 [R1+0x2a8], R10 ;  /* 0x0002a80a01007387 */ /* 0x000fe20000100a00 */
[----:B------:R-:W-:Y:S01]  /*7b90*/  SHF.L.U32 R114, R114, 0x3, RZ ;  /* 0x0000000372727819 */ /* 0x000fe200000006ff */
[----:B------:R-:W-:Y:S01]  /*7ba0*/  CS2R R170, SRZ ;  /* 0x0000000000aa7805 */ /* 0x000fe2000001ff00 */
[----:B------:R-:W-:Y:S01]  /*7bb0*/  SHF.L.U32 R193, R186, 0x3, RZ ;  /* 0x00000003bac17819 */ /* 0x000fe200000006ff */
[----:B------:R0:W-:Y:S01]  /*7bc0*/  STL.64 [R1+0x2a0], R6 ;  /* 0x0002a00601007387 */ /* 0x0001e20000100a00 */
[----:B------:R-:W-:Y:S01]  /*7bd0*/  LEA.HI R0, R184, R234, RZ, 0x1e ;  /* 0x000000eab8007211 */ /* 0x000fe200078ff0ff */
[----:B------:R-:W-:Y:S01]  /*7be0*/  IMAD.MOV.U32 R184, RZ, RZ, RZ ;  /* 0x000000ffffb87224 */ /* 0x000fe200078e00ff */
[----:B------:R-:W-:Y:S01]  /*7bf0*/  LOP3.LUT P6, RZ, R218, 0x1, RZ, 0xc0, !PT ;  /* 0x00000001daff7812 */ /* 0x000fe200078cc0ff */
[----:B------:R1:W-:Y:S01]  /*7c00*/  STL [R1+0x21c], R4 ;  /* 0x00021c0401007387 */ /* 0x0003e20000100800 */
[----:B------:R-:W-:Y:S01]  /*7c10*/  MOV R0, RZ ;  /* 0x000000ff00007202 */ /* 0x000fe20000000f00 */
[----:B------:R-:W-:Y:S01]  /*7c20*/  CS2R R164, SRZ ;  /* 0x0000000000a47805 */ /* 0x000fe2000001ff00 */
[----:B------:R-:W-:Y:S01]  /*7c30*/  MOV R252, 0xff800000 ;  /* 0xff80000000fc7802 */ /* 0x000fe20000000f00 */
[----:B------:R-:W-:Y:S01]  /*7c40*/  CS2R R166, SRZ ;  /* 0x0000000000a67805 */ /* 0x000fe2000001ff00 */
[----:B------:R-:W-:Y:S01]  /*7c50*/  CS2R R160, SRZ ;  /* 0x0000000000a07805 */ /* 0x000fe2000001ff00 */
[----:B------:R-:W-:Y:S01]  /*7c60*/  CS2R R162, SRZ ;  /* 0x0000000000a27805 */ /* 0x000fe2000001ff00 */
[----:B------:R-:W-:Y:S01]  /*7c70*/  CS2R R24, SRZ ;  /* 0x0000000000187805 */ /* 0x000fe2000001ff00 */
[----:B0-----:R-:W-:Y:S01]  /*7c80*/  IMAD.MOV.U32 R6, RZ, RZ, -0x800000 ;  /* 0xff800000ff067424 */ /* 0x001fe200078e00ff */
[----:B------:R-:W-:Y:S01]  /*7c90*/  CS2R R26, SRZ ;  /* 0x00000000001a7805 */ /* 0x000fe2000001ff00 */
[----:B-1----:R-:W-:Y:S01]  /*7ca0*/  IMAD.MOV.U32 R4, RZ, RZ, -0x800000 ;  /* 0xff800000ff047424 */ /* 0x002fe200078e00ff */
[----:B------:R-:W-:Y:S01]  /*7cb0*/  CS2R R20, SRZ ;  /* 0x0000000000147805 */ /* 0x000fe2000001ff00 */
[----:B------:R-:W-:Y:S01]  /*7cc0*/  CS2R R22, SRZ ;  /* 0x0000000000167805 */ /* 0x000fe2000001ff00 */
[----:B------:R-:W-:Y:S01]  /*7cd0*/  CS2R R16, SRZ ;  /* 0x0000000000107805 */ /* 0x000fe2000001ff00 */
[----:B------:R-:W-:Y:S01]  /*7ce0*/  CS2R R18, SRZ ;  /* 0x0000000000127805 */ /* 0x000fe2000001ff00 */
[----:B------:R-:W-:Y:S01]  /*7cf0*/  STL [R1+0x60], R4 ;  /* 0x0000600401007387 */ /* 0x000fe20000100800 */
        /* <DEDUP_REMOVED lines=34> */
[----:B------:R-:W-:Y:S01]  /*7f20*/  UMOV UR4, URZ ;  /* 0x0000003f00047c82 */ /* 0x000fe20008000000 */
[----:B------:R-:W-:Y:S01]  /*7f30*/  STL [R1+0x20c], R4 ;  /* 0x00020c0401007387 */ /* 0x000fe20000100800 */
[----:B------:R-:W-:-:S03]  /*7f40*/  UMOV UR5, URZ ;  /* 0x0000003f00057c82 */ /* 0x000fc60008000000 */
[----:B------:R0:W-:Y:S04]  /*7f50*/  STL [R1+0x210], R6 ;  /* 0x0002100601007387 */ /* 0x0001e80000100800 */
[----:B------:R1:W-:Y:S04]  /*7f60*/  STL [R1+0x214], R5 ;  /* 0x0002140501007387 */ /* 0x0003e80000100800 */
[----:B------:R2:W-:Y:S01]  /*7f70*/  STL [R1+0x218], R4 ;  /* 0x0002180401007387 */ /* 0x0005e20000100800 */
[----:B0-----:R-:W-:Y:S02]  /*7f80*/  IMAD.MOV.U32 R6, RZ, RZ, 0x3f800000 ;  /* 0x3f800000ff067424 */ /* 0x001fe400078e00ff */
[----:B-1----:R-:W-:-:S03]  /*7f90*/  IMAD.MOV.U32 R5, RZ, RZ, 0x3f800000 ;  /* 0x3f800000ff057424 */ /* 0x002fc600078e00ff */
[----:B------:R-:W-:Y:S01]  /*7fa0*/  STL [R1+0x220], R6 ;  /* 0x0002200601007387 */ /* 0x000fe20000100800 */
[----:B--2---:R-:W-:-:S03]  /*7fb0*/  MOV R4, 0x3f800000 ;  /* 0x3f80000000047802 */ /* 0x004fc60000000f00 */
        /* <DEDUP_REMOVED lines=12> */
[----:B------:R-:W-:Y:S04]  /*8080*/  STL [R1+0x254], R5 ;  /* 0x0002540501007387 */ /* 0x000fe80000100800 */
[----:B------:R1:W-:Y:S01]  /*8090*/  STL [R1+0x258], R4 ;  /* 0x0002580401007387 */ /* 0x0003e20000100800 */
[----:B0-----:R-:W-:-:S03]  /*80a0*/  CS2R R6, SRZ ;  /* 0x0000000000067805 */ /* 0x001fc6000001ff00 */
[----:B------:R-:W-:Y:S04]  /*80b0*/  STL [R1], RZ ;  /* 0x000000ff01007387 */ /* 0x000fe80000100800 */
[----:B------:R-:W-:Y:S01]  /*80c0*/  STL [R1+0x4], RZ ;  /* 0x000004ff01007387 */ /* 0x000fe20000100800 */
[----:B-1----:R-:W-:-:S03]  /*80d0*/  CS2R R4, SRZ ;  /* 0x0000000000047805 */ /* 0x002fc6000001ff00 */
        /* <DEDUP_REMOVED lines=90> */
[----:B------:R-:W-:Y:S04]  /*8680*/  STL [R1+0x294], R207 ;  /* 0x000294cf01007387 */ /* 0x000fe80000100800 */
[----:B------:R0:W-:Y:S04]  /*8690*/  STL [R1+0x290], R101 ;  /* 0x0002906501007387 */ /* 0x0001e80000100800 */
[----:B------:R1:W-:Y:S04]  /*86a0*/  STL [R1+0x28c], R100 ;  /* 0x00028c6401007387 */ /* 0x0003e80000100800 */
[----:B------:R2:W-:Y:S01]  /*86b0*/  STL [R1+0x288], R102 ;  /* 0x0002886601007387 */ /* 0x0005e20000100800 */
[C---:B0-----:R-:W-:Y:S01]  /*86c0*/  IMAD.IADD R101, R185.reuse, 0x1, R104 ;  /* 0x00000001b9657824 */ /* 0x041fe200078e0268 */
[----:B-1----:R-:W-:-:S04]  /*86d0*/  IADD3 R100, R185, R105, RZ ;  /* 0x00000069b9647210 */ /* 0x002fc80007ffe0ff */
[----:B------:R0:W-:Y:S01]  /*86e0*/  STL [R1+0x284], R101 ;  /* 0x0002846501007387 */ /* 0x0001e20000100800 */
[----:B------:R-:W-:-:S03]  /*86f0*/  IMAD.WIDE R104, R186, 0x2, R204 ;  /* 0x00000002ba687825 */ /* 0x000fc600078e02cc */
[----:B------:R1:W-:Y:S01]  /*8700*/  STL [R1+0x280], R100 ;  /* 0x0002806401007387 */ /* 0x0003e20000100800 */
[C---:B--2---:R-:W-:Y:S02]  /*8710*/  IMAD.IADD R102, R185.reuse, 0x1, R106 ;  /* 0x00000001b9667824 */ /* 0x044fe400078e026a */
[----:B0-----:R-:W-:-:S03]  /*8720*/  IMAD.IADD R101, R185, 0x1, R107 ;  /* 0x00000001b9657824 */ /* 0x001fc600078e026b */
[----:B------:R0:W-:Y:S01]  /*8730*/  STL [R1+0x27c], R102 ;  /* 0x00027c6601007387 */ /* 0x0001e20000100800 */
[----:B-1----:R-:W-:-:S03]  /*8740*/  IADD3 R100, R185, R108, RZ ;  /* 0x0000006cb9647210 */ /* 0x002fc60007ffe0ff */
[----:B------:R1:W-:Y:S04]  /*8750*/  STL [R1+0x278], R101 ;  /* 0x0002786501007387 */ /* 0x0003e80000100800 */
[----:B------:R2:W-:Y:S01]  /*8760*/  STL [R1+0x274], R100 ;  /* 0x0002746401007387 */ /* 0x0005e20000100800 */
[C---:B0-----:R-:W-:Y:S02]  /*8770*/  IMAD.IADD R102, R185.reuse, 0x1, R109 ;  /* 0x00000001b9667824 */ /* 0x041fe400078e026d */
[----:B-1----:R-:W-:-:S03]  /*8780*/  IMAD.IADD R101, R185, 0x1, R110 ;  /* 0x00000001b9657824 */ /* 0x002fc600078e026e */
[----:B------:R0:W-:Y:S01]  /*8790*/  STL [R1+0x270], R102 ;  /* 0x0002706601007387 */ /* 0x0001e20000100800 */
[----:B--2---:R-:W-:-:S03]  /*87a0*/  IADD3 R100, R185, R111, RZ ;  /* 0x0000006fb9647210 */ /* 0x004fc60007ffe0ff */
        /* <DEDUP_REMOVED lines=8> */
[----:B0-----:R-:W-:Y:S01]  /*8830*/  IMAD.IADD R102, R206, 0x1, R185 ;  /* 0x00000001ce667824 */ /* 0x001fe200078e02b9 */
[----:B------:R-:W-:Y:S02]  /*8840*/  LOP3.LUT R102, R3, 0x40, RZ, 0x3c, !PT ;  /* 0x0000004003667812 */ /* 0x000fe400078e3cff */
[----:B-1----:R-:W-:Y:S01]  /*8850*/  LOP3.LUT R101, R115, 0x10, R218, 0x78, !PT ;  /* 0x0000001073657812 */ /* 0x002fe200078e78da */
[----:B------:R-:W-:Y:S01]  /*8860*/  IMAD.WIDE R102, R186, 0x2, R202 ;  /* 0x00000002ba667825 */ /* 0x000fe200078e02ca */
[----:B--2---:R-:W-:-:S03]  /*8870*/  LOP3.LUT R100, R3, 0x20, RZ, 0x3c, !PT ;  /* 0x0000002003647812 */ /* 0x004fc600078e3cff */
[----:B------:R0:W-:Y:S01]  /*8880*/  STL [R1+0x1e0], R101 ;  /* 0x0001e06501007387 */ /* 0x0001e20000100800 */
[----:B------:R-:W-:-:S05]  /*8890*/  LOP3.LUT R100, R201, 0x40, RZ, 0x3c, !PT ;  /* 0x00000040c9647812 */ /* 0x000fca00078e3cff */
[----:B------:R1:W-:Y:S01]  /*88a0*/  STL [R1+0x398], R100 ;  /* 0x0003986401007387 */ /* 0x0003e20000100800 */
[----:B0-----:R-:W-:-:S03]  /*88b0*/  LOP3.LUT R101, R3, 0x60, RZ, 0x3c, !PT ;  /* 0x0000006003657812 */ /* 0x001fc600078e3cff */
[----:B------:R0:W-:Y:S04]  /*88c0*/  STL.64 [R1+0x4c8], R104 ;  /* 0x0004c86801007387 */ /* 0x0001e80000100a00 */
[----:B------:R2:W-:Y:S01]  /*88d0*/  STL.64 [R1+0x4c0], R102 ;  /* 0x0004c06601007387 */ /* 0x0005e20000100a00 */
[----:B-1----:R-:W-:-:S05]  /*88e0*/  IMAD.WIDE R100, R187, 0x2, R204 ;  /* 0x00000002bb647825 */ /* 0x002fca00078e02cc */
[----:B------:R1:W-:Y:S01]  /*88f0*/  STL.64 [R1+0x478], R100 ;  /* 0x0004786401007387 */ /* 0x0003e20000100a00 */
[----:B0-----:R-:W-:-:S04]  /*8900*/  IMAD.WIDE R104, R187, 0x2, R202 ;  /* 0x00000002bb687825 */ /* 0x001fc800078e02ca */
[C---:B--2---:R-:W-:Y:S01]  /*8910*/  IMAD.WIDE R102, R188.reuse, 0x2, R204 ;  /* 0x00000002bc667825 */ /* 0x044fe200078e02cc */
[----:B------:R0:W-:Y:S04]  /*8920*/  STL.64 [R1+0x470], R104 ;  /* 0x0004706801007387 */ /* 0x0001e80000100a00 */
[----:B------:R2:W-:Y:S01]  /*8930*/  STL.64 [R1+0x468], R102 ;  /* 0x0004686601007387 */ /* 0x0005e20000100a00 */
[----:B-1----:R-:W-:-:S05]  /*8940*/  IMAD.WIDE R100, R188, 0x2, R202 ;  /* 0x00000002bc647825 */ /* 0x002fca00078e02ca */
[----:B------:R1:W-:Y:S01]  /*8950*/  STL.64 [R1+0x460], R100 ;  /* 0x0004606401007387 */ /* 0x0003e20000100a00 */
[----:B0-----:R-:W-:-:S04]  /*8960*/  IMAD.WIDE R104, R189, 0x2, R204 ;  /* 0x00000002bd687825 */ /* 0x001fc800078e02cc */
[----:B--2---:R-:W-:Y:S01]  /*8970*/  IMAD.WIDE R102, R189, 0x2, R202 ;  /* 0x00000002bd667825 */ /* 0x004fe200078e02ca */
        /* <DEDUP_REMOVED lines=45> */
[----:B------:R0:W-:Y:S02]  /*8c50*/  STL.64 [R1+0x3a0], R100 ;  /* 0x0003a06401007387 */ /* 0x0001e40000100a00 */
.L_x_1:
[----:B01----:R-:W2:Y:S04]  /*8c60*/  LDL.64 R100, [R1+0x1f0] ;  /* 0x0001f00001647983 */ /* 0x003ea80000100a00 */
[----:B------:R-:W3:Y:S04]  /*8c70*/  LDL.64 R112, [R1+0x4c8] ;  /* 0x0004c80001707983 */ /* 0x000ee80000100a00 */
[----:B------:R-:W4:Y:S04]  /*8c80*/  LDL.64 R110, [R1+0x478] ;  /* 0x00047800016e7983 */ /* 0x000f280000100a00 */
        /* <DEDUP_REMOVED lines=9> */
[----:B------:R-:W-:Y:S04]  /*8d20*/  STL [R1+0x55c], R123 ;  /* 0x00055c7b01007387 */ /* 0x000fe80000100800 */
[----:B------:R-:W-:Y:S04]  /*8d30*/  STL [R1+0x558], R118 ;  /* 0x0005587601007387 */ /* 0x000fe80000100800 */
[----:B------:R0:W-:Y:S04]  /*8d40*/  STL [R1+0x554], R119 ;  /* 0x0005547701007387 */ /* 0x0001e80000100800 */
[----:B------:R1:W-:Y:S04]  /*8d50*/  STL [R1+0x54c], R2 ;  /* 0x00054c0201007387 */ /* 0x0003e80000100800 */
[----:B------:R-:W-:Y:S04]  /*8d60*/  STL [R1+0x508], R250 ;  /* 0x000508fa01007387 */ /* 0x000fe80000100800 */
[----:B------:R-:W4:Y:S04]  /*8d70*/  LDL.64 R206, [R1+0x410] ;  /* 0x0004100001ce7983 */ /* 0x000f280000100a00 */
[----:B------:R-:W4:Y:S04]  /*8d80*/  LDL.64 R208, [R1+0x438] ;  /* 0x0004380001d07983 */ /* 0x000f280000100a00 */
[----:B0-----:R-:W4:Y:S04]  /*8d90*/  LDL.64 R118, [R1+0x408] ;  /* 0x0004080001767983 */ /* 0x001f280000100a00 */
        /* <DEDUP_REMOVED lines=11> */
[----:B------:R-:W4:Y:S01]  /*8e50*/  LDL.64 R210, [R1+0x428] ;  /* 0x0004280001d27983 */ /* 0x000f220000100a00 */
[----:B--2---:R-:W-:-:S04]  /*8e60*/  IMAD.WIDE R100, R0, 0x2, R100 ;  /* 0x0000000200647825 */ /* 0x004fc800078e0264 */
[C---:B---3--:R-:W-:Y:S02]  /*8e70*/  IMAD.WIDE R112, R0.reuse, 0x2, R112 ;  /* 0x0000000200707825 */ /* 0x048fe400078e0270 */
[----:B------:R0:W2:Y:S02]  /*8e80*/  LDG.E.U16 R100, [R100.64] ;  /* 0x0000000664647981 */ /* 0x0000a4000c1e1500 */
[C---:B----4-:R-:W-:Y:S02]  /*8e90*/  IMAD.WIDE R110, R0.reuse, 0x2, R110 ;  /* 0x00000002006e7825 */ /* 0x050fe400078e026e */
[----:B0-----:R0:W3:Y:S02]  /*8ea0*/  LDG.E.U16 R101, [R112.64] ;  /* 0x0000000670657981 */ /* 0x0010e4000c1e1500 */
[----:B------:R-:W-:-:S05]  /*8eb0*/  IMAD.WIDE R106, R0, 0x2, R106 ;  /* 0x00000002006a7825 */ /* 0x000fca00078e026a */
[----:B------:R4:W2:Y:S04]  /*8ec0*/  LDG.E.U16 R185, [R106.64] ;  /* 0x000000066ab97981 */ /* 0x0008a8000c1e1500 */
[----:B0-----:R0:W2:Y:S02]  /*8ed0*/  LDG.E.U16 R112, [R110.64] ;  /* 0x000000066e707981 */ /* 0x0010a4000c1e1500 */
[C---:B0-----:R-:W-:Y:S02]  /*8ee0*/  IMAD.WIDE R110, R0.reuse, 0x2, R194 ;  /* 0x00000002006e7825 */ /* 0x041fe400078e02c2 */
[----:B------:R-:W2:Y:S02]  /*8ef0*/  LDL.64 R194, [R1+0x3e0] ;  /* 0x0003e00001c27983 */ /* 0x000ea40000100a00 */
[----:B----4-:R-:W-:-:S02]  /*8f00*/  IMAD.WIDE R106, R0, 0x2, R202 ;  /* 0x00000002006a7825 */ /* 0x010fc400078e02ca */
[----:B------:R-:W4:Y:S02]  /*8f10*/  LDL.64 R202, [R1+0x3b8] ;  /* 0x0003b80001ca7983 */ /* 0x000f240000100a00 */
[C---:B------:R-:W-:Y:S02]  /*8f20*/  IMAD.WIDE R114, R0.reuse, 0x2, R114 ;  /* 0x0000000200727825 */ /* 0x040fe400078e0272 */
[----:B------:R0:W3:Y:S02]  /*8f30*/  LDG.E.U16 R111, [R110.64] ;  /* 0x000000066e6f7981 */ /* 0x0000e4000c1e1500 */
[C---:B------:R-:W-:Y:S02]  /*8f40*/  IMAD.WIDE R188, R0.reuse, 0x2, R188 ;  /* 0x0000000200bc7825 */ /* 0x040fe400078e02bc */
[----:B------:R1:W3:Y:S02]  /*8f50*/  LDG.E.U16 R115, [R114.64] ;  /* 0x0000000672737981 */ /* 0x0002e4000c1e1500 */
[----:B------:R-:W-:-:S02]  /*8f60*/  IMAD.WIDE R186, R0, 0x2, R186 ;  /* 0x0000000200ba7825 */ /* 0x000fc400078e02ba */
[----:B0-----:R0:W3:Y:S04]  /*8f70*/  LDG.E.U16 R110, [R106.64] ;  /* 0x000000066a6e7981 */ /* 0x0010e8000c1e1500 */
[----:B-1----:R1:W3:Y:S04]  /*8f80*/  LDG.E.U16 R114, [R188.64] ;  /* 0x00000006bc727981 */ /* 0x0022e8000c1e1500 */
[----:B------:R0:W3:Y:S01]  /*8f90*/  LDG.E.U16 R113, [R186.64] ;  /* 0x00000006ba717981 */ /* 0x0000e2000c1e1500 */
[----:B-1----:R-:W-:-:S03]  /*8fa0*/  IMAD.WIDE R188, R0, 0x2, R206 ;  /* 0x0000000200bc7825 */ /* 0x002fc600078e02ce */
[----:B------:R-:W3:Y:S01]  /*8fb0*/  LDL.64 R206, [R1+0x420] ;  /* 0x0004200001ce7983 */ /* 0x000ee20000100a00 */
[----:B0-----:R-:W-:-:S03]  /*8fc0*/  IMAD.WIDE R106, R0, 0x2, R208 ;  /* 0x00000002006a7825 */ /* 0x001fc600078e02d0 */
[----:B------:R-:W3:Y:S01]  /*8fd0*/  LDL.64 R208, [R1+0x3a8] ;  /* 0x0003a80001d07983 */ /* 0x000ee20000100a00 */
[----:B------:R-:W-:-:S03]  /*8fe0*/  IMAD.WIDE R186, R0, 0x2, R118 ;  /* 0x0000000200ba7825 */ /* 0x000fc600078e0276 */
[----:B------:R-:W3:Y:S01]  /*8ff0*/  LDL.64 R118, [R1+0x3a0] ;  /* 0x0003a00001767983 */ /* 0x000ee20000100a00 */
[----:B------:R-:W-:-:S03]  /*9000*/  IMAD.WIDE R108, R0, 0x2, R108 ;  /* 0x00000002006c7825 */ /* 0x000fc600078e026c */
[----:B------:R0:W3:Y:S01]  /*9010*/  LDG.E.U16 R107, [R106.64] ;  /* 0x000000066a6b7981 */ /* 0x0000e2000c1e1500 */
[----:B------:R-:W-:-:S03]  /*9020*/  IMAD.WIDE R102, R0, 0x2, R102 ;  /* 0x0000000200667825 */ /* 0x000fc600078e0266 */
[----:B------:R1:W3:Y:S01]  /*9030*/  LDG.E.U16 R108, [R108.64] ;  /* 0x000000066c6c7981 */ /* 0x0002e2000c1e1500 */
[----:B------:R-:W-:-:S03]  /*9040*/  IMAD.WIDE R104, R0, 0x2, R104 ;  /* 0x0000000200687825 */ /* 0x000fc600078e0268 */
[----:B------:R0:W3:Y:S01]  /*9050*/  LDG.E.U16 R102, [R102.64] ;  /* 0x0000000666667981 */ /* 0x0000e2000c1e1500 */
[----:B------:R-:W-:-:S03]  /*9060*/  IMAD.WIDE R190, R0, 0x2, R190 ;  /* 0x0000000200be7825 */ /* 0x000fc600078e02be */
[----:B------:R0:W3:Y:S01]  /*9070*/  LDG.E.U16 R105, [R104.64] ;  /* 0x0000000668697981 */ /* 0x0000e2000c1e1500 */
[----:B------:R-:W-:-:S03]  /*9080*/  IMAD.WIDE R192, R0, 0x2, R192 ;  /* 0x0000000200c07825 */ /* 0x000fc600078e02c0 */
[----:B-1----:R1:W3:Y:S04]  /*9090*/  LDG.E.U16 R109, [R186.64] ;  /* 0x00000006ba6d7981 */ /* 0x0022e8000c1e1500 */
[----:B0-----:R0:W3:Y:S04]  /*90a0*/  LDG.E.U16 R103, [R190.64] ;  /* 0x00000006be677981 */ /* 0x0010e8000c1e1500 */
[----:B------:R0:W3:Y:S01]  /*90b0*/  LDG.E.U16 R104, [R188.64] ;  /* 0x00000006bc687981 */ /* 0x0000e2000c1e1500 */
[----:B-1----:R-:W-:-:S03]  /*90c0*/  IMAD.WIDE R186, R0, 0x2, R220 ;  /* 0x0000000200ba7825 */ /* 0x002fc600078e02dc */
[----:B------:R1:W3:Y:S01]  /*90d0*/  LDG.E.U16 R106, [R192.64] ;  /* 0x00000006c06a7981 */ /* 0x0002e2000c1e1500 */
[----:B0-----:R-:W-:-:S04]  /*90e0*/  IMAD.WIDE R190, R0, 0x2, R198 ;  /* 0x0000000200be7825 */ /* 0x001fc800078e02c6 */
[C---:B------:R-:W-:Y:S01]  /*90f0*/  IMAD.WIDE R188, R0.reuse, 0x2, R200 ;  /* 0x0000000200bc7825 */ /* 0x040fe200078e02c8 */
[----:B------:R0:W3:Y:S03]  /*9100*/  LDG.E.U16 R198, [R190.64] ;  /* 0x00000006bec67981 */ /* 0x0000e6000c1e1500 */
[C---:B-1----:R-:W-:Y:S02]  /*9110*/  IMAD.WIDE R192, R0.reuse, 0x2, R196 ;  /* 0x0000000200c07825 */ /* 0x042fe400078e02c4 */
[----:B------:R1:W3:Y:S04]  /*9120*/  LDG.E.U16 R196, [R186.64] ;  /* 0x00000006bac47981 */ /* 0x0002e8000c1e1500 */
[----:B------:R0:W3:Y:S04]  /*9130*/  LDG.E.U16 R197, [R188.64] ;  /* 0x00000006bcc57981 */ /* 0x0000e8000c1e1500 */
[----:B------:R0:W3:Y:S01]  /*9140*/  LDG.E.U16 R199, [R192.64] ;  /* 0x00000006c0c77981 */ /* 0x0000e2000c1e1500 */
[----:B-1----:R-:W-:-:S04]  /*9150*/  IMAD.WIDE R186, R0, 0x2, R218 ;  /* 0x0000000200ba7825 */ /* 0x002fc800078e02da */
[C---:B0-----:R-:W-:Y:S01]  /*9160*/  IMAD.WIDE R188, R0.reuse, 0x2, R216 ;  /* 0x0000000200bc7825 */ /* 0x041fe200078e02d8 */
[----:B------:R0:W3:Y:S03]  /*9170*/  LDG.E.U16 R201, [R186.64] ;  /* 0x00000006bac97981 */ /* 0x0000e6000c1e1500 */
[----:B------:R-:W-:-:S04]  /*9180*/  IMAD.WIDE R190, R0, 0x2, R214 ;  /* 0x0000000200be7825 */ /* 0x000fc800078e02d6 */
[----:B------:R-:W-:-:S05]  /*9190*/  IMAD.WIDE R192, R0, 0x2, R204 ;  /* 0x0000000200c07825 */ /* 0x000fca00078e02cc */
[----:B------:R1:W3:Y:S01]  /*91a0*/  LDG.E.U16 R204, [R192.64] ;  /* 0x00000006c0cc7981 */ /* 0x0002e2000c1e1500 */
[----:B--2---:R-:W-:-:S05]  /*91b0*/  IMAD.WIDE R194, R0, 0x2, R194 ;  /* 0x0000000200c27825 */ /* 0x004fca00078e02c2 */
[----:B------:R4:W2:Y:S02]  /*91c0*/  LDG.E.U16 R200, [R194.64] ;  /* 0x00000006c2c87981 */ /* 0x0008a4000c1e1500 */
[C---:B----4-:R-:W-:Y:S02]  /*91d0*/  IMAD.WIDE R194, R0.reuse, 0x2, R202 ;  /* 0x0000000200c27825 */ /* 0x050fe400078e02ca */
[----:B------:R4:W2:Y:S04]  /*91e0*/  LDG.E.U16 R202, [R188.64] ;  /* 0x00000006bcca7981 */ /* 0x0008a8000c1e1500 */
[----:B------:R3:W2:Y:S01]  /*91f0*/  LDG.E.U16 R203, [R190.64] ;  /* 0x00000006becb7981 */ /* 0x0006a2000c1e1500 */
[----:B0-----:R-:W-:-:S03]  /*9200*/  IMAD.WIDE R186, R0, 0x2, R212 ;  /* 0x0000000200ba7825 */ /* 0x001fc600078e02d4 */
[----:B------:R0:W2:Y:S01]  /*9210*/  LDG.E.U16 R205, [R194.64] ;  /* 0x00000006c2cd7981 */ /* 0x0000a2000c1e1500 */
[----:B----4-:R-:W-:-:S03]  /*9220*/  IMAD.WIDE R188, R0, 0x2, R210 ;  /* 0x0000000200bc7825 */ /* 0x010fc600078e02d2 */
[----:B------:R4:W2:Y:S01]  /*9230*/  LDG.E.U16 R186, [R186.64] ;  /* 0x00000006baba7981 */ /* 0x0008a2000c1e1500 */
[----:B---3--:R-:W-:-:S04]  /*9240*/  IMAD.WIDE R190, R0, 0x2, R206 ;  /* 0x0000000200be7825 */ /* 0x008fc800078e02ce */
[C---:B-1----:R-:W-:Y:S01]  /*9250*/  IMAD.WIDE R192, R0.reuse, 0x2, R208 ;  /* 0x0000000200c07825 */ /* 0x042fe200078e02d0 */
[----:B----4-:R1:W3:Y:S03]  /*9260*/  LDG.E.U16 R187, [R188.64] ;  /* 0x00000006bcbb7981 */ /* 0x0102e6000c1e1500 */
[----:B0-----:R-:W-:Y:S01]  /*9270*/  IMAD.WIDE R194, R0, 0x2, R118 ;  /* 0x0000000200c27825 */ /* 0x001fe200078e0276 */
[----:B------:R-:W4:Y:S04]  /*9280*/  LDG.E.U16 R190, [R190.64] ;  /* 0x00000006bebe7981 */ /* 0x000f28000c1e1500 */
[----:B-1----:R-:W3:Y:S04]  /*9290*/  LDG.E.U16 R188, [R192.64] ;  /* 0x00000006c0bc7981 */ /* 0x002ee8000c1e1500 */
[----:B------:R-:W3:Y:S04]  /*92a0*/  LDG.E.U16 R189, [R194.64] ;  /* 0x00000006c2bd7981 */ /* 0x000ee8000c1e1500 */
[----:B------:R-:W-:Y:S04]  /*92b0*/  STL [R1+0x504], R0 ;  /* 0x0005040001007387 */ /* 0x000fe80000100800 */
[----:B------:R-:W3:Y:S04]  /*92c0*/  LDL R123, [R1+0xcc] ;  /* 0x0000cc00017b7983 */ /* 0x000ee80000100800 */
[----:B------:R-:W0:Y:S04]  /*92d0*/  S2R R207, SR_TID.X ;  /* 0x0000000000cf7919 */ /* 0x000e280000002100 */
[----:B------:R-:W1:Y:S01]  /*92e0*/  S2R R208, SR_TID.X ;  /* 0x0000000000d07919 */ /* 0x000e620000002100 */
[----:B0-----:R-:W-:-:S02]  /*92f0*/  LOP3.LUT R206, R207, 0xff, RZ, 0xc0, !PT ;  /* 0x000000ffcfce7812 */ /* 0x001fc400078ec0ff */
[----:B-1----:R-:W-:-:S03]  /*9300*/  LOP3.LUT R208, R208, 0xff, RZ, 0xc0, !PT ;  /* 0x000000ffd0d07812 */ /* 0x002fc600078ec0ff */
[----:B------:R-:W-:Y:S01]  /*9310*/  IMAD.SHL.U32 R2, R206, 0x2, RZ ;  /* 0x00000002ce027824 */ /* 0x000fe200078e00ff */
[----:B------:R-:W-:Y:S01]  /*9320*/  BAR.SYNC.DEFER_BLOCKING 0x0 ;  /* 0x0000000000007b1d */ /* 0x000fe20000010000 */
[----:B------:R-:W-:Y:S02]  /*9330*/  LOP3.LUT R207, R207, 0xff, RZ, 0xc0, !PT ;  /* 0x000000ffcfcf7812 */ /* 0x000fe400078ec0ff */
[----:B------:R-:W-:-:S03]  /*9340*/  SHF.L.U32 R208, R208, 0x1, RZ ;  /* 0x00000001d0d07819 */ /* 0x000fc600000006ff */
[----:B------:R-:W-:Y:S01]  /*9350*/  IMAD.SHL.U32 R207, R207, 0x2, RZ ;  /* 0x00000002cfcf7824 */ /* 0x000fe200078e00ff */
[----:B------:R-:W-:-:S04]  /*9360*/  LOP3.LUT R119, R208, 0x10, RZ, 0x3c, !PT ;  /* 0x00000010d0777812 */ /* 0x000fc800078e3cff */
[C---:B------:R-:W-:Y:S01]  /*9370*/  LOP3.LUT R118, R207.reuse, 0x20, RZ, 0x3c, !PT ;  /* 0x00000020cf767812 */ /* 0x040fe200078e3cff */
[----:B------:R-:W-:Y:S01]  /*9380*/  IMAD.SHL.U32 R206, R206, 0x2, RZ ;  /* 0x00000002cece7824 */ /* 0x000fe200078e00ff */
        /* <DEDUP_REMOVED lines=8> */
[----:B------:R-:W-:Y:S04]  /*9410*/  STS.U16 [R118+0x20800], R112 ;  /* 0x0208007076007388 */ /* 0x000fe80000000400 */
[----:B------:R-:W-:Y:S01]  /*9420*/  STS.U16 [R118+0x20a00], R108 ;  /* 0x020a006c76007388 */ /* 0x000fe20000000400 */
[----:B0-----:R-:W-:-:S03]  /*9430*/  LOP3.LUT R119, R207, 0x30, RZ, 0x3c, !PT ;  /* 0x00000030cf777812 */ /* 0x001fc600078e3cff */
[----:B------:R-:W-:Y:S04]  /*9440*/  STS.U16 [R118+0x22800], R197 ;  /* 0x022800c576007388 */ /* 0x000fe80000000400 */
[----:B------:R0:W-:Y:S04]  /*9450*/  STS.U16 [R118+0x22a00], R198 ;  /* 0x022a00c676007388 */ /* 0x0001e80000000400 */
[----:B------:R-:W-:Y:S04]  /*9460*/  STS.U16 [R119+0x20c00], R185 ;  /* 0x020c00b977007388 */ /* 0x000fe80000000400 */
[----:B------:R-:W-:Y:S01]  /*9470*/  STS.U16 [R119+0x20e00], R115 ;  /* 0x020e007377007388 */ /* 0x000fe20000000400 */
[----:B0-----:R-:W-:-:S03]  /*9480*/  LOP3.LUT R118, R206, 0x40, RZ, 0x3c, !PT ;  /* 0x00000040ce767812 */ /* 0x001fc600078e3cff */
[----:B------:R-:W-:Y:S04]  /*9490*/  STS.U16 [R119+0x22c00], R199 ;  /* 0x022c00c777007388 */ /* 0x000fe80000000400 */
[----:B--2---:R0:W-:Y:S04]  /*94a0*/  STS.U16 [R119+0x22e00], R200 ;  /* 0x022e00c877007388 */ /* 0x0041e80000000400 */
[----:B------:R-:W-:Y:S04]  /*94b0*/  STS.U16 [R118+0x21000], R114 ;  /* 0x0210007276007388 */ /* 0x000fe80000000400 */
[----:B------:R-:W-:Y:S01]  /*94c0*/  STS.U16 [R118+0x21200], R113 ;  /* 0x0212007176007388 */ /* 0x000fe20000000400 */
[----:B0-----:R-:W-:-:S03]  /*94d0*/  LOP3.LUT R119, R206, 0x50, RZ, 0x3c, !PT ;  /* 0x00000050ce777812 */ /* 0x001fc600078e3cff */
[----:B------:R-:W-:Y:S04]  /*94e0*/  STS.U16 [R118+0x23000], R201 ;  /* 0x023000c976007388 */ /* 0x000fe80000000400 */
[----:B------:R-:W-:Y:S04]  /*94f0*/  STS.U16 [R118+0x23200], R202 ;  /* 0x023200ca76007388 */ /* 0x000fe80000000400 */
[----:B------:R-:W-:Y:S04]  /*9500*/  STS.U16 [R119+0x21400], R111 ;  /* 0x0214006f77007388 */ /* 0x000fe80000000400 */
[----:B------:R-:W-:Y:S04]  /*9510*/  STS.U16 [R119+0x21600], R110 ;  /* 0x0216006e77007388 */ /* 0x000fe80000000400 */
[----:B------:R-:W-:Y:S04]  /*9520*/  STS.U16 [R119+0x23400], R203 ;  /* 0x023400cb77007388 */ /* 0x000fe80000000400 */
[----:B------:R0:W-:Y:S04]  /*9530*/  STS.U16 [R119+0x23600], R204 ;  /* 0x023600cc77007388 */ /* 0x0001e80000000400 */
[----:B0-----:R-:W2:Y:S01]  /*9540*/  LDL R119, [R1+0x398] ;  /* 0x0003980001777983 */ /* 0x001ea20000100800 */
[----:B------:R-:W-:-:S02]  /*9550*/  LOP3.LUT R118, R2, 0x60, RZ, 0x3c, !PT ;  /* 0x0000006002767812 */ /* 0x000fc400078e3cff */
[----:B------:R-:W-:-:S03]  /*9560*/  LOP3.LUT R2, R2, 0x70, RZ, 0x3c, !PT ;  /* 0x0000007002027812 */ /* 0x000fc600078e3cff */
[----:B------:R-:W-:Y:S04]  /*9570*/  STS.U16 [R118+0x21800], R107 ;  /* 0x0218006b76007388 */ /* 0x000fe80000000400 */
[----:B------:R-:W-:Y:S04]  /*9580*/  STS.U16 [R118+0x21a00], R106 ;  /* 0x021a006a76007388 */ /* 0x000fe80000000400 */
[----:B------:R-:W-:Y:S04]  /*9590*/  STS.U16 [R118+0x23800], R205 ;  /* 0x023800cd76007388 */ /* 0x000fe80000000400 */
[----:B------:R0:W-:Y:S04]  /*95a0*/  STS.U16 [R118+0x23a00], R186 ;  /* 0x023a00ba76007388 */ /* 0x0001e80000000400 */
[----:B---3--:R-:W-:Y:S04]  /*95b0*/  STS.U16 [R2+0x21c00], R187 ;  /* 0x021c00bb02007388 */ /* 0x008fe80000000400 */
[----:B----4-:R-:W-:Y:S04]  /*95c0*/  STS.U16 [R2+0x21e00], R190 ;  /* 0x021e00be02007388 */ /* 0x010fe80000000400 */
[----:B------:R-:W-:Y:S04]  /*95d0*/  STS.U16 [R2+0x23c00], R188 ;  /* 0x023c00bc02007388 */ /* 0x000fe80000000400 */
[----:B------:R1:W-:Y:S04]  /*95e0*/  STS.U16 [R2+0x23e00], R189 ;  /* 0x023e00bd02007388 */ /* 0x0003e80000000400 */
[----:B------:R-:W-:Y:S01]  /*95f0*/  BAR.SYNC.DEFER_BLOCKING 0x0 ;  /* 0x0000000000007b1d */ /* 0x000fe20000010000 */
[----:B0----5:R-:W-:-:S02]  /*9600*/  LOP3.LUT R118, R3, 0x20, RZ, 0x3c, !PT ;  /* 0x0000002003767812 */ /* 0x021fc400078e3cff */
[C---:B------:R-:W-:Y:S02]  /*9610*/  LOP3.LUT R0, R3.reuse, 0x60, RZ, 0x3c, !PT ;  /* 0x0000006003007812 */ /* 0x040fe400078e3cff */
[----:B-1----:R-:W-:Y:S01]  /*9620*/  LOP3.LUT R2, R3, 0x40, RZ, 0x3c, !PT ;  /* 0x0000004003027812 */ /* 0x002fe200078e3cff */
[----:B------:R-:W-:Y:S04]  /*9630*/  LDSM.16.MT88.4 R232, [R3] ;  /* 0x0000000003e8783b */ /* 0x000fe80000004200 */
[----:B------:R-:W0:Y:S04]  /*9640*/  LDSM.16.M88.4 R100, [R123+0x20000] ;  /* 0x020000007b64783b */ /* 0x000e280000000200 */
[----:B------:R-:W1:Y:S04]  /*9650*/  LDSM.16.MT88.4 R196, [R3+0x80] ;  /* 0x0000800003c4783b */ /* 0x000e680000004200 */
[----:B------:R-:W3:Y:S04]  /*9660*/  LDSM.16.MT88.4 R108, [R118] ;  /* 0x00000000766c783b */ /* 0x000ee80000004200 */
[----:B------:R-:W4:Y:S04]  /*9670*/  LDSM.16.MT88.4 R112, [R118+0x80] ;  /* 0x000080007670783b */ /* 0x000f280000004200 */
[----:B------:R-:W0:Y:S04]  /*9680*/  LDSM.16.MT88.4 R188, [R2] ;  /* 0x0000000002bc783b */ /* 0x000e280000004200 */
[----:B------:R-:W0:Y:S04]  /*9690*/  LDSM.16.MT88.4 R104, [R2+0x80] ;  /* 0x000080000268783b */ /* 0x000e280000004200 */
[----:B------:R-:W1:Y:S04]  /*96a0*/  LDSM.16.MT88.4 R192, [R0] ;  /* 0x0000000000c0783b */ /* 0x000e680000004200 */
[----:B------:R-:W1:Y:S04]  /*96b0*/  LDSM.16.MT88.4 R236, [R0+0x80] ;  /* 0x0000800000ec783b */ /* 0x000e680000004200 */
[----:B------:R-:W3:Y:S04]  /*96c0*/  LDSM.16.MT88.4 R228, [R3+0x1000] ;  /* 0x0010000003e4783b */ /* 0x000ee80000004200 */
[----:B------:R-:W3:Y:S04]  /*96d0*/  LDSM.16.MT88.4 R224, [R3+0x1080] ;  /* 0x0010800003e0783b */ /* 0x000ee80000004200 */
[----:B------:R-:W4:Y:S04]  /*96e0*/  LDSM.16.MT88.4 R220, [R118+0x1000] ;  /* 0x0010000076dc783b */ /* 0x000f280000004200 */
[----:B------:R-:W4:Y:S04]  /*96f0*/  LDSM.16.MT88.4 R216, [R118+0x1080] ;  /* 0x0010800076d8783b */ /* 0x000f280000004200 */
[----:B------:R-:W4:Y:S04]  /*9700*/  LDSM.16.MT88.4 R212, [R2+0x1000] ;  /* 0x0010000002d4783b */ /* 0x000f280000004200 */
[----:B------:R-:W4:Y:S04]  /*9710*/  LDSM.16.MT88.4 R208, [R2+0x1080] ;  /* 0x0010800002d0783b */ /* 0x000f280000004200 */
[----:B------:R-:W4:Y:S04]  /*9720*/  LDSM.16.MT88.4 R204, [R0+0x1000] ;  /* 0x0010000000cc783b */ /* 0x000f280000004200 */
[----:B------:R-:W4:Y:S01]  /*9730*/  LDSM.16.MT88.4 R200, [R0+0x1080] ;  /* 0x0010800000c8783b */ /* 0x000f220000004200 */
[-C--:B0-----:R-:W-:Y:S08]  /*9740*/  HMMA.16816.F32.BF16 R232, R232, R100.reuse, RZ ;  /* 0x00000064e8e8723c */ /* 0x081ff000000418ff */
[-C--:B-1----:R-:W-:Y:S08]  /*9750*/  HMMA.16816.F32.BF16 R196, R196, R100.reuse, RZ ;  /* 0x00000064c4c4723c */ /* 0x082ff000000418ff */
[-C--:B---3--:R-:W-:Y:S08]  /*9760*/  HMMA.16816.F32.BF16 R108, R108, R100.reuse, RZ ;  /* 0x000000646c6c723c */ /* 0x088ff000000418ff */
[-C--:B----4-:R-:W-:Y:S08]  /*9770*/  HMMA.16816.F32.BF16 R112, R112, R100.reuse, RZ ;  /* 0x000000647070723c */ /* 0x090ff000000418ff */
[-C--:B------:R-:W-:Y:S08]  /*9780*/  HMMA.16816.F32.BF16 R188, R188, R100.reuse, RZ ;  /* 0x00000064bcbc723c */ /* 0x080ff000000418ff */
[-C--:B------:R-:W-:Y:S08]  /*9790*/  HMMA.16816.F32.BF16 R104, R104, R100.reuse, RZ ;  /* 0x000000646868723c */ /* 0x080ff000000418ff */
[-C--:B------:R-:W-:Y:S08]  /*97a0*/  HMMA.16816.F32.BF16 R192, R192, R100.reuse, RZ ;  /* 0x00000064c0c0723c */ /* 0x080ff000000418ff */
[----:B------:R-:W-:Y:S08]  /*97b0*/  HMMA.16816.F32.BF16 R236, R236, R100, RZ ;  /* 0x00000064ecec723c */ /* 0x000ff000000418ff */
[-C--:B------:R-:W-:Y:S01]  /*97c0*/  HMMA.16816.F32.BF16 R228, R228, R102.reuse, R232 ;  /* 0x00000066e4e4723c */ /* 0x080fe200000418e8 */
[----:B------:R-:W-:Y:S07]  /*97d0*/  LDSM.16.MT88.4 R232, [R3+0x2080] ;  /* 0x0020800003e8783b */ /* 0x000fee0000004200 */
        /* <DEDUP_REMOVED lines=10> */
[-C--:B------:R-:W-:Y:S08]  /*9880*/  HMMA.16816.F32.BF16 R192, R204, R102.reuse, R192 ;  /* 0x00000066ccc0723c */ /* 0x080ff000000418c0 */
[----:B------:R-:W-:Y:S01]  /*9890*/  HMMA.16816.F32.BF16 R200, R200, R102, R236 ;  /* 0x00000066c8c8723c */ /* 0x000fe200000418ec */
[----:B------:R-:W-:Y:S04]  /*98a0*/  LDSM.16.MT88.4 R236, [R3+0x2000] ;  /* 0x0020000003ec783b */ /* 0x000fe80000004200 */
[----:B------:R-:W-:Y:S04]  /*98b0*/  LDSM.16.MT88.4 R100, [R0+0x2080] ;  /* 0x002080000064783b */ /* 0x000fe80000004200 */
[----:B--2---:R-:W0:Y:S02]  /*98c0*/  LDSM.16.M88.4 R204, [R119+0x20000] ;  /* 0x0200000077cc783b */ /* 0x004e240000000200 */
[-C--:B0-----:R-:W-:Y:S02]  /*98d0*/  HMMA.16816.F32.BF16 R228, R236, R204.reuse, R228 ;  /* 0x000000ccece4723c */ /* 0x081fe400000418e4 */
[----:B------:R-:W0:Y:S06]  /*98e0*/  LDSM.16.MT88.4 R236, [R3+0x3000] ;  /* 0x0030000003ec783b */ /* 0x000e2c0000004200 */
[-C--:B------:R-:W-:Y:S01]  /*98f0*/  HMMA.16816.F32.BF16 R196, R232, R204.reuse, R196 ;  /* 0x000000cce8c4723c */ /* 0x080fe200000418c4 */
[----:B------:R-:W1:Y:S07]  /*9900*/  LDSM.16.MT88.4 R232, [R3+0x3080] ;  /* 0x0030800003e8783b */ /* 0x000e6e0000004200 */
[-C--:B------:R-:W-:Y:S01]  /*9910*/  HMMA.16816.F32.BF16 R108, R224, R204.reuse, R108 ;  /* 0x000000cce06c723c */ /* 0x080fe2000004186c */
[----:B------:R-:W2:Y:S07]  /*9920*/  LDSM.16.MT88.4 R224, [R118+0x3000] ;  /* 0x0030000076e0783b */ /* 0x000eae0000004200 */
[-C--:B------:R-:W-:Y:S01]  /*9930*/  HMMA.16816.F32.BF16 R112, R220, R204.reuse, R112 ;  /* 0x000000ccdc70723c */ /* 0x080fe20000041870 */
[----:B------:R-:W3:Y:S07]  /*9940*/  LDSM.16.MT88.4 R220, [R118+0x3080] ;  /* 0x0030800076dc783b */ /* 0x000eee0000004200 */
[-C--:B------:R-:W-:Y:S01]  /*9950*/  HMMA.16816.F32.BF16 R188, R216, R204.reuse, R188 ;  /* 0x000000ccd8bc723c */ /* 0x080fe200000418bc */
[----:B------:R-:W4:Y:S07]  /*9960*/  LDSM.16.MT88.4 R216, [R2+0x3000] ;  /* 0x0030000002d8783b */ /* 0x000f2e0000004200 */
[-C--:B------:R-:W-:Y:S01]  /*9970*/  HMMA.16816.F32.BF16 R104, R212, R204.reuse, R104 ;  /* 0x000000ccd468723c */ /* 0x080fe20000041868 */
[----:B------:R-:W3:Y:S07]  /*9980*/  LDSM.16.MT88.4 R212, [R2+0x3080] ;  /* 0x0030800002d4783b */ /* 0x000eee0000004200 */
[-C--:B------:R-:W-:Y:S01]  /*9990*/  HMMA.16816.F32.BF16 R192, R208, R204.reuse, R192 ;  /* 0x000000ccd0c0723c */ /* 0x080fe200000418c0 */
[----:B------:R-:W4:Y:S07]  /*99a0*/  LDSM.16.MT88.4 R208, [R0+0x3000] ;  /* 0x0030000000d0783b */ /* 0x000f2e0000004200 */
[----:B------:R-:W-:Y:S01]  /*99b0*/  HMMA.16816.F32.BF16 R100, R100, R204, R200 ;  /* 0x000000cc6464723c */ /* 0x000fe200000418c8 */
[----:B------:R-:W4:Y:S07]  /*99c0*/  LDSM.16.MT88.4 R200, [R0+0x3080] ;  /* 0x0030800000c8783b */ /* 0x000f2e0000004200 */
[-C--:B0-----:R-:W-:Y:S01]  /*99d0*/  HMMA.16816.F32.BF16 R228, R236, R206.reuse, R228 ;  /* 0x000000ceece4723c */ /* 0x081fe200000418e4 */
[----:B------:R-:W-:Y:S07]  /*99e0*/  LDSM.16.MT88.4 R236, [R3+0x4000] ;  /* 0x0040000003ec783b */ /* 0x000fee0000004200 */
[-C--:B-1----:R-:W-:Y:S01]  /*99f0*/  HMMA.16816.F32.BF16 R196, R232, R206.reuse, R196 ;  /* 0x000000cee8c4723c */ /* 0x082fe200000418c4 */
[----:B------:R-:W-:Y:S07]  /*9a00*/  LDSM.16.MT88.4 R232, [R3+0x4080] ;  /* 0x0040800003e8783b */ /* 0x000fee0000004200 */
[-C--:B--2---:R-:W-:Y:S01]  /*9a10*/  HMMA.16816.F32.BF16 R108, R224, R206.reuse, R108 ;  /* 0x000000cee06c723c */ /* 0x084fe2000004186c */
[----:B------:R-:W-:Y:S07]  /*9a20*/  LDSM.16.MT88.4 R224, [R118+0x4000] ;  /* 0x0040000076e0783b */ /* 0x000fee0000004200 */
[-C--:B---3--:R-:W-:Y:S01]  /*9a30*/  HMMA.16816.F32.BF16 R112, R220, R206.reuse, R112 ;  /* 0x000000cedc70723c */ /* 0x088fe20000041870 */
[----:B------:R-:W-:Y:S07]  /*9a40*/  LDSM.16.MT88.4 R220, [R118+0x4080] ;  /* 0x0040800076dc783b */ /* 0x000fee0000004200 */
[-C--:B----4-:R-:W-:Y:S01]  /*9a50*/  HMMA.16816.F32.BF16 R188, R216, R206.reuse, R188 ;  /* 0x000000ced8bc723c */ /* 0x090fe200000418bc */
[----:B------:R-:W-:Y:S07]  /*9a60*/  LDSM.16.MT88.4 R216, [R2+0x4000] ;  /* 0x0040000002d8783b */ /* 0x000fee0000004200 */
[-C--:B------:R-:W-:Y:S01]  /*9a70*/  HMMA.16816.F32.BF16 R104, R212, R206.reuse, R104 ;  /* 0x000000ced468723c */ /* 0x080fe20000041868 */
[----:B------:R-:W-:Y:S07]  /*9a80*/  LDSM.16.MT88.4 R212, [R2+0x4080] ;  /* 0x0040800002d4783b */ /* 0x000fee0000004200 */
[-C--:B------:R-:W-:Y:S01]  /*9a90*/  HMMA.16816.F32.BF16 R192, R208, R206.reuse, R192 ;  /* 0x000000ced0c0723c */ /* 0x080fe200000418c0 */
[----:B------:R-:W-:Y:S07]  /*9aa0*/  LDSM.16.MT88.4 R208, [R0+0x4000] ;  /* 0x0040000000d0783b */ /* 0x000fee0000004200 */
[----:B------:R-:W-:Y:S01]  /*9ab0*/  HMMA.16816.F32.BF16 R100, R200, R206, R100 ;  /* 0x000000cec864723c */ /* 0x000fe20000041864 */
[----:B------:R-:W0:Y:S04]  /*9ac0*/  LDSM.16.M88.4 R204, [R123+0x20080] ;  /* 0x020080007bcc783b */ /* 0x000e280000000200 */
[----:B------:R-:W1:Y:S03]  /*9ad0*/  LDSM.16.MT88.4 R200, [R0+0x4080] ;  /* 0x0040800000c8783b */ /* 0x000e660000004200 */
[-C--:B0-----:R-:W-:Y:S01]  /*9ae0*/  HMMA.16816.F32.BF16 R228, R236, R204.reuse, R228 ;  /* 0x000000ccece4723c */ /* 0x081fe200000418e4 */
[----:B------:R-:W0:Y:S07]  /*9af0*/  LDSM.16.MT88.4 R236, [R3+0x5000] ;  /* 0x0050000003ec783b */ /* 0x000e2e0000004200 */
        /* <DEDUP_REMOVED lines=10> */
[-C--:B------:R-:W-:Y:S01]  /*9ba0*/  HMMA.16816.F32.BF16 R192, R208, R204.reuse, R192 ;  /* 0x000000ccd0c0723c */ /* 0x080fe200000418c0 */
[----:B------:R-:W4:Y:S07]  /*9bb0*/  LDSM.16.MT88.4 R208, [R0+0x5000] ;  /* 0x0050000000d0783b */ /* 0x000f2e0000004200 */
[----:B-1----:R-:W-:Y:S01]  /*9bc0*/  HMMA.16816.F32.BF16 R100, R200, R204, R100 ;  /* 0x000000ccc864723c */ /* 0x002fe20000041864 */
[----:B------:R-:W1:Y:S07]  /*9bd0*/  LDSM.16.MT88.4 R200, [R0+0x5080] ;  /* 0x0050800000c8783b */ /* 0x000e6e0000004200 */
[-C--:B0-----:R-:W-:Y:S01]  /*9be0*/  HMMA.16816.F32.BF16 R228, R236, R206.reuse, R228 ;  /* 0x000000ceece4723c */ /* 0x081fe200000418e4 */
        /* <DEDUP_REMOVED lines=11> */
[-C--:B------:R-:W-:Y:S01]  /*9ca0*/  HMMA.16816.F32.BF16 R192, R208, R206.reuse, R192 ;  /* 0x000000ced0c0723c */ /* 0x080fe200000418c0 */
[----:B------:R-:W-:Y:S07]  /*9cb0*/  LDSM.16.MT88.4 R208, [R0+0x6000] ;  /* 0x0060000000d0783b */ /* 0x000fee0000004200 */
[----:B-1----:R-:W-:Y:S01]  /*9cc0*/  HMMA.16816.F32.BF16 R100, R200, R206, R100 ;  /* 0x000000cec864723c */ /* 0x002fe20000041864 */
        /* <DEDUP_REMOVED lines=386> */
[----:B------:R-:W0:Y:S04]  /*b4f0*/  S2R R241, SR_CTAID.X ;  /* 0x0000000000f17919 */ /* 0x000e280000002500 */
[----:B------:R-:W2:Y:S03]  /*b500*/  S2R R242, SR_TID.X ;  /* 0x0000000000f27919 */ /* 0x000ea60000002100 */
[-C--:B----4-:R-:W-:Y:S01]  /*b510*/  HMMA.16816.F32.BF16 R112, R220, R206.reuse, R112 ;  /* 0x000000cedc70723c */ /* 0x090fe20000041870 */
[----:B------:R-:W-:Y:S04]  /*b520*/  LDSM.16.MT88.4 R220, [R118+0x1e080] ;  /* 0x01e0800076dc783b */ /* 0x000fe80000004200 */
[----:B------:R-:W-:Y:S03]  /*b530*/  LDSM.16.MT88.4 R224, [R118+0x1e000] ;  /* 0x01e0000076e0783b */ /* 0x000fe60000004200 */
[-C--:B------:R-:W-:Y:S01]  /*b540*/  HMMA.16816.F32.BF16 R188, R216, R206.reuse, R188 ;  /* 0x000000ced8bc723c */ /* 0x080fe200000418bc */
[----:B------:R-:W-:Y:S07]  /*b550*/  LDSM.16.MT88.4 R216, [R2+0x1e000] ;  /* 0x01e0000002d8783b */ /* 0x000fee0000004200 */
[-C--:B------:R-:W-:Y:S01]  /*b560*/  HMMA.16816.F32.BF16 R104, R212, R206.reuse, R104 ;  /* 0x000000ced468723c */ /* 0x080fe20000041868 */
[----:B------:R-:W-:Y:S07]  /*b570*/  LDSM.16.MT88.4 R212, [R2+0x1e080] ;  /* 0x01e0800002d4783b */ /* 0x000fee0000004200 */
[-C--:B------:R-:W-:Y:S01]  /*b580*/  HMMA.16816.F32.BF16 R192, R208, R206.reuse, R192 ;  /* 0x000000ced0c0723c */ /* 0x080fe200000418c0 */
[----:B------:R-:W-:Y:S07]  /*b590*/  LDSM.16.MT88.4 R208, [R0+0x1e000] ;  /* 0x01e0000000d0783b */ /* 0x000fee0000004200 */
[----:B-1----:R-:W-:Y:S01]  /*b5a0*/  HMMA.16816.F32.BF16 R100, R200, R206, R100 ;  /* 0x000000cec864723c */ /* 0x002fe20000041864 */
[----:B------:R-:W1:Y:S01]  /*b5b0*/  LDSM.16.M88.4 R204, [R119+0x20380] ;  /* 0x0203800077cc783b */ /* 0x000e620000000200 */
[----:B0-----:R-:W-:-:S02]  /*b5c0*/  SHF.L.U32 R241, R241, 0x7, RZ ;  /* 0x00000007f1f17819 */ /* 0x001fc400000006ff */
[----:B--2---:R-:W-:Y:S01]  /*b5d0*/  LOP3.LUT R240, R242, 0x1c, RZ, 0xc0, !PT ;  /* 0x0000001cf2f07812 */ /* 0x004fe200078ec0ff */
[----:B------:R-:W-:Y:S03]  /*b5e0*/  LDSM.16.MT88.4 R200, [R0+0x1e080] ;  /* 0x01e0800000c8783b */ /* 0x000fe60000004200 */
[-C--:B-1----:R-:W-:Y:S01]  /*b5f0*/  HMMA.16816.F32.BF16 R112, R220, R204.reuse, R112 ;  /* 0x000000ccdc70723c */ /* 0x082fe20000041870 */
[----:B------:R-:W0:Y:S07]  /*b600*/  LDSM.16.MT88.4 R220, [R2+0x1f000] ;  /* 0x01f0000002dc783b */ /* 0x000e2e0000004200 */
[-C--:B------:R-:W-:Y:S01]  /*b610*/  HMMA.16816.F32.BF16 R228, R236, R204.reuse, R228 ;  /* 0x000000ccece4723c */ /* 0x080fe200000418e4 */
[----:B------:R-:W-:Y:S07]  /*b620*/  LDSM.16.MT88.4 R236, [R0+0x1f080] ;  /* 0x01f0800000ec783b */ /* 0x000fee0000004200 */
[-C--:B------:R-:W-:Y:S01]  /*b630*/  HMMA.16816.F32.BF16 R196, R232, R204.reuse, R196 ;  /* 0x000000cce8c4723c */ /* 0x080fe200000418c4 */
[----:B------:R1:W-:Y:S07]  /*b640*/  LDSM.16.MT88.4 R232, [R0+0x1f000] ;  /* 0x01f0000000e8783b */ /* 0x0003ee0000004200 */
[----:B------:R-:W-:Y:S01]  /*b650*/  HMMA.16816.F32.BF16 R188, R216, R204, R188 ;  /* 0x000000ccd8bc723c */ /* 0x000fe200000418bc */
[----:B------:R-:W2:Y:S01]  /*b660*/  LDSM.16.MT88.4 R216, [R118+0x1f080] ;  /* 0x01f0800076d8783b */ /* 0x000ea20000004200 */
[----:B-1----:R-:W-:-:S03]  /*b670*/  LEA.HI R0, R240, R241, RZ, 0x1e ;  /* 0x000000f1f0007211 */ /* 0x002fc600078ff0ff */
[----:B------:R-:W1:Y:S04]  /*b680*/  S2R R241, SR_TID.X ;  /* 0x0000000000f17919 */ /* 0x000e680000002100 */
[----:B------:R-:W3:Y:S01]  /*b690*/  S2R R240, SR_CTAID.X ;  /* 0x0000000000f07919 */ /* 0x000ee20000002500 */
[-C--:B------:R-:W-:Y:S03]  /*b6a0*/  HMMA.16816.F32.BF16 R108, R224, R204.reuse, R108 ;  /* 0x000000cce06c723c */ /* 0x080fe6000004186c */
[----:B------:R4:W-:Y:S05]  /*b6b0*/  LDSM.16.MT88.4 R224, [R2+0x1f080] ;  /* 0x01f0800002e0783b */ /* 0x0009ea0000004200 */
[----:B------:R-:W-:Y:S01]  /*b6c0*/  HMMA.16816.F32.BF16 R104, R212, R204, R104 ;  /* 0x000000ccd468723c */ /* 0x000fe20000041868 */
[----:B------:R0:W-:Y:S01]  /*b6d0*/  LDSM.16.MT88.4 R212, [R118+0x1f000] ;  /* 0x01f0000076d4783b */ /* 0x0001e20000004200 */
[----:B----4-:R-:W-:-:S02]  /*b6e0*/  LOP3.LUT R2, R242, 0x20, RZ, 0xc0, !PT ;  /* 0x00000020f2027812 */ /* 0x010fc400078ec0ff */
[----:B0-----:R-:W-:Y:S02]  /*b6f0*/  LOP3.LUT R118, R242, 0x3, RZ, 0xc0, !PT ;  /* 0x00000003f2767812 */ /* 0x001fe400078ec0ff */
[C---:B-1----:R-:W-:Y:S02]  /*b700*/  LOP3.LUT R242, R241.reuse, 0x1c, RZ, 0xc0, !PT ;  /* 0x0000001cf1f27812 */ /* 0x042fe400078ec0ff */
[----:B------:R-:W-:Y:S01]  /*b710*/  HMMA.16816.F32.BF16 R192, R208, R204, R192 ;  /* 0x000000ccd0c0723c */ /* 0x000fe200000418c0 */
[----:B------:R-:W0:Y:S01]  /*b720*/  LDSM.16.MT88.4 R208, [R3+0x1f080] ;  /* 0x01f0800003d0783b */ /* 0x000e220000004200 */
[----:B------:R-:W-:Y:S02]  /*b730*/  LOP3.LUT R241, R241, 0x1c, RZ, 0xc0, !PT ;  /* 0x0000001cf1f17812 */ /* 0x000fe400078ec0ff */
[----:B---3--:R-:W-:Y:S02]  /*b740*/  SHF.L.U32 R240, R240, 0x7, RZ ;  /* 0x00000007f0f07819 */ /* 0x008fe400000006ff */
[----:B------:R-:W-:-:S02]  /*b750*/  LEA.HI R242, R242, 0x78, RZ, 0x1e ;  /* 0x00000078f2f27811 */ /* 0x000fc400078ff0ff */
[----:B------:R-:W-:Y:S01]  /*b760*/  HMMA.16816.F32.BF16 R188, R220, R206, R188 ;  /* 0x000000cedcbc723c */ /* 0x000fe200000418bc */
[C---:B------:R-:W-:Y:S02]  /*b770*/  LEA.HI R243, R241.reuse, 0x70, RZ, 0x1e ;  /* 0x00000070f1f37811 */ /* 0x040fe400078ff0ff */
[----:B------:R-:W-:-:S04]  /*b780*/  LEA.HI R241, R241, 0x68, RZ, 0x1e ;  /* 0x00000068f1f17811 */ /* 0x000fc800078ff0ff */
[C---:B------:R-:W-:Y:S02]  /*b790*/  IMAD.IADD R220, R240.reuse, 0x1, R242 ;  /* 0x00000001f0dc7824 */ /* 0x040fe400078e02f2 */
[----:B------:R-:W1:Y:S01]  /*b7a0*/  S2R R242, SR_TID.X ;  /* 0x0000000000f27919 */ /* 0x000e620000002100 */
[----:B--2---:R-:W-:Y:S07]  /*b7b0*/  HMMA.16816.F32.BF16 R112, R216, R206, R112 ;  /* 0x000000ced870723c */ /* 0x004fee0000041870 */
[----:B------:R-:W-:-:S02]  /*b7c0*/  IADD3 R218, R240, R241, RZ ;  /* 0x000000f1f0da7210 */ /* 0x000fc40007ffe0ff */
[----:B------:R-:W2:Y:S01]  /*b7d0*/  S2R R241, SR_TID.X ;  /* 0x0000000000f17919 */ /* 0x000ea20000002100 */
[----:B------:R-:W-:Y:S01]  /*b7e0*/  IMAD.IADD R219, R240, 0x1, R243 ;  /* 0x00000001f0db7824 */ /* 0x000fe200078e02f3 */
[----:B-1----:R-:W-:-:S04]  /*b7f0*/  LOP3.LUT R242, R242, 0x1c, RZ, 0xc0, !PT ;  /* 0x0000001cf2f27812 */ /* 0x002fc800078ec0ff */
[C---:B------:R-:W-:Y:S02]  /*b800*/  LEA.HI R243, R242.reuse, 0x60, RZ, 0x1e ;  /* 0x00000060f2f37811 */ /* 0x040fe400078ff0ff */
[----:B------:R-:W-:Y:S01]  /*b810*/  LEA.HI R242, R242, 0x58, RZ, 0x1e ;  /* 0x00000058f2f27811 */ /* 0x000fe200078ff0ff */
[----:B0-----:R-:W-:Y:S01]  /*b820*/  HMMA.16816.F32.BF16 R196, R208, R206, R196 ;  /* 0x000000ced0c4723c */ /* 0x001fe200000418c4 */
[----:B--2---:R-:W-:-:S06]  /*b830*/  LOP3.LUT R241, R241, 0x1c, RZ, 0xc0, !PT ;  /* 0x0000001cf1f17812 */ /* 0x004fcc00078ec0ff */
[C---:B------:R-:W-:Y:S01]  /*b840*/  IMAD.IADD R209, R240.reuse, 0x1, R242 ;  /* 0x00000001f0d17824 */ /* 0x040fe200078e02f2 */
[----:B------:R-:W-:Y:S02]  /*b850*/  LEA.HI R242, R241, 0x50, RZ, 0x1e ;  /* 0x00000050f1f27811 */ /* 0x000fe400078ff0ff */
[----:B------:R-:W0:Y:S02]  /*b860*/  S2R R241, SR_TID.X ;  /* 0x0000000000f17919 */ /* 0x000e240000002100 */
[----:B------:R-:W-:Y:S01]  /*b870*/  IADD3 R123, R240, R242, RZ ;  /* 0x000000f2f07b7210 */ /* 0x000fe20007ffe0ff */
[----:B------:R-:W-:Y:S01]  /*b880*/  HMMA.16816.F32.BF16 R100, R200, R204, R100 ;  /* 0x000000ccc864723c */ /* 0x000fe20000041864 */
[----:B------:R-:W1:Y:S01]  /*b890*/  LDSM.16.MT88.4 R200, [R3+0x1f000] ;  /* 0x01f0000003c8783b */ /* 0x000e620000004200 */
[C---:B0-----:R-:W-:Y:S02]  /*b8a0*/  LOP3.LUT R242, R241.reuse, 0x1c, RZ, 0xc0, !PT ;  /* 0x0000001cf1f27812 */ /* 0x041fe400078ec0ff */
[----:B------:R-:W-:-:S02]  /*b8b0*/  LOP3.LUT R241, R241, 0x1c, RZ, 0xc0, !PT ;  /* 0x0000001cf1f17812 */ /* 0x000fc400078ec0ff */
[----:B------:R-:W-:-:S05]  /*b8c0*/  LEA.HI R242, R242, 0x48, RZ, 0x1e ;  /* 0x00000048f2f27811 */ /* 0x000fca00078ff0ff */
[----:B------:R-:W-:Y:S01]  /*b8d0*/  IMAD.IADD R119, R240, 0x1, R242 ;  /* 0x00000001f0777824 */ /* 0x000fe200078e02f2 */
[----:B------:R-:W-:Y:S02]  /*b8e0*/  LEA.HI R242, R241, 0x40, RZ, 0x1e ;  /* 0x00000040f1f27811 */ /* 0x000fe400078ff0ff */
[----:B------:R-:W0:Y:S01]  /*b8f0*/  S2R R241, SR_TID.X ;  /* 0x0000000000f17919 */ /* 0x000e220000002100 */
[----:B------:R-:W-:-:S05]  /*b900*/  IMAD.SHL.U32 R118, R118, 0x2, RZ ;  /* 0x0000000276767824 */ /* 0x000fca00078e00ff */
[----:B------:R-:W-:Y:S01]  /*b910*/  LEA.HI R2, R2, R118, RZ, 0x1e ;  /* 0x0000007602027211 */ /* 0x000fe200078ff0ff */
[----:B------:R-:W-:Y:S02]  /*b920*/  IMAD.IADD R118, R240, 0x1, R242 ;  /* 0x00000001f0767824 */ /* 0x000fe400078e02f2 */
[----:B------:R-:W2:Y:S04]  /*b930*/  S2R R242, SR_TID.X ;  /* 0x0000000000f27919 */ /* 0x000ea80000002100 */
[----:B------:R3:W-:Y:S01]  /*b940*/  STL [R1+0x4f8], R3 ;  /* 0x0004f80301007387 */ /* 0x0007e20000100800 */
[----:B0-----:R-:W-:-:S04]  /*b950*/  LOP3.LUT R241, R241, 0x1c, RZ, 0xc0, !PT ;  /* 0x0000001cf1f17812 */ /* 0x001fc800078ec0ff */
[----:B------:R-:W-:-:S04]  /*b960*/  LEA.HI R241, R241, 0x38, RZ, 0x1e ;  /* 0x00000038f1f17811 */ /* 0x000fc800078ff0ff */
[----:B---3--:R-:W-:Y:S02]  /*b970*/  IADD3 R3, R240, R241, RZ ;  /* 0x000000f1f0037210 */ /* 0x008fe40007ffe0ff */
[----:B------:R-:W0:Y:S01]  /*b980*/  S2R R241, SR_TID.X ;  /* 0x0000000000f17919 */ /* 0x000e220000002100 */
[----:B-1----:R-:W-:Y:S01]  /*b990*/  HMMA.16816.F32.BF16 R200, R200, R206, R228 ;  /* 0x000000cec8c8723c */ /* 0x002fe200000418e4 */
[----:B--2---:R-:W-:-:S04]  /*b9a0*/  LOP3.LUT R242, R242, 0x1c, RZ, 0xc0, !PT ;  /* 0x0000001cf2f27812 */ /* 0x004fc800078ec0ff */
[----:B------:R-:W-:-:S03]  /*b9b0*/  LEA.HI R242, R242, 0x30, RZ, 0x1e ;  /* 0x00000030f2f27811 */ /* 0x000fc600078ff0ff */
[----:B------:R-:W-:Y:S07]  /*b9c0*/  HMMA.16816.F32.BF16 R236, R236, R206, R100 ;  /* 0x000000ceecec723c */ /* 0x000fee0000041864 */
[----:B------:R-:W-:Y:S01]  /*b9d0*/  IADD3 R101, P2, R2, UR4, RZ ;  /* 0x0000000402657c10 */ /* 0x000fe2000ff5e0ff */
[----:B------:R-:W-:Y:S01]  /*b9e0*/  IMAD.IADD R2, R240, 0x1, R242 ;  /* 0x00000001f0027824 */ /* 0x000fe200078e02f2 */
[----:B0-----:R-:W-:-:S03]  /*b9f0*/  LOP3.LUT R241, R241, 0x1c, RZ, 0xc0, !PT ;  /* 0x0000001cf1f17812 */ /* 0x001fc600078ec0ff */
[----:B------:R-:W-:Y:S01]  /*ba00*/  IMAD.X R102, RZ, RZ, UR5, P2 ;  /* 0x00000005ff667e24 */ /* 0x000fe200090e06ff */
[CC--:B------:R-:W-:Y:S02]  /*ba10*/  ISETP.GT.U32.AND P1, PT, R101.reuse, R0.reuse, PT ;  /* 0x000000006500720c */ /* 0x0c0fe40003f24070 */
[----:B------:R-:W-:Y:S02]  /*ba20*/  ISETP.GE.U32.AND P2, PT, R101, R0, PT ;  /* 0x000000006500720c */ /* 0x000fe40003f46070 */
[----:B------:R-:W-:Y:S02]  /*ba30*/  LEA.HI R242, R241, 0x28, RZ, 0x1e ;  /* 0x00000028f1f27811 */ /* 0x000fe400078ff0ff */
[----:B------:R-:W0:Y:S01]  /*ba40*/  S2R R241, SR_TID.X ;  /* 0x0000000000f17919 */ /* 0x000e220000002100 */
[----:B------:R-:W-:Y:S01]  /*ba50*/  FMUL R103, R200, c[0x0][0x188] ;  /* 0x00006200c8677a20 */ /* 0x000fe20000400000 */
[C---:B------:R-:W-:Y:S01]  /*ba60*/  ISETP.GT.U32.AND.EX P1, PT, R102.reuse, RZ, PT, P1 ;  /* 0x000000ff6600720c */ /* 0x040fe20003f24110 */
[----:B------:R-:W-:Y:S01]  /*ba70*/  FMUL R100, R201, c[0x0][0x188] ;  /* 0x00006200c9647a20 */ /* 0x000fe20000400000 */
[----:B------:R-:W-:-:S02]  /*ba80*/  ISETP.GE.U32.AND.EX P2, PT, R102, RZ, PT, P2 ;  /* 0x000000ff6600720c */ /* 0x000fc40003f46120 */
[----:B------:R-:W-:Y:S02]  /*ba90*/  FSEL R103, R103, -INF , !P1 ;  /* 0xff80000067677808 */ /* 0x000fe40004800000 */
[----:B------:R-:W-:Y:S01]  /*baa0*/  FSEL R100, R100, -INF , !P2 ;  /* 0xff80000064647808 */ /* 0x000fe20005000000 */
[----:B------:R-:W-:Y:S03]  /*bab0*/  HMMA.16816.F32.BF16 R108, R212, R206, R108 ;  /* 0x000000ced46c723c */ /* 0x000fe6000004186c */
[----:B------:R-:W-:-:S05]  /*bac0*/  FMNMX R186, R103, R100, !PT ;  /* 0x0000006467ba7209 */ /* 0x000fca0007800000 */
[----:B------:R-:W-:Y:S01]  /*bad0*/  HMMA.16816.F32.BF16 R104, R224, R206, R104 ;  /* 0x000000cee068723c */ /* 0x000fe20000041868 */
[----:B------:R-:W1:Y:S01]  /*bae0*/  SHFL.BFLY PT, R185, R186, 0x2, 0x1f ;  /* 0x0c401f00bab97f89 */ /* 0x000e6200000e0000 */
[----:B------:R-:W-:Y:S01]  /*baf0*/  IMAD.IADD R0, R240, 0x1, R242 ;  /* 0x00000001f0007824 */ /* 0x000fe200078e02f2 */
[----:B0-----:R-:W-:-:S05]  /*bb00*/  LOP3.LUT R242, R241, 0x1c, RZ, 0xc0, !PT ;  /* 0x0000001cf1f27812 */ /* 0x001fca00078ec0ff */
[----:B------:R-:W-:Y:S01]  /*bb10*/  HMMA.16816.F32.BF16 R192, R232, R206, R192 ;  /* 0x000000cee8c0723c */ /* 0x000fe200000418c0 */
[----:B------:R-:W-:Y:S02]  /*bb20*/  LOP3.LUT R241, R241, 0x1c, RZ, 0xc0, !PT ;  /* 0x0000001cf1f17812 */ /* 0x000fe400078ec0ff */
[----:B------:R-:W-:Y:S01]  /*bb30*/  LEA.HI R242, R242, 0x20, RZ, 0x1e ;  /* 0x00000020f2f27811 */ /* 0x000fe200078ff0ff */
[C---:B------:R-:W-:Y:S01]  /*bb40*/  IMAD.IADD R210, R240.reuse, 0x1, R243 ;  /* 0x00000001f0d27824 */ /* 0x040fe200078e02f3 */
[----:B------:R-:W-:Y:S02]  /*bb50*/  ISETP.GT.U32.AND P2, PT, R101, R219, PT ;  /* 0x000000db6500720c */ /* 0x000fe40003f44070 */
[----:B------:R-:W-:Y:S01]  /*bb60*/  IADD3 R217, R240, R242, RZ ;  /* 0x000000f2f0d97210 */ /* 0x000fe20007ffe0ff */
[----:B------:R-:W-:Y:S01]  /*bb70*/  FMUL R208, R203, c[0x0][0x188] ;  /* 0x00006200cbd07a20 */ /* 0x000fe20000400000 */
[----:B------:R-:W-:Y:S01]  /*bb80*/  LEA.HI R242, R241, 0x18, RZ, 0x1e ;  /* 0x00000018f1f27811 */ /* 0x000fe200078ff0ff */
[----:B------:R-:W-:Y:S01]  /*bb90*/  FMUL R203, R111, c[0x0][0x188] ;  /* 0x000062006fcb7a20 */ /* 0x000fe20000400000 */
[----:B------:R-:W0:Y:S01]  /*bba0*/  S2R R241, SR_TID.X ;  /* 0x0000000000f17919 */ /* 0x000e220000002100 */
[----:B------:R-:W-:Y:S01]  /*bbb0*/  FMUL R111, R236, c[0x0][0x188] ;  /* 0x00006200ec6f7a20 */ /* 0x000fe20000400000 */
[C---:B------:R-:W-:Y:S01]  /*bbc0*/  ISETP.GT.U32.AND P1, PT, R101.reuse, R220, PT ;  /* 0x000000dc6500720c */ /* 0x040fe20003f24070 */
[----:B------:R-:W-:Y:S01]  /*bbd0*/  FMUL R201, R110, c[0x0][0x188] ;  /* 0x000062006ec97a20 */ /* 0x000fe20000400000 */
[----:B------:R-:W-:Y:S01]  /*bbe0*/  ISETP.GT.U32.AND P3, PT, R101, R210, PT ;  /* 0x000000d26500720c */ /* 0x000fe20003f64070 */
[----:B------:R-:W-:Y:S01]  /*bbf0*/  FMUL R110, R112, c[0x0][0x188] ;  /* 0x00006200706e7a20 */ /* 0x000fe20000400000 */
[----:B------:R-:W-:Y:S01]  /*bc00*/  ISETP.GT.U32.AND.EX P2, PT, R102, RZ, PT, P2 ;  /* 0x000000ff6600720c */ /* 0x000fe20003f44120 */
[----:B------:R-:W-:Y:S01]  /*bc10*/  FMUL R206, R109, c[0x0][0x188] ;  /* 0x000062006dce7a20 */ /* 0x000fe20000400000 */
[----:B-1----:R-:W-:Y:S01]  /*bc20*/  FMNMX R109, R186, R185, !PT ;  /* 0x000000b9ba6d7209 */ /* 0x002fe20007800000 */
[----:B------:R-:W-:Y:S01]  /*bc30*/  FMUL R104, R104, c[0x0][0x188] ;  /* 0x0000620068687a20 */ /* 0x000fe20000400000 */
[----:B------:R-:W-:Y:S01]  /*bc40*/  ISETP.GT.U32.AND.EX P1, PT, R102, RZ, PT, P1 ;  /* 0x000000ff6600720c */ /* 0x000fe20003f24110 */
[----:B------:R-:W-:Y:S01]  /*bc50*/  FMUL R112, R238, c[0x0][0x188] ;  /* 0x00006200ee707a20 */ /* 0x000fe20000400000 */
[----:B------:R-:W-:-:S02]  /*bc60*/  ISETP.GT.U32.AND.EX P3, PT, R102, RZ, PT, P3 ;  /* 0x000000ff6600720c */ /* 0x000fc40003f64130 */
[----:B------:R-:W-:Y:S02]  /*bc70*/  ISETP.GT.U32.AND P4, PT, R101, R218, PT ;  /* 0x000000da6500720c */ /* 0x000fe40003f84070 */
[----:B------:R-:W-:Y:S02]  /*bc80*/  FSEL R185, R111, -INF , !P2 ;  /* 0xff8000006fb97808 */ /* 0x000fe40005000000 */
[C---:B------:R-:W-:Y:S01]  /*bc90*/  ISETP.GT.U32.AND P2, PT, R101.reuse, R119, PT ;  /* 0x000000776500720c */ /* 0x040fe20003f44070 */
[----:B------:R-:W-:Y:S01]  /*bca0*/  FMUL R106, R106, c[0x0][0x188] ;  /* 0x000062006a6a7a20 */ /* 0x000fe20000400000 */
[----:B------:R-:W-:Y:S02]  /*bcb0*/  FSEL R200, R112, -INF , !P1 ;  /* 0xff80000070c87808 */ /* 0x000fe40004800000 */
[----:B------:R-:W-:Y:S01]  /*bcc0*/  FSEL R187, R104, -INF , !P3 ;  /* 0xff80000068bb7808 */ /* 0x000fe20005800000 */
[----:B------:R-:W-:Y:S01]  /*bcd0*/  FMUL R104, R198, c[0x0][0x188] ;  /* 0x00006200c6687a20 */ /* 0x000fe20000400000 */
[----:B------:R-:W-:-:S02]  /*bce0*/  ISETP.GT.U32.AND P1, PT, R101, R123, PT ;  /* 0x0000007b6500720c */ /* 0x000fc40003f24070 */
[C---:B------:R-:W-:Y:S02]  /*bcf0*/  ISETP.GT.U32.AND.EX P4, PT, R102.reuse, RZ, PT, P4 ;  /* 0x000000ff6600720c */ /* 0x040fe40003f84140 */
[----:B------:R-:W-:Y:S01]  /*bd00*/  ISETP.GT.U32.AND.EX P2, PT, R102, RZ, PT, P2 ;  /* 0x000000ff6600720c */ /* 0x000fe20003f44120 */
[----:B------:R-:W-:Y:S01]  /*bd10*/  FMUL R205, R202, c[0x0][0x188] ;  /* 0x00006200cacd7a20 */ /* 0x000fe20000400000 */
[C---:B------:R-:W-:Y:S01]  /*bd20*/  ISETP.GT.U32.AND P5, PT, R101.reuse, R209, PT ;  /* 0x000000d16500720c */ /* 0x040fe20003fa4070 */
[----:B------:R-:W-:Y:S01]  /*bd30*/  FMUL R202, R108, c[0x0][0x188] ;  /* 0x000062006cca7a20 */ /* 0x000fe20000400000 */
[----:B------:R-:W-:Y:S01]  /*bd40*/  ISETP.GT.U32.AND P3, PT, R101, R3, PT ;  /* 0x000000036500720c */ /* 0x000fe20003f64070 */
[----:B------:R-:W-:Y:S01]  /*bd50*/  FMUL R108, R114, c[0x0][0x188] ;  /* 0x00006200726c7a20 */ /* 0x000fe20000400000 */
[----:B------:R-:W-:Y:S02]  /*bd60*/  FSEL R186, R106, -INF , !P4 ;  /* 0xff8000006aba7808 */ /* 0x000fe40006000000 */
[----:B------:R-:W-:-:S02]  /*bd70*/  ISETP.GT.U32.AND.EX P1, PT, R102, RZ, PT, P1 ;  /* 0x000000ff6600720c */ /* 0x000fc40003f24110 */
[----:B------:R-:W-:Y:S02]  /*bd80*/  ISETP.GT.U32.AND P4, PT, R101, R118, PT ;  /* 0x000000766500720c */ /* 0x000fe40003f84070 */
[----:B------:R-:W-:Y:S01]  /*bd90*/  FSEL R111, R104, -INF , !P2 ;  /* 0xff800000686f7808 */ /* 0x000fe20005000000 */
[----:B------:R-:W-:Y:S01]  /*bda0*/  FMUL R104, R194, c[0x0][0x188] ;  /* 0x00006200c2687a20 */ /* 0x000fe20000400000 */
[----:B------:R-:W-:Y:S01]  /*bdb0*/  ISETP.GT.U32.AND.EX P5, PT, R102, RZ, PT, P5 ;  /* 0x000000ff6600720c */ /* 0x000fe20003fa4150 */
[----:B------:R-:W-:Y:S01]  /*bdc0*/  FMUL R106, R196, c[0x0][0x188] ;  /* 0x00006200c46a7a20 */ /* 0x000fe20000400000 */
[----:B------:R-:W-:Y:S02]  /*bdd0*/  ISETP.GT.U32.AND.EX P3, PT, R102, RZ, PT, P3 ;  /* 0x000000ff6600720c */ /* 0x000fe40003f64130 */
[----:B------:R-:W-:Y:S01]  /*bde0*/  FSEL R110, R110, -INF , !P1 ;  /* 0xff8000006e6e7808 */ /* 0x000fe20004800000 */
[----:B------:R-:W-:Y:S01]  /*bdf0*/  FMUL R215, R113, c[0x0][0x188] ;  /* 0x0000620071d77a20 */ /* 0x000fe20000400000 */
[----:B------:R-:W-:-:S02]  /*be00*/  ISETP.GT.U32.AND P1, PT, R101, R0, PT ;  /* 0x000000006500720c */ /* 0x000fc40003f24070 */
[----:B------:R-:W-:Y:S02]  /*be10*/  ISETP.GT.U32.AND.EX P4, PT, R102, RZ, PT, P4 ;  /* 0x000000ff6600720c */ /* 0x000fe40003f84140 */
[----:B------:R-:W-:Y:S01]  /*be20*/  FSEL R204, R108, -INF , !P5 ;  /* 0xff8000006ccc7808 */ /* 0x000fe20006800000 */
[----:B------:R-:W-:Y:S01]  /*be30*/  IMAD.IADD R216, R240, 0x1, R242 ;  /* 0x00000001f0d87824 */ /* 0x000fe200078e02f2 */
[----:B------:R-:W-:Y:S02]  /*be40*/  ISETP.GT.U32.AND P5, PT, R101, R2, PT ;  /* 0x000000026500720c */ /* 0x000fe40003fa4070 */
[----:B------:R-:W-:Y:S01]  /*be50*/  FSEL R113, R104, -INF , !P3 ;  /* 0xff80000068717808 */ /* 0x000fe20005800000 */
[----:B------:R-:W-:Y:S01]  /*be60*/  FMUL R104, R190, c[0x0][0x188] ;  /* 0x00006200be687a20 */ /* 0x000fe20000400000 */
[----:B0-----:R-:W-:Y:S02]  /*be70*/  LOP3.LUT R242, R241, 0x1c, RZ, 0xc0, !PT ;  /* 0x0000001cf1f27812 */ /* 0x001fe400078ec0ff */
[----:B------:R-:W-:Y:S01]  /*be80*/  FSEL R112, R106, -INF , !P4 ;  /* 0xff8000006a707808 */ /* 0x000fe20006000000 */
[----:B------:R-:W-:Y:S01]  /*be90*/  FMUL R106, R192, c[0x0][0x188] ;  /* 0x00006200c06a7a20 */ /* 0x000fe20000400000 */
[C---:B------:R-:W-:Y:S01]  /*bea0*/  ISETP.GT.U32.AND.EX P1, PT, R102.reuse, RZ, PT, P1 ;  /* 0x000000ff6600720c */ /* 0x040fe20003f24110 */
[----:B------:R-:W-:Y:S01]  /*beb0*/  FMUL R214, R115, c[0x0][0x188] ;  /* 0x0000620073d67a20 */ /* 0x000fe20000400000 */
[----:B------:R-:W-:-:S02]  /*bec0*/  ISETP.GT.U32.AND.EX P5, PT, R102, RZ, PT, P5 ;  /* 0x000000ff6600720c */ /* 0x000fc40003fa4150 */
[C---:B------:R-:W-:Y:S02]  /*bed0*/  ISETP.GT.U32.AND P2, PT, R101.reuse, R217, PT ;  /* 0x000000d96500720c */ /* 0x040fe40003f44070 */
[----:B------:R-:W-:Y:S02]  /*bee0*/  LEA.HI R242, R242, 0x10, RZ, 0x1e ;  /* 0x00000010f2f27811 */ /* 0x000fe400078ff0ff */
[----:B------:R-:W-:Y:S02]  /*bef0*/  FSEL R115, R104, -INF , !P1 ;  /* 0xff80000068737808 */ /* 0x000fe40004800000 */
[----:B------:R-:W-:Y:S01]  /*bf00*/  ISETP.GE.U32.AND P1, PT, R101, R220, PT ;  /* 0x000000dc6500720c */ /* 0x000fe20003f26070 */
[----:B------:R-:W-:Y:S01]  /*bf10*/  FMUL R207, R107, c[0x0][0x188] ;  /* 0x000062006bcf7a20 */ /* 0x000fe20000400000 */
[----:B------:R-:W-:Y:S02]  /*bf20*/  ISETP.GT.U32.AND P4, PT, R101, R216, PT ;  /* 0x000000d86500720c */ /* 0x000fe40003f84070 */
[----:B------:R-:W-:Y:S01]  /*bf30*/  FSEL R114, R106, -INF , !P5 ;  /* 0xff8000006a727808 */ /* 0x000fe20006800000 */
[----:B------:R-:W-:Y:S01]  /*bf40*/  FMUL R106, R188, c[0x0][0x188] ;  /* 0x00006200bc6a7a20 */ /* 0x000fe20000400000 */
[C---:B------:R-:W-:Y:S01]  /*bf50*/  ISETP.GT.U32.AND.EX P2, PT, R102.reuse, RZ, PT, P2 ;  /* 0x000000ff6600720c */ /* 0x040fe20003f44120 */
[----:B------:R-:W-:Y:S01]  /*bf60*/  FMUL R107, R239, c[0x0][0x188] ;  /* 0x00006200ef6b7a20 */ /* 0x000fe20000400000 */
[----:B------:R-:W-:Y:S01]  /*bf70*/  ISETP.GE.U32.AND.EX P1, PT, R102, RZ, PT, P1 ;  /* 0x000000ff6600720c */ /* 0x000fe20003f26110 */
[----:B------:R-:W-:Y:S01]  /*bf80*/  IMAD.IADD R212, R240, 0x1, R242 ;  /* 0x00000001f0d47824 */ /* 0x000fe200078e02f2 */
[----:B------:R-:W-:-:S02]  /*bf90*/  ISETP.GT.U32.AND.EX P4, PT, R102, RZ, PT, P4 ;  /* 0x000000ff6600720c */ /* 0x000fc40003f84140 */
[----:B------:R-:W-:Y:S02]  /*bfa0*/  FSEL R190, R106, -INF , !P2 ;  /* 0xff8000006abe7808 */ /* 0x000fe40005000000 */
[----:B------:R-:W-:Y:S02]  /*bfb0*/  ISETP.GE.U32.AND P2, PT, R101, R219, PT ;  /* 0x000000db6500720c */ /* 0x000fe40003f46070 */
[----:B------:R-:W-:Y:S01]  /*bfc0*/  FSEL R192, R107, -INF , !P1 ;  /* 0xff8000006bc07808 */ /* 0x000fe20004800000 */
[----:B------:R-:W-:Y:S01]  /*bfd0*/  FMUL R213, R105, c[0x0][0x188] ;  /* 0x0000620069d57a20 */ /* 0x000fe20000400000 */
[----:B------:R-:W-:Y:S02]  /*bfe0*/  FSEL R104, R201, -INF , !P4 ;  /* 0xff800000c9687808 */ /* 0x000fe40006000000 */
[----:B------:R-:W-:Y:S01]  /*bff0*/  ISETP.GE.U32.AND P1, PT, R101, R212, PT ;  /* 0x000000d46500720c */ /* 0x000fe20003f26070 */
[----:B------:R-:W-:Y:S01]  /*c000*/  FMUL R105, R237, c[0x0][0x188] ;  /* 0x00006200ed697a20 */ /* 0x000fe20000400000 */
[----:B------:R-:W-:-:S02]  /*c010*/  ISETP.GE.U32.AND P4, PT, R101, R218, PT ;  /* 0x000000da6500720c */ /* 0x000fc40003f86070 */
[C---:B------:R-:W-:Y:S02]  /*c020*/  ISETP.GE.U32.AND.EX P2, PT, R102.reuse, RZ, PT, P2 ;  /* 0x000000ff6600720c */ /* 0x040fe40003f46120 */
[C---:B------:R-:W-:Y:S02]  /*c030*/  ISETP.GE.U32.AND.EX P1, PT, R102.reuse, RZ, PT, P1 ;  /* 0x000000ff6600720c */ /* 0x040fe40003f26110 */
[----:B------:R-:W-:Y:S02]  /*c040*/  ISETP.GE.U32.AND.EX P4, PT, R102, RZ, PT, P4 ;  /* 0x000000ff6600720c */ /* 0x000fe40003f86140 */
[----:B------:R-:W-:Y:S02]  /*c050*/  FSEL R196, R105, -INF , !P2 ;  /* 0xff80000069c47808 */ /* 0x000fe40005000000 */
[----:B------:R-:W-:Y:S02]  /*c060*/  FSEL R105, R206, -INF , !P1 ;  /* 0xff800000ce697808 */ /* 0x000fe40004800000 */
[----:B------:R-:W-:-:S02]  /*c070*/  ISETP.GE.U32.AND P1, PT, R101, R123, PT ;  /* 0x0000007b6500720c */ /* 0x000fc40003f26070 */
[----:B------:R-:W-:Y:S01]  /*c080*/  FSEL R201, R207, -INF , !P4 ;  /* 0xff800000cfc97808 */ /* 0x000fe20006000000 */
[----:B------:R-:W2:Y:S01]  /*c090*/  LDL R123, [R1+0x290] ;  /* 0x00029000017b7983 */ /* 0x000ea20000100800 */
[----:B------:R-:W-:-:S03]  /*c0a0*/  ISETP.GE.U32.AND P4, PT, R101, R118, PT ;  /* 0x000000766500720c */ /* 0x000fc60003f86070 */
[----:B------:R-:W3:Y:S01]  /*c0b0*/  LDL R118, [R1+0x28c] ;  /* 0x00028c0001767983 */ /* 0x000ee20000100800 */
[----:B------:R-:W-:Y:S02]  /*c0c0*/  LOP3.LUT R241, R241, 0x1c, RZ, 0xc0, !PT ;  /* 0x0000001cf1f17812 */ /* 0x000fe400078ec0ff */
[----:B------:R-:W-:Y:S01]  /*c0d0*/  ISETP.GT.U32.AND P3, PT, R101, R212, PT ;  /* 0x000000d46500720c */ /* 0x000fe20003f64070 */
[----:B------:R-:W-:Y:S01]  /*c0e0*/  FMUL R107, R189, c[0x0][0x188] ;  /* 0x00006200bd6b7a20 */ /* 0x000fe20000400000 */
[----:B------:R-:W-:Y:S01]  /*c0f0*/  LEA.HI R241, R241, 0x8, RZ, 0x1e ;  /* 0x00000008f1f17811 */ /* 0x000fe200078ff0ff */
[----:B------:R-:W-:Y:S01]  /*c100*/  FMUL R191, R191, c[0x0][0x188] ;  /* 0x00006200bfbf7a20 */ /* 0x000fe20000400000 */
[----:B------:R-:W-:Y:S01]  /*c110*/  ISETP.GE.U32.AND.EX P1, PT, R102, RZ, PT, P1 ;  /* 0x000000ff6600720c */ /* 0x000fe20003f26110 */
[----:B------:R-:W-:Y:S01]  /*c120*/  FMUL R193, R193, c[0x0][0x188] ;  /* 0x00006200c1c17a20 */ /* 0x000fe20000400000 */
[----:B------:R-:W-:Y:S01]  /*c130*/  IADD3 R211, R240, R241, RZ ;  /* 0x000000f1f0d37210 */ /* 0x000fe20007ffe0ff */
[----:B------:R-:W-:Y:S01]  /*c140*/  FMUL R199, R199, c[0x0][0x188] ;  /* 0x00006200c7c77a20 */ /* 0x000fe20000400000 */
[----:B------:R-:W-:Y:S01]  /*c150*/  ISETP.GT.U32.AND.EX P3, PT, R102, RZ, PT, P3 ;  /* 0x000000ff6600720c */ /* 0x000fe20003f64130 */
[----:B------:R-:W0:Y:S01]  /*c160*/  S2R R242, SR_TID.X ;  /* 0x0000000000f27919 */ /* 0x000e220000002100 */
[----:B------:R-:W-:-:S02]  /*c170*/  ISETP.GT.U32.AND P5, PT, R101, R211, PT ;  /* 0x000000d36500720c */ /* 0x000fc40003fa4070 */
[----:B------:R-:W-:Y:S01]  /*c180*/  FSEL R106, R202, -INF , !P3 ;  /* 0xff800000ca6a7808 */ /* 0x000fe20005800000 */
[----:B------:R-:W-:Y:S01]  /*c190*/  FMUL R195, R195, c[0x0][0x188] ;  /* 0x00006200c3c37a20 */ /* 0x000fe20000400000 */
[C---:B------:R-:W-:Y:S01]  /*c1a0*/  ISETP.GT.U32.AND.EX P5, PT, R102.reuse, RZ, PT, P5 ;  /* 0x000000ff6600720c */ /* 0x040fe20003fa4150 */
[----:B------:R-:W4:Y:S01]  /*c1b0*/  LDL.LU R234, [R1+0x1fc] ;  /* 0x0001fc0001ea7983 */ /* 0x000f220000300800 */
[----:B------:R-:W-:Y:S02]  /*c1c0*/  ISETP.GE.U32.AND P3, PT, R101, R217, PT ;  /* 0x000000d96500720c */ /* 0x000fe40003f66070 */
[----:B------:R-:W-:Y:S01]  /*c1d0*/  FSEL R108, R205, -INF , !P5 ;  /* 0xff800000cd6c7808 */ /* 0x000fe20006800000 */
[----:B------:R-:W1:Y:S01]  /*c1e0*/  S2R R240, SR_TID.X ;  /* 0x0000000000f07919 */ /* 0x000e620000002100 */
[----:B------:R-:W-:Y:S02]  /*c1f0*/  ISETP.GE.U32.AND P5, PT, R101, R216, PT ;  /* 0x000000d86500720c */ /* 0x000fe40003fa6070 */
[C---:B------:R-:W-:Y:S01]  /*c200*/  ISETP.GE.U32.AND.EX P3, PT, R102.reuse, RZ, PT, P3 ;  /* 0x000000ff6600720c */ /* 0x040fe20003f66130 */
[----:B------:R-:W4:Y:S01]  /*c210*/  LDL.LU R232, [R1+0x200] ;  /* 0x0002000001e87983 */ /* 0x000f220000300800 */
[----:B------:R-:W-:-:S02]  /*c220*/  ISETP.GE.U32.AND.EX P5, PT, R102, RZ, PT, P5 ;  /* 0x000000ff6600720c */ /* 0x000fc40003fa6150 */
[----:B------:R-:W-:Y:S01]  /*c230*/  FSEL R188, R107, -INF , !P3 ;  /* 0xff8000006bbc7808 */ /* 0x000fe20005800000 */
[----:B------:R-:W4:Y:S01]  /*c240*/  LDL.LU R231, [R1+0x204] ;  /* 0x0002040001e77983 */ /* 0x000f220000300800 */
[----:B------:R-:W-:Y:S02]  /*c250*/  FSEL R202, R203, -INF , !P5 ;  /* 0xff800000cbca7808 */ /* 0x000fe40006800000 */
[----:B------:R-:W-:Y:S01]  /*c260*/  FMNMX R189, R190, R188, !PT ;  /* 0x000000bcbebd7209 */ /* 0x000fe20007800000 */
[----:B------:R-:W4:Y:S01]  /*c270*/  LDL.LU R229, [R1+0x208] ;  /* 0x0002080001e57983 */ /* 0x000f220000300800 */
[----:B------:R-:W-:Y:S02]  /*c280*/  FMNMX R206, R104, R202, !PT ;  /* 0x000000ca68ce7209 */ /* 0x000fe40007800000 */
[C---:B------:R-:W-:Y:S01]  /*c290*/  ISETP.GE.U32.AND P3, PT, R101.reuse, R210, PT ;  /* 0x000000d26500720c */ /* 0x040fe20003f66070 */
[----:B------:R-:W0:Y:S04]  /*c2a0*/  SHFL.BFLY PT, R203, R189, 0x2, 0x1f ;  /* 0x0c401f00bdcb7f89 */ /* 0x000e2800000e0000 */
[----:B------:R-:W0:Y:S04]  /*c2b0*/  SHFL.BFLY PT, R210, R109, 0x1, 0x1f ;  /* 0x0c201f006dd27f89 */ /* 0x000e2800000e0000 */
[----:B------:R-:W0:Y:S01]  /*c2c0*/  SHFL.BFLY PT, R207, R206, 0x2, 0x1f ;  /* 0x0c401f00cecf7f89 */ /* 0x000e2200000e0000 */
[----:B------:R-:W-:-:S02]  /*c2d0*/  ISETP.GE.U32.AND P2, PT, R101, R211, PT ;  /* 0x000000d36500720c */ /* 0x000fc40003f46070 */
[----:B------:R-:W-:Y:S02]  /*c2e0*/  ISETP.GE.U32.AND P5, PT, R101, R209, PT ;  /* 0x000000d16500720c */ /* 0x000fe40003fa6070 */
[----:B------:R-:W-:Y:S02]  /*c2f0*/  FSEL R198, R215, -INF , !P1 ;  /* 0xff800000d7c67808 */ /* 0x000fe40004800000 */
[C---:B------:R-:W-:Y:S02]  /*c300*/  ISETP.GE.U32.AND.EX P2, PT, R102.reuse, RZ, PT, P2 ;  /* 0x000000ff6600720c */ /* 0x040fe40003f46120 */
[----:B------:R-:W-:Y:S02]  /*c310*/  ISETP.GE.U32.AND P1, PT, R101, R0, PT ;  /* 0x000000006500720c */ /* 0x000fe40003f26070 */
[C---:B------:R-:W-:Y:S02]  /*c320*/  ISETP.GE.U32.AND.EX P5, PT, R102.reuse, RZ, PT, P5 ;  /* 0x000000ff6600720c */ /* 0x040fe40003fa6150 */
[----:B------:R-:W-:-:S02]  /*c330*/  ISETP.GE.U32.AND.EX P3, PT, R102, RZ, PT, P3 ;  /* 0x000000ff6600720c */ /* 0x000fc40003f66130 */
[----:B------:R-:W-:Y:S02]  /*c340*/  FSEL R107, R208, -INF , !P2 ;  /* 0xff800000d06b7808 */ /* 0x000fe40005000000 */
[----:B------:R-:W-:Y:S02]  /*c350*/  ISETP.GE.U32.AND.EX P1, PT, R102, RZ, PT, P1 ;  /* 0x000000ff6600720c */ /* 0x000fe40003f26110 */
[----:B------:R-:W-:Y:S02]  /*c360*/  FSEL R205, R214, -INF , !P5 ;  /* 0xff800000d6cd7808 */ /* 0x000fe40006800000 */
[----:B------:R-:W-:Y:S02]  /*c370*/  FSEL R194, R213, -INF , !P3 ;  /* 0xff800000d5c27808 */ /* 0x000fe40005800000 */
[----:B------:R-:W-:Y:S02]  /*c380*/  ISETP.GE.U32.AND P5, PT, R101, R2, PT ;  /* 0x000000026500720c */ /* 0x000fe40003fa6070 */
[----:B0-----:R-:W-:-:S02]  /*c390*/  FMNMX R203, R189, R203, !PT ;  /* 0x000000cbbdcb7209 */ /* 0x001fc40007800000 */
[C---:B------:R-:W-:Y:S02]  /*c3a0*/  ISETP.GE.U32.AND P2, PT, R101.reuse, R119, PT ;  /* 0x000000776500720c */ /* 0x040fe40003f46070 */
[----:B------:R-:W-:Y:S02]  /*c3b0*/  FMNMX R211, R108, R107, !PT ;  /* 0x0000006b6cd37209 */ /* 0x000fe40007800000 */
[----:B------:R-:W-:Y:S02]  /*c3c0*/  ISETP.GE.U32.AND P3, PT, R101, R3, PT ;  /* 0x000000036500720c */ /* 0x000fe40003f66070 */
[----:B------:R-:W-:Y:S02]  /*c3d0*/  FSEL R189, R191, -INF , !P1 ;  /* 0xff800000bfbd7808 */ /* 0x000fe40004800000 */
[----:B------:R-:W-:Y:S02]  /*c3e0*/  FMNMX R101, R109, R210, !PT ;  /* 0x000000d26d657209 */ /* 0x000fe40007800000 */
[----:B------:R-:W-:-:S02]  /*c3f0*/  FMNMX R208, R106, R105, !PT ;  /* 0x000000696ad07209 */ /* 0x000fc40007800000 */
[----:B------:R-:W-:Y:S01]  /*c400*/  FMNMX R109, R206, R207, !PT ;  /* 0x000000cfce6d7209 */ /* 0x000fe20007800000 */
[----:B------:R-:W-:Y:S01]  /*c410*/  FMUL R206, R197, c[0x0][0x188] ;  /* 0x00006200c5ce7a20 */ /* 0x000fe20000400000 */
[C---:B------:R-:W-:Y:S01]  /*c420*/  ISETP.GE.U32.AND.EX P5, PT, R102.reuse, RZ, PT, P5 ;  /* 0x000000ff6600720c */ /* 0x040fe20003fa6150 */
[----:B------:R-:W-:Y:S01]  /*c430*/  SHFL.BFLY PT, R212, R211, 0x2, 0x1f ;  /* 0x0c401f00d3d47f89 */ /* 0x000fe200000e0000 */
[----:B------:R-:W-:Y:S02]  /*c440*/  ISETP.GE.U32.AND.EX P4, PT, R102, RZ, PT, P4 ;  /* 0x000000ff6600720c */ /* 0x000fe40003f86140 */
[----:B------:R-:W-:Y:S01]  /*c450*/  FMNMX R207, R115, R189, !PT ;  /* 0x000000bd73cf7209 */ /* 0x000fe20007800000 */
[----:B------:R-:W0:Y:S01]  /*c460*/  SHFL.BFLY PT, R209, R208, 0x2, 0x1f ;  /* 0x0c401f00d0d17f89 */ /* 0x000e2200000e0000 */
[----:B------:R-:W-:Y:S02]  /*c470*/  FSEL R197, R193, -INF , !P5 ;  /* 0xff800000c1c57808 */ /* 0x000fe40006800000 */
[----:B-1----:R-:W-:-:S02]  /*c480*/  LOP3.LUT R241, R240, 0x1c, RZ, 0xc0, !PT ;  /* 0x0000001cf0f17812 */ /* 0x002fc400078ec0ff */
[----:B------:R-:W-:Y:S02]  /*c490*/  FSEL R193, R206, -INF , !P4 ;  /* 0xff800000cec17808 */ /* 0x000fe40006000000 */
[----:B------:R-:W-:Y:S01]  /*c4a0*/  SHF.R.U32.HI R0, RZ, 0x3, R240 ;  /* 0x00000003ff007819 */ /* 0x000fe200000116f0 */
[----:B------:R-:W1:Y:S01]  /*c4b0*/  SHFL.BFLY PT, R206, R207, 0x2, 0x1f ;  /* 0x0c401f00cfce7f89 */ /* 0x000e6200000e0000 */
[----:B------:R-:W-:Y:S02]  /*c4c0*/  IMAD.SHL.U32 R241, R241, 0x2, RZ ;  /* 0x00000002f1f17824 */ /* 0x000fe400078e00ff */
[----:B------:R-:W-:Y:S02]  /*c4d0*/  LOP3.LUT R0, R0, 0x4, RZ, 0xc0, !PT ;  /* 0x0000000400007812 */ /* 0x000fe400078ec0ff */
[----:B------:R-:W-:-:S03]  /*c4e0*/  ISETP.GE.U32.AND.EX P2, PT, R102, RZ, PT, P2 ;  /* 0x000000ff6600720c */ /* 0x000fc60003f46120 */
[----:B------:R-:W-:Y:S01]  /*c4f0*/  IMAD.IADD R0, R241, 0x1, R0 ;  /* 0x00000001f1007824 */ /* 0x000fe200078e0200 */
[----:B------:R-:W-:Y:S01]  /*c500*/  BAR.SYNC.DEFER_BLOCKING 0x0 ;  /* 0x0000000000007b1d */ /* 0x000fe20000010000 */
[----:B------:R-:W-:-:S05]  /*c510*/  FSEL R191, R199, -INF , !P2 ;  /* 0xff800000c7bf7808 */ /* 0x000fca0005000000 */
[----:B------:R-:W1:Y:S01]  /*c520*/  S2R R241, SR_TID.X ;  /* 0x0000000000f17919 */ /* 0x000e620000002100 */
[----:B------:R-:W-:Y:S02]  /*c530*/  FMNMX R222, R111, R191, !PT ;  /* 0x000000bf6fde7209 */ /* 0x000fe40007800000 */
[----:B------:R-:W-:Y:S02]  /*c540*/  FMNMX R221, R110, R198, !PT ;  /* 0x000000c66edd7209 */ /* 0x000fe40007800000 */
[----:B------:R-:W-:Y:S02]  /*c550*/  FMNMX R214, R204, R205, !PT ;  /* 0x000000cdccd67209 */ /* 0x000fe40007800000 */
[----:B------:R-:W-:Y:S01]  /*c560*/  FMNMX R218, R200, R192, !PT ;  /* 0x000000c0c8da7209 */ /* 0x000fe20007800000 */
[----:B------:R-:W1:Y:S01]  /*c570*/  SHFL.BFLY PT, R217, R222, 0x2, 0x1f ;  /* 0x0c401f00ded97f89 */ /* 0x000e6200000e0000 */
[----:B------:R-:W-:Y:S02]  /*c580*/  ISETP.GE.U32.AND.EX P3, PT, R102, RZ, PT, P3 ;  /* 0x000000ff6600720c */ /* 0x000fe40003f66130 */
[----:B0-----:R-:W-:Y:S01]  /*c590*/  FMNMX R102, R208, R209, !PT ;  /* 0x000000d1d0667209 */ /* 0x001fe20007800000 */
[----:B------:R-:W0:Y:S01]  /*c5a0*/  SHFL.BFLY PT, R216, R221, 0x2, 0x1f ;  /* 0x0c401f00ddd87f89 */ /* 0x000e2200000e0000 */
[----:B-1----:R-:W-:-:S03]  /*c5b0*/  FMNMX R207, R207, R206, !PT ;  /* 0x000000cecfcf7209 */ /* 0x002fc60007800000 */
[----:B------:R1:W-:Y:S04]  /*c5c0*/  @P0 STS [R0+0x20000], R101 ;  /* 0x0200006500000388 */ /* 0x0003e80000000800 */
[----:B------:R-:W0:Y:S01]  /*c5d0*/  SHFL.BFLY PT, R199, R214, 0x2, 0x1f ;  /* 0x0c401f00d6c77f89 */ /* 0x000e2200000e0000 */
[----:B-1----:R-:W-:-:S03]  /*c5e0*/  FMNMX R101, R211, R212, !PT ;  /* 0x000000d4d3657209 */ /* 0x002fc60007800000 */
[----:B------:R-:W1:Y:S04]  /*c5f0*/  SHFL.BFLY PT, R209, R218, 0x2, 0x1f ;  /* 0x0c401f00dad17f89 */ /* 0x000e6800000e0000 */
[----:B------:R-:W0:Y:S01]  /*c600*/  SHFL.BFLY PT, R206, R101, 0x1, 0x1f ;  /* 0x0c201f0065ce7f89 */ /* 0x000e2200000e0000 */
[----:B------:R-:W-:Y:S02]  /*c610*/  LOP3.LUT R242, R242, 0x1c, RZ, 0xc0, !PT ;  /* 0x0000001cf2f27812 */ /* 0x000fe400078ec0ff */
[----:B------:R-:W-:Y:S02]  /*c620*/  FSEL R195, R195, -INF , !P3 ;  /* 0xff800000c3c37808 */ /* 0x000fe40005800000 */
[----:B------:R-:W-:Y:S02]  /*c630*/  LEA.HI R243, R242, 0x8, RZ, 0x1e ;  /* 0x00000008f2f37811 */ /* 0x000fe400078ff0ff */
[----:B------:R-:W-:-:S02]  /*c640*/  SHF.R.U32.HI R2, RZ, 0x3, R241 ;  /* 0x00000003ff027819 */ /* 0x000fc400000116f1 */
[----:B------:R-:W-:Y:S02]  /*c650*/  FMNMX R226, R114, R197, !PT ;  /* 0x000000c572e27209 */ /* 0x000fe40007800000 */
[----:B------:R-:W-:Y:S02]  /*c660*/  LOP3.LUT R242, R241, 0x1c, RZ, 0xc0, !PT ;  /* 0x0000001cf1f27812 */ /* 0x000fe400078ec0ff */
[----:B------:R-:W-:Y:S02]  /*c670*/  FMNMX R224, R113, R195, !PT ;  /* 0x000000c371e07209 */ /* 0x000fe40007800000 */
[----:B------:R-:W-:Y:S02]  /*c680*/  FMNMX R223, R112, R193, !PT ;  /* 0x000000c170df7209 */ /* 0x000fe40007800000 */
[----:B------:R-:W-:Y:S02]  /*c690*/  SHF.L.U32 R3, R243, 0x3, RZ ;  /* 0x00000003f3037819 */ /* 0x000fe400000006ff */
[----:B------:R-:W-:Y:S01]  /*c6a0*/  LOP3.LUT R2, R2, 0x4, RZ, 0xc0, !PT ;  /* 0x0000000402027812 */ /* 0x000fe200078ec0ff */
[----:B------:R-:W1:Y:S01]  /*c6b0*/  SHFL.BFLY PT, R227, R226, 0x2, 0x1f ;  /* 0x0c401f00e2e37f89 */ /* 0x000e6200000e0000 */
[----:B------:R-:W-:-:S02]  /*c6c0*/  FMNMX R219, R185, R196, !PT ;  /* 0x000000c4b9db7209 */ /* 0x000fc40007800000 */
[----:B------:R-:W-:Y:S01]  /*c6d0*/  LEA.HI R243, R242, 0x28, RZ, 0x1e ;  /* 0x00000028f2f37811 */ /* 0x000fe200078ff0ff */
[----:B------:R-:W1:Y:S01]  /*c6e0*/  SHFL.BFLY PT, R225, R224, 0x2, 0x1f ;  /* 0x0c401f00e0e17f89 */ /* 0x000e6200000e0000 */
[----:B------:R-:W-:Y:S01]  /*c6f0*/  FMNMX R215, R187, R194, !PT ;  /* 0x000000c2bbd77209 */ /* 0x000fe20007800000 */
[----:B------:R-:W-:Y:S01]  /*c700*/  IMAD.IADD R2, R2, 0x1, R3 ;  /* 0x0000000102027824 */ /* 0x000fe200078e0203 */
[----:B------:R-:W-:Y:S01]  /*c710*/  FMNMX R220, R186, R201, !PT ;  /* 0x000000c9badc7209 */ /* 0x000fe20007800000 */
[----:B------:R-:W1:Y:S01]  /*c720*/  SHFL.BFLY PT, R208, R223, 0x2, 0x1f ;  /* 0x0c401f00dfd07f89 */ /* 0x000e6200000e0000 */
[----:B------:R-:W-:Y:S01]  /*c730*/  FMNMX R217, R222, R217, !PT ;  /* 0x000000d9ded97209 */ /* 0x000fe20007800000 */
[----:B------:R-:W-:Y:S01]  /*c740*/  IMAD.SHL.U32 R3, R243, 0x8, RZ ;  /* 0x00000008f3037824 */ /* 0x000fe200078e00ff */
[----:B------:R-:W-:Y:S01]  /*c750*/  LEA.HI R242, R242, 0x20, RZ, 0x1e ;  /* 0x00000020f2f27811 */ /* 0x000fe200078ff0ff */
[----:B------:R-:W1:Y:S01]  /*c760*/  SHFL.BFLY PT, R210, R219, 0x2, 0x1f ;  /* 0x0c401f00dbd27f89 */ /* 0x000e6200000e0000 */
[----:B0-----:R-:W-:-:S02]  /*c770*/  FMNMX R222, R221, R216, !PT ;  /* 0x000000d8ddde7209 */ /* 0x001fc40007800000 */
[----:B------:R-:W-:Y:S01]  /*c780*/  FMNMX R199, R214, R199, !PT ;  /* 0x000000c7d6c77209 */ /* 0x000fe20007800000 */
[----:B------:R-:W0:Y:S01]  /*c790*/  SHFL.BFLY PT, R213, R102, 0x1, 0x1f ;  /* 0x0c201f0066d57f89 */ /* 0x000e2200000e0000 */
[----:B-1----:R-:W-:-:S03]  /*c7a0*/  FMNMX R214, R218, R209, !PT ;  /* 0x000000d1dad67209 */ /* 0x002fc60007800000 */
[----:B------:R-:W1:Y:S01]  /*c7b0*/  S2R R243, SR_TID.X ;  /* 0x0000000000f37919 */ /* 0x000e620000002100 */
[----:B------:R-:W-:-:S03]  /*c7c0*/  FMNMX R101, R101, R206, !PT ;  /* 0x000000ce65657209 */ /* 0x000fc60007800000 */
[----:B------:R-:W0:Y:S01]  /*c7d0*/  SHFL.BFLY PT, R212, R215, 0x2, 0x1f ;  /* 0x0c401f00d7d47f89 */ /* 0x000e2200000e0000 */
[----:B------:R-:W-:-:S03]  /*c7e0*/  SHF.L.U32 R228, R242, 0x3, RZ ;  /* 0x00000003f2e47819 */ /* 0x000fc600000006ff */
[----:B------:R-:W0:Y:S04]  /*c7f0*/  SHFL.BFLY PT, R221, R109, 0x1, 0x1f ;  /* 0x0c201f006ddd7f89 */ /* 0x000e2800000e0000 */
[----:B------:R-:W0:Y:S04]  /*c800*/  SHFL.BFLY PT, R216, R203, 0x1, 0x1f ;  /* 0x0c201f00cbd87f89 */ /* 0x000e2800000e0000 */
[----:B------:R-:W0:Y:S04]  /*c810*/  SHFL.BFLY PT, R211, R220, 0x2, 0x1f ;  /* 0x0c401f00dcd37f89 */ /* 0x000e2800000e0000 */
[----:B------:R-:W0:Y:S04]  /*c820*/  SHFL.BFLY PT, R209, R207, 0x1, 0x1f ;  /* 0x0c201f00cfd17f89 */ /* 0x000e2800000e0000 */
[----:B------:R-:W0:Y:S01]  /*c830*/  S2R R242, SR_TID.X ;  /* 0x0000000000f27919 */ /* 0x000e220000002100 */
[----:B------:R-:W-:-:S03]  /*c840*/  SHF.R.U32.HI R119, RZ, 0x3, R241 ;  /* 0x00000003ff777819 */ /* 0x000fc600000116f1 */
[----:B------:R1:W-:Y:S01]  /*c850*/  @P0 STS [R2+0x20000], R101 ;  /* 0x0200006502000388 */ /* 0x0003e20000000800 */
[----:B------:R-:W-:Y:S02]  /*c860*/  FMNMX R227, R226, R227, !PT ;  /* 0x000000e3e2e37209 */ /* 0x000fe40007800000 */
[----:B-1----:R-:W-:Y:S02]  /*c870*/  SHF.R.U32.HI R2, RZ, 0x3, R241 ;  /* 0x00000003ff027819 */ /* 0x002fe400000116f1 */
[----:B------:R-:W-:-:S04]  /*c880*/  LOP3.LUT R241, R241, 0x1c, RZ, 0xc0, !PT ;  /* 0x0000001cf1f17812 */ /* 0x000fc800078ec0ff */
[----:B------:R-:W-:Y:S02]  /*c890*/  LEA.HI R244, R241, 0x30, RZ, 0x1e ;  /* 0x00000030f1f47811 */ /* 0x000fe400078ff0ff */
[----:B------:R-:W1:Y:S01]  /*c8a0*/  S2R R241, SR_TID.X ;  /* 0x0000000000f17919 */ /* 0x000e620000002100 */
[----:B------:R-:W-:Y:S02]  /*c8b0*/  FMNMX R225, R224, R225, !PT ;  /* 0x000000e1e0e17209 */ /* 0x000fe40007800000 */
[----:B------:R-:W-:Y:S02]  /*c8c0*/  FMNMX R208, R223, R208, !PT ;  /* 0x000000d0dfd07209 */ /* 0x000fe40007800000 */
[----:B------:R-:W-:Y:S02]  /*c8d0*/  LOP3.LUT R2, R2, 0x4, RZ, 0xc0, !PT ;  /* 0x0000000402027812 */ /* 0x000fe400078ec0ff */
[----:B------:R-:W-:Y:S01]  /*c8e0*/  LOP3.LUT R119, R119, 0x4, RZ, 0xc0, !PT ;  /* 0x0000000477777812 */ /* 0x000fe200078ec0ff */
[----:B------:R-:W1:Y:S01]  /*c8f0*/  SHFL.BFLY PT, R218, R227, 0x1, 0x1f ;  /* 0x0c201f00e3da7f89 */ /* 0x000e6200000e0000 */
[----:B------:R-:W-:-:S02]  /*c900*/  FMNMX R210, R219, R210, !PT ;  /* 0x000000d2dbd27209 */ /* 0x000fc40007800000 */
[----:B0-----:R-:W-:Y:S02]  /*c910*/  FMNMX R219, R102, R213, !PT ;  /* 0x000000d566db7209 */ /* 0x001fe40007800000 */
[----:B------:R-:W-:Y:S01]  /*c920*/  LOP3.LUT R243, R243, 0x1c, RZ, 0xc0, !PT ;  /* 0x0000001cf3f37812 */ /* 0x000fe200078ec0ff */
[----:B------:R-:W0:Y:S01]  /*c930*/  SHFL.BFLY PT, R102, R225, 0x1, 0x1f ;  /* 0x0c201f00e1667f89 */ /* 0x000e2200000e0000 */
[----:B------:R-:W-:Y:S01]  /*c940*/  FMNMX R212, R215, R212, !PT ;  /* 0x000000d4d7d47209 */ /* 0x000fe20007800000 */
[----:B------:R-:W-:Y:S01]  /*c950*/  IMAD.IADD R119, R119, 0x1, R228 ;  /* 0x0000000177777824 */ /* 0x000fe200078e02e4 */
[----:B------:R-:W-:Y:S01]  /*c960*/  FMNMX R109, R109, R221, !PT ;  /* 0x000000dd6d6d7209 */ /* 0x000fe20007800000 */
[----:B------:R-:W0:Y:S01]  /*c970*/  SHFL.BFLY PT, R215, R208, 0x1, 0x1f ;  /* 0x0c201f00d0d77f89 */ /* 0x000e2200000e0000 */
[----:B------:R-:W-:Y:S01]  /*c980*/  FMNMX R203, R203, R216, !PT ;  /* 0x000000d8cbcb7209 */ /* 0x000fe20007800000 */
[----:B------:R-:W-:Y:S01]  /*c990*/  IMAD.IADD R2, R2, 0x1, R3 ;  /* 0x0000000102027824 */ /* 0x000fe200078e0203 */
[----:B------:R-:W-:Y:S01]  /*c9a0*/  FMNMX R211, R220, R211, !PT ;  /* 0x000000d3dcd37209 */ /* 0x000fe20007800000 */
[----:B------:R-:W0:Y:S01]  /*c9b0*/  SHFL.BFLY PT, R213, R217, 0x1, 0x1f ;  /* 0x0c201f00d9d57f89 */ /* 0x000e2200000e0000 */
[----:B------:R-:W-:-:S02]  /*c9c0*/  FMNMX R207, R207, R209, !PT ;  /* 0x000000d1cfcf7209 */ /* 0x000fc40007800000 */
[----:B------:R-:W-:Y:S02]  /*c9d0*/  SHF.L.U32 R3, R244, 0x3, RZ ;  /* 0x00000003f4037819 */ /* 0x000fe400000006ff */
[----:B------:R-:W-:Y:S02]  /*c9e0*/  LEA.HI R244, R243, 0x50, RZ, 0x1e ;  /* 0x00000050f3f47811 */ /* 0x000fe400078ff0ff */
[----:B------:R-:W-:Y:S01]  /*c9f0*/  LOP3.LUT R243, R242, 0x1c, RZ, 0xc0, !PT ;  /* 0x0000001cf2f37812 */ /* 0x000fe200078ec0ff */
[----:B------:R-:W0:Y:S03]  /*ca00*/  SHFL.BFLY PT, R216, R199, 0x1, 0x1f ;  /* 0x0c201f00c7d87f89 */ /* 0x000e2600000e0000 */
[----:B------:R-:W-:Y:S01]  /*ca10*/  LEA.HI R243, R243, 0x48, RZ, 0x1e ;  /* 0x00000048f3f37811 */ /* 0x000fe200078ff0ff */
[----:B------:R-:W0:Y:S04]  /*ca20*/  SHFL.BFLY PT, R221, R211, 0x1, 0x1f ;  /* 0x0c201f00d3dd7f89 */ /* 0x000e2800000e0000 */
[----:B------:R-:W0:Y:S01]  /*ca30*/  SHFL.BFLY PT, R224, R214, 0x1, 0x1f ;  /* 0x0c201f00d6e07f89 */ /* 0x000e2200000e0000 */
[----:B------:R-:W-:-:S02]  /*ca40*/  SHF.L.U32 R228, R243, 0x3, RZ ;  /* 0x00000003f3e47819 */ /* 0x000fc400000006ff */
[--C-:B-1----:R-:W-:Y:S02]  /*ca50*/  SHF.R.U32.HI R230, RZ, 0x3, R241.reuse ;  /* 0x00000003ffe67819 */ /* 0x102fe400000116f1 */
[----:B------:R-:W-:Y:S02]  /*ca60*/  SHF.R.U32.HI R235, RZ, 0x3, R241 ;  /* 0x00000003ffeb7819 */ /* 0x000fe400000116f1 */
[----:B------:R-:W-:Y:S01]  /*ca70*/  LOP3.LUT R230, R230, 0x4, RZ, 0xc0, !PT ;  /* 0x00000004e6e67812 */ /* 0x000fe200078ec0ff */
[----:B--2---:R-:W-:Y:S04]  /*ca80*/  @P0 STS [R123+0x20000], R219 ;  /* 0x020000db7b000388 */ /* 0x004fe80000000800 */
[----:B---3--:R-:W-:Y:S04]  /*ca90*/  @P0 STS [R118+0x20000], R109 ;  /* 0x0200006d76000388 */ /* 0x008fe80000000800 */
[----:B------:R-:W-:Y:S04]  /*caa0*/  @P0 STS [R119+0x20000], R203 ;  /* 0x020000cb77000388 */ /* 0x000fe80000000800 */
[----:B------:R1:W-:Y:S02]  /*cab0*/  @P0 STS [R2+0x20000], R207 ;  /* 0x020000cf02000388 */ /* 0x0003e40000000800 */
[----:B-1----:R-:W-:-:S02]  /*cac0*/  SHF.R.U32.HI R2, RZ, 0x3, R242 ;  /* 0x00000003ff027819 */ /* 0x002fc400000116f2 */
[----:B------:R-:W-:-:S04]  /*cad0*/  LOP3.LUT R242, R242, 0x1c, RZ, 0xc0, !PT ;  /* 0x0000001cf2f27812 */ /* 0x000fc800078ec0ff */
[C---:B------:R-:W-:Y:S02]  /*cae0*/  LEA.HI R243, R242.reuse, 0x40, RZ, 0x1e ;  /* 0x00000040f2f37811 */ /* 0x040fe400078ff0ff */
[----:B------:R-:W-:Y:S02]  /*caf0*/  LEA.HI R242, R242, 0x38, RZ, 0x1e ;  /* 0x00000038f2f27811 */ /* 0x000fe400078ff0ff */
[----:B------:R-:W-:Y:S02]  /*cb00*/  SHF.R.U32.HI R119, RZ, 0x3, R241 ;  /* 0x00000003ff777819 */ /* 0x000fe400000116f1 */
[----:B------:R-:W-:Y:S01]  /*cb10*/  LOP3.LUT R2, R2, 0x4, RZ, 0xc0, !PT ;  /* 0x0000000402027812 */ /* 0x000fe200078ec0ff */
[----:B------:R-:W-:Y:S01]  /*cb20*/  IMAD.SHL.U32 R236, R242, 0x8, RZ ;  /* 0x00000008f2ec7824 */ /* 0x000fe200078e00ff */
[----:B------:R-:W-:Y:S01]  /*cb30*/  LOP3.LUT R235, R235, 0x4, RZ, 0xc0, !PT ;  /* 0x00000004ebeb7812 */ /* 0x000fe200078ec0ff */
[----:B------:R-:W-:Y:S01]  /*cb40*/  IMAD.SHL.U32 R233, R243, 0x8, RZ ;  /* 0x00000008f3e97824 */ /* 0x000fe200078e00ff */
[----:B------:R-:W-:Y:S01]  /*cb50*/  LOP3.LUT R119, R119, 0x4, RZ, 0xc0, !PT ;  /* 0x0000000477777812 */ /* 0x000fe200078ec0ff */
[----:B------:R-:W-:Y:S01]  /*cb60*/  IMAD.IADD R2, R2, 0x1, R3 ;  /* 0x0000000102027824 */ /* 0x000fe200078e0203 */
[----:B------:R-:W-:Y:S01]  /*cb70*/  FMNMX R101, R227, R218, !PT ;  /* 0x000000dae3657209 */ /* 0x000fe20007800000 */
[----:B------:R-:W-:Y:S01]  /*cb80*/  IMAD.IADD R230, R230, 0x1, R233 ;  /* 0x00000001e6e67824 */ /* 0x000fe200078e02e9 */
[----:B0-----:R-:W-:-:S02]  /*cb90*/  FMNMX R102, R225, R102, !PT ;  /* 0x00000066e1667209 */ /* 0x001fc40007800000 */
[----:B------:R-:W-:Y:S01]  /*cba0*/  IADD3 R235, R235, R236, RZ ;  /* 0x000000ecebeb7210 */ /* 0x000fe20007ffe0ff */
[----:B------:R-:W-:Y:S01]  /*cbb0*/  IMAD.IADD R119, R119, 0x1, R228 ;  /* 0x0000000177777824 */ /* 0x000fe200078e02e4 */
[----:B------:R-:W-:Y:S02]  /*cbc0*/  FMNMX R109, R208, R215, !PT ;  /* 0x000000d7d06d7209 */ /* 0x000fe40007800000 */
[----:B------:R-:W-:Y:S01]  /*cbd0*/  FMNMX R203, R217, R213, !PT ;  /* 0x000000d5d9cb7209 */ /* 0x000fe20007800000 */
[----:B------:R0:W-:Y:S04]  /*cbe0*/  @P0 STS [R2+0x20000], R101 ;  /* 0x0200006502000388 */ /* 0x0001e80000000800 */
[----:B------:R-:W2:Y:S04]  /*cbf0*/  LDL.LU R227, [R1+0x70] ;  /* 0x0000700001e37983 */ /* 0x000ea80000300800 */
[----:B------:R-:W-:Y:S01]  /*cc00*/  @P0 STS [R235+0x20000], R102 ;  /* 0x02000066eb000388 */ /* 0x000fe20000000800 */
[----:B0-----:R-:W-:-:S03]  /*cc10*/  FMNMX R101, R199, R216, !PT ;  /* 0x000000d8c7657209 */ /* 0x001fc60007800000 */
[----:B------:R-:W3:Y:S04]  /*cc20*/  LDL.LU R225, [R1+0x6c] ;  /* 0x00006c0001e17983 */ /* 0x000ee80000300800 */
[----:B------:R0:W-:Y:S04]  /*cc30*/  @P0 STS [R230+0x20000], R109 ;  /* 0x0200006de6000388 */ /* 0x0001e80000000800 */
[----:B------:R1:W-:Y:S04]  /*cc40*/  @P0 STS [R119+0x20000], R203 ;  /* 0x020000cb77000388 */ /* 0x0003e80000000800 */
[----:B------:R-:W2:Y:S01]  /*cc50*/  LDL.LU R216, [R1+0x68] ;  /* 0x0000680001d87983 */ /* 0x000ea20000300800 */
[----:B0-----:R-:W-:-:S03]  /*cc60*/  FMNMX R109, R211, R221, !PT ;  /* 0x000000ddd36d7209 */ /* 0x001fc60007800000 */
[----:B------:R-:W2:Y:S01]  /*cc70*/  LDL.LU R221, [R1+0x64] ;  /* 0x0000640001dd7983 */ /* 0x000ea20000300800 */
[----:B-1----:R-:W-:-:S03]  /*cc80*/  FMNMX R203, R214, R224, !PT ;  /* 0x000000e0d6cb7209 */ /* 0x002fc60007800000 */
[----:B------:R-:W2:Y:S01]  /*cc90*/  LDL.LU R224, [R1+0x60] ;  /* 0x0000600001e07983 */ /* 0x000ea20000300800 */
[----:B------:R-:W-:Y:S02]  /*cca0*/  SHF.R.U32.HI R2, RZ, 0x3, R241 ;  /* 0x00000003ff027819 */ /* 0x000fe400000116f1 */
[----:B------:R-:W-:Y:S01]  /*ccb0*/  LOP3.LUT R243, R241, 0x1c, RZ, 0xc0, !PT ;  /* 0x0000001cf1f37812 */ /* 0x000fe200078ec0ff */
[----:B------:R-:W0:Y:S01]  /*ccc0*/  SHFL.BFLY PT, R206, R222, 0x1, 0x1f ;  /* 0x0c201f00dece7f89 */ /* 0x000e2200000e0000 */
[----:B------:R-:W-:Y:S01]  /*ccd0*/  IMAD.SHL.U32 R3, R244, 0x8, RZ ;  /* 0x00000008f4037824 */ /* 0x000fe200078e00ff */
[----:B------:R-:W-:Y:S02]  /*cce0*/  LOP3.LUT R2, R2, 0x4, RZ, 0xc0, !PT ;  /* 0x0000000402027812 */ /* 0x000fe400078ec0ff */
[----:B------:R-:W-:Y:S01]  /*ccf0*/  LEA.HI R244, R243, 0x60, RZ, 0x1e ;  /* 0x00000060f3f47811 */ /* 0x000fe200078ff0ff */
[----:B------:R-:W1:Y:S01]  /*cd00*/  S2R R242, SR_TID.X ;  /* 0x0000000000f27919 */ /* 0x000e620000002100 */
[----:B------:R-:W-:-:S03]  /*cd10*/  IADD3 R2, R2, R3, RZ ;  /* 0x0000000302027210 */ /* 0x000fc60007ffe0ff */
[----:B------:R-:W-:Y:S01]  /*cd20*/  IMAD.SHL.U32 R3, R244, 0x8, RZ ;  /* 0x00000008f4037824 */ /* 0x000fe200078e00ff */
[----:B------:R-:W-:Y:S02]  /*cd30*/  LEA.HI R244, R243, 0x58, RZ, 0x1e ;  /* 0x00000058f3f47811 */ /* 0x000fe400078ff0ff */
[----:B------:R-:W4:Y:S04]  /*cd40*/  S2R R243, SR_TID.X ;  /* 0x0000000000f37919 */ /* 0x000f280000002100 */
[----:B------:R-:W4:Y:S01]  /*cd50*/  SHFL.BFLY PT, R220, R212, 0x1, 0x1f ;  /* 0x0c201f00d4dc7f89 */ /* 0x000f2200000e0000 */
[----:B0-----:R-:W-:-:S03]  /*cd60*/  FMNMX R206, R222, R206, !PT ;  /* 0x000000cedece7209 */ /* 0x001fc60007800000 */
[----:B------:R-:W0:Y:S01]  /*cd70*/  SHFL.BFLY PT, R223, R210, 0x1, 0x1f ;  /* 0x0c201f00d2df7f89 */ /* 0x000e2200000e0000 */
[----:B------:R-:W-:-:S03]  /*cd80*/  IMAD.SHL.U32 R209, R244, 0x8, RZ ;  /* 0x00000008f4d17824 */ /* 0x000fc600078e00ff */
[----:B------:R4:W-:Y:S01]  /*cd90*/  @P0 STS [R2+0x20000], R206 ;  /* 0x020000ce02000388 */ /* 0x0009e20000000800 */
[----:B-1----:R-:W-:-:S04]  /*cda0*/  SHF.R.U32.HI R119, RZ, 0x3, R242 ;  /* 0x00000003ff777819 */ /* 0x002fc800000116f2 */
[----:B------:R-:W-:Y:S02]  /*cdb0*/  LOP3.LUT R119, R119, 0x4, RZ, 0xc0, !PT ;  /* 0x0000000477777812 */ /* 0x000fe400078ec0ff */
[----:B----4-:R-:W-:Y:S02]  /*cdc0*/  SHF.R.U32.HI R2, RZ, 0x3, R242 ;  /* 0x00000003ff027819 */ /* 0x010fe400000116f2 */
[----:B------:R-:W-:Y:S02]  /*cdd0*/  LOP3.LUT R243, R243, 0x1c, RZ, 0xc0, !PT ;  /* 0x0000001cf3f37812 */ /* 0x000fe400078ec0ff */
[----:B------:R-:W-:Y:S02]  /*cde0*/  LOP3.LUT R2, R2, 0x4, RZ, 0xc0, !PT ;  /* 0x0000000402027812 */ /* 0x000fe400078ec0ff */
[----:B------:R-:W-:Y:S02]  /*cdf0*/  IADD3 R119, R119, R209, RZ ;  /* 0x000000d177777210 */ /* 0x000fe40007ffe0ff */
[----:B------:R-:W-:Y:S01]  /*ce00*/  LEA.HI R243, R243, 0x78, RZ, 0x1e ;  /* 0x00000078f3f37811 */ /* 0x000fe200078ff0ff */
[----:B------:R-:W-:Y:S01]  /*ce10*/  IMAD.IADD R2, R2, 0x1, R3 ;  /* 0x0000000102027824 */ /* 0x000fe200078e0203 */
[----:B------:R-:W-:-:S02]  /*ce20*/  FMNMX R102, R212, R220, !PT ;  /* 0x000000dcd4667209 */ /* 0x000fc40007800000 */
[----:B------:R-:W-:Y:S01]  /*ce30*/  LOP3.LUT R242, R242, 0x1c, RZ, 0xc0, !PT ;  /* 0x0000001cf2f27812 */ /* 0x000fe200078ec0ff */
[----:B------:R1:W-:Y:S01]  /*ce40*/  @P0 STS [R119+0x20000], R101 ;  /* 0x0200006577000388 */ /* 0x0003e20000000800 */
[----:B------:R-:W-:-:S03]  /*ce50*/  SHF.R.U32.HI R3, RZ, 0x3, R241 ;  /* 0x00000003ff037819 */ /* 0x000fc600000116f1 */
[----:B------:R4:W-:Y:S01]  /*ce60*/  @P0 STS [R2+0x20000], R102 ;  /* 0x0200006602000388 */ /* 0x0009e20000000800 */
[--C-:B------:R-:W-:Y:S01]  /*ce70*/  SHF.R.U32.HI R209, RZ, 0x3, R241.reuse ;  /* 0x00000003ffd17819 */ /* 0x100fe200000116f1 */
[----:B-1----:R-:W-:Y:S01]  /*ce80*/  IMAD.SHL.U32 R119, R243, 0x8, RZ ;  /* 0x00000008f3777824 */ /* 0x002fe200078e00ff */
[C---:B------:R-:W-:Y:S02]  /*ce90*/  LEA.HI R243, R242.reuse, 0x70, RZ, 0x1e ;  /* 0x00000070f2f37811 */ /* 0x040fe400078ff0ff */
[----:B------:R-:W-:Y:S02]  /*cea0*/  LEA.HI R242, R242, 0x68, RZ, 0x1e ;  /* 0x00000068f2f27811 */ /* 0x000fe400078ff0ff */
[----:B----4-:R-:W-:Y:S02]  /*ceb0*/  SHF.R.U32.HI R2, RZ, 0x3, R241 ;  /* 0x00000003ff027819 */ /* 0x010fe400000116f1 */
[----:B------:R-:W-:Y:S01]  /*cec0*/  LOP3.LUT R3, R3, 0x4, RZ, 0xc0, !PT ;  /* 0x0000000403037812 */ /* 0x000fe200078ec0ff */
[----:B------:R-:W-:Y:S01]  /*ced0*/  IMAD.SHL.U32 R219, R242, 0x8, RZ ;  /* 0x00000008f2db7824 */ /* 0x000fe200078e00ff */
[----:B------:R-:W-:-:S02]  /*cee0*/  LOP3.LUT R2, R2, 0x4, RZ, 0xc0, !PT ;  /* 0x0000000402027812 */ /* 0x000fc400078ec0ff */
[----:B------:R-:W-:Y:S02]  /*cef0*/  SHF.L.U32 R226, R243, 0x3, RZ ;  /* 0x00000003f3e27819 */ /* 0x000fe400000006ff */
[----:B------:R-:W-:Y:S01]  /*cf00*/  LOP3.LUT R209, R209, 0x4, RZ, 0xc0, !PT ;  /* 0x00000004d1d17812 */ /* 0x000fe200078ec0ff */
[----:B------:R-:W-:Y:S01]  /*cf10*/  IMAD.IADD R2, R2, 0x1, R219 ;  /* 0x0000000102027824 */ /* 0x000fe200078e02db */
[----:B0-----:R-:W-:Y:S01]  /*cf20*/  FMNMX R199, R210, R223, !PT ;  /* 0x000000dfd2c77209 */ /* 0x001fe20007800000 */
[----:B------:R-:W-:Y:S01]  /*cf30*/  IMAD.IADD R3, R3, 0x1, R119 ;  /* 0x0000000103037824 */ /* 0x000fe200078e0277 */
[----:B------:R-:W-:Y:S02]  /*cf40*/  IADD3 R209, R209, R226, RZ ;  /* 0x000000e2d1d17210 */ /* 0x000fe40007ffe0ff */
[----:B------:R0:W-:Y:S04]  /*cf50*/  @P0 STS [R2+0x20000], R109 ;  /* 0x0200006d02000388 */ /* 0x0001e80000000800 */
[----:B------:R-:W-:Y:S04]  /*cf60*/  @P0 STS [R209+0x20000], R199 ;  /* 0x020000c7d1000388 */ /* 0x000fe80000000800 */
[----:B------:R-:W-:Y:S01]  /*cf70*/  @P0 STS [R3+0x20000], R203 ;  /* 0x020000cb03000388 */ /* 0x000fe20000000800 */
[----:B0-----:R-:W-:-:S03]  /*cf80*/  LOP3.LUT R2, R240, 0xff, RZ, 0xc0, !PT ;  /* 0x000000fff0027812 */ /* 0x001fc600078ec0ff */
[----:B------:R-:W-:Y:S06]  /*cf90*/  BAR.SYNC.DEFER_BLOCKING 0x0 ;  /* 0x0000000000007b1d */ /* 0x000fec0000010000 */
[----:B------:R-:W0:Y:S04]  /*cfa0*/  LDS R101, [R2.X4+0x20000] ;  /* 0x0200000002657984 */ /* 0x000e280000004800 */
[----:B0-----:R-:W0:Y:S01]  /*cfb0*/  SHFL.BFLY PT, R102, R101, 0x1, 0x1f ;  /* 0x0c201f0065667f89 */ /* 0x001e2200000e0000 */
[----:B------:R-:W-:-:S02]  /*cfc0*/  LOP3.LUT R3, R240, 0x1c, RZ, 0xc0, !PT ;  /* 0x0000001cf0037812 */ /* 0x000fc400078ec0ff */
[----:B------:R-:W-:Y:S02]  /*cfd0*/  LOP3.LUT R240, R240, 0x1c, RZ, 0xc0, !PT ;  /* 0x0000001cf0f07812 */ /* 0x000fe400078ec0ff */
[----:B0-----:R-:W-:-:S05]  /*cfe0*/  FMNMX R102, R101, R102, !PT ;  /* 0x0000006665667209 */ /* 0x001fca0007800000 */
[----:B------:R0:W-:Y:S01]  /*cff0*/  @!P6 STS [R2.X4+0x20000], R102 ;  /* 0x020000660200e388 */ /* 0x0001e20000004800 */
[----:B------:R-:W-:-:S03]  /*d000*/  IMAD.SHL.U32 R209, R240, 0x2, RZ ;  /* 0x00000002f0d17824 */ /* 0x000fc600078e00ff */
[----:B------:R-:W-:Y:S01]  /*d010*/  BAR.SYNC.DEFER_BLOCKING 0x0 ;  /* 0x0000000000007b1d */ /* 0x000fe20000010000 */
[C---:B------:R-:W-:Y:S02]  /*d020*/  LEA.HI R119, R240.reuse, 0x8, RZ, 0x1e ;  /* 0x00000008f0777811 */ /* 0x040fe400078ff0ff */
[----:B0-----:R-:W-:-:S03]  /*d030*/  LEA.HI R2, R240, 0x10, RZ, 0x1e ;  /* 0x00000010f0027811 */ /* 0x001fc600078ff0ff */
[----:B------:R-:W0:Y:S04]  /*d040*/  LDS R109, [R209+0x20000] ;  /* 0x02000000d16d7984 */ /* 0x000e280000000800 */
[----:B------:R-:W1:Y:S04]  /*d050*/  LDS R101, [R119.X8+0x20000] ;  /* 0x0200000077657984 */ /* 0x000e680000008800 */
[----:B------:R-:W4:Y:S01]  /*d060*/  LDS R199, [R2.X8+0x20000] ;  /* 0x0200000002c77984 */ /* 0x000f220000008800 */
[C---:B------:R-:W-:Y:S02]  /*d070*/  LEA.HI R223, R3.reuse, 0x18, RZ, 0x1e ;  /* 0x0000001803df7811 */ /* 0x040fe400078ff0ff */
[----:B------:R-:W-:-:S02]  /*d080*/  LEA.HI R222, R3, 0x28, RZ, 0x1e ;  /* 0x0000002803de7811 */ /* 0x000fc400078ff0ff */
[C---:B------:R-:W-:Y:S01]  /*d090*/  LEA.HI R220, R3.reuse, 0x20, RZ, 0x1e ;  /* 0x0000002003dc7811 */ /* 0x040fe200078ff0ff */
[----:B------:R-:W2:Y:S01]  /*d0a0*/  LDS R102, [R223.X8+0x20000] ;  /* 0x02000000df667984 */ /* 0x000ea20000008800 */
[----:B------:R-:W-:Y:S02]  /*d0b0*/  LEA.HI R217, R3, 0x30, RZ, 0x1e ;  /* 0x0000003003d97811 */ /* 0x000fe400078ff0ff */
[----:B0-----:R-:W-:-:S05]  /*d0c0*/  FMNMX R248, R109, R249, !PT ;  /* 0x000000f96df87209 */ /* 0x001fca0007800000 */
[--C-:B------:R-:W-:Y:S01]  /*d0d0*/  FADD R103, R103, -R248.reuse ;  /* 0x800000f867677221 */ /* 0x100fe20000000000 */
[----:B-1----:R-:W-:Y:S01]  /*d0e0*/  FMNMX R247, R101, R251, !PT ;  /* 0x000000fb65f77209 */ /* 0x002fe20007800000 */
[----:B------:R-:W-:Y:S01]  /*d0f0*/  FADD R100, R100, -R248 ;  /* 0x800000f864647221 */ /* 0x000fe20000000000 */
[----:B----4-:R-:W-:Y:S01]  /*d100*/  FMNMX R246, R199, R252, !PT ;  /* 0x000000fcc7f67209 */ /* 0x010fe20007800000 */
[----:B------:R-:W-:Y:S01]  /*d110*/  FMUL R103, R103, 1.4426950216293334961 ;  /* 0x3fb8aa3b67677820 */ /* 0x000fe20000400000 */
[----:B------:R-:W0:Y:S01]  /*d120*/  LDS R101, [R220.X8+0x20000] ;  /* 0x02000000dc657984 */ /* 0x000e220000008800 */
[----:B------:R-:W-:Y:S02]  /*d130*/  FMUL R100, R100, 1.4426950216293334961 ;  /* 0x3fb8aa3b64647820 */ /* 0x000fe40000400000 */
[----:B------:R1:W-:Y:S02]  /*d140*/  MUFU.EX2 R109, R103 ;  /* 0x00000067006d7308 */ /* 0x0003e40000000800 */
[----:B-1----:R-:W-:-:S06]  /*d150*/  FADD R103, R108, -R247 ;  /* 0x800000f76c677221 */ /* 0x002fcc0000000000 */
[----:B------:R1:W4:Y:S01]  /*d160*/  MUFU.EX2 R108, R100 ;  /* 0x00000064006c7308 */ /* 0x0003220000000800 */
[----:B------:R-:W-:Y:S02]  /*d170*/  FADD R199, R106, -R246 ;  /* 0x800000f66ac77221 */ /* 0x000fe40000000000 */
[----:B-1----:R-:W-:Y:S02]  /*d180*/  FMUL R100, R103, 1.4426950216293334961 ;  /* 0x3fb8aa3b67647820 */ /* 0x002fe40000400000 */
[----:B------:R-:W-:-:S03]  /*d190*/  FADD R103, R107, -R247 ;  /* 0x800000f76b677221 */ /* 0x000fc60000000000 */
[----:B------:R1:W-:Y:S01]  /*d1a0*/  MUFU.EX2 R107, R100 ;  /* 0x00000064006b7308 */ /* 0x0003e20000000800 */
[----:B------:R-:W-:Y:S01]  /*d1b0*/  FMUL R103, R103, 1.4426950216293334961 ;  /* 0x3fb8aa3b67677820 */ /* 0x000fe20000400000 */
[----:B-1----:R-:W1:Y:S06]  /*d1c0*/  LDS R100, [R222.X8+0x20000] ;  /* 0x02000000de647984 */ /* 0x002e6c0000008800 */
[----:B------:R0:W1:Y:S02]  /*d1d0*/  MUFU.EX2 R106, R103 ;  /* 0x00000067006a7308 */ /* 0x0000640000000800 */
[----:B0-----:R-:W-:-:S02]  /*d1e0*/  FMUL R103, R199, 1.4426950216293334961 ;  /* 0x3fb8aa3bc7677820 */ /* 0x001fc40000400000 */
[----:B------:R-:W3:Y:S01]  /*d1f0*/  LDS R199, [R217.X8+0x20000] ;  /* 0x02000000d9c77984 */ /* 0x000ee20000008800 */
[----:B------:R-:W-:-:S05]  /*d200*/  LEA.HI R250, R3, 0x38, RZ, 0x1e ;  /* 0x0000003803fa7811 */ /* 0x000fca00078ff0ff */
[----:B------:R-:W0:Y:S01]  /*d210*/  LDS R203, [R250.X8+0x20000] ;  /* 0x02000000facb7984 */ /* 0x000e220000008800 */
[----:B--2---:R-:W-:Y:S02]  /*d220*/  FMNMX R245, R102, R224, !PT ;  /* 0x000000e066f57209 */ /* 0x004fe40007800000 */
[----:B------:R-:W-:Y:S01]  /*d230*/  LEA.HI R235, R3, 0x40, RZ, 0x1e ;  /* 0x0000004003eb7811 */ /* 0x000fe200078ff0ff */
[----:B------:R-:W-:Y:S01]  /*d240*/  FADD R102, R105, -R246 ;  /* 0x800000f669667221 */ /* 0x000fe20000000000 */
[----:B------:R-:W-:Y:S01]  /*d250*/  FMNMX R244, R101, R221, !PT ;  /* 0x000000dd65f47209 */ /* 0x000fe20007800000 */
[----:B------:R-:W-:Y:S01]  /*d260*/  FADD R101, R202, -R245 ;  /* 0x800000f5ca657221 */ /* 0x000fe20000000000 */
[----:B------:R-:W-:Y:S01]  /*d270*/  LEA.HI R233, R3, 0x48, RZ, 0x1e ;  /* 0x0000004803e97811 */ /* 0x000fe200078ff0ff */
[----:B------:R-:W2:Y:S01]  /*d280*/  LDS R202, [R235.X8+0x20000] ;  /* 0x02000000ebca7984 */ /* 0x000ea20000008800 */
[----:B------:R-:W-:Y:S01]  /*d290*/  FMUL R102, R102, 1.4426950216293334961 ;  /* 0x3fb8aa3b66667820 */ /* 0x000fe20000400000 */
[----:B------:R1:W-:Y:S01]  /*d2a0*/  MUFU.EX2 R105, R103 ;  /* 0x0000006700697308 */ /* 0x0003e20000000800 */
[----:B------:R-:W-:-:S02]  /*d2b0*/  FMUL R101, R101, 1.4426950216293334961 ;  /* 0x3fb8aa3b65657820 */ /* 0x000fc40000400000 */
[----:B------:R-:W-:Y:S01]  /*d2c0*/  FADD R190, R190, -R244 ;  /* 0x800000f4bebe7221 */ /* 0x000fe20000000000 */
[----:B-1----:R-:W-:Y:S01]  /*d2d0*/  FMNMX R243, R100, R216, !PT ;  /* 0x000000d864f37209 */ /* 0x002fe20007800000 */
[----:B------:R-:W-:-:S04]  /*d2e0*/  FADD R103, R104, -R245 ;  /* 0x800000f568677221 */ /* 0x000fc80000000000 */
[--C-:B------:R-:W-:Y:S01]  /*d2f0*/  FADD R115, R115, -R243.reuse ;  /* 0x800000f373737221 */ /* 0x100fe20000000000 */
[----:B------:R-:W1:Y:S01]  /*d300*/  MUFU.EX2 R104, R102 ;  /* 0x0000006600687308 */ /* 0x000e620000000800 */
[----:B------:R-:W-:Y:S02]  /*d310*/  FADD R189, R189, -R243 ;  /* 0x800000f3bdbd7221 */ /* 0x000fe40000000000 */
[----:B------:R-:W-:Y:S01]  /*d320*/  FMUL R115, R115, 1.4426950216293334961 ;  /* 0x3fb8aa3b73737820 */ /* 0x000fe20000400000 */
[----:B---3--:R-:W-:Y:S02]  /*d330*/  FMNMX R242, R199, R225, !PT ;  /* 0x000000e1c7f27209 */ /* 0x008fe40007800000 */
[----:B------:R-:W3:Y:S02]  /*d340*/  LDS R199, [R233.X8+0x20000] ;  /* 0x02000000e9c77984 */ /* 0x000ee40000008800 */
[----:B------:R0:W-:Y:S01]  /*d350*/  MUFU.EX2 R102, R101 ;  /* 0x0000006500667308 */ /* 0x0001e20000000800 */
[----:B----4-:R-:W-:Y:S01]  /*d360*/  FADD R206, R109, R108 ;  /* 0x0000006c6dce7221 */ /* 0x010fe20000000000 */
[----:B------:R-:W-:Y:S01]  /*d370*/  LEA.HI R226, R3, 0x50, RZ, 0x1e ;  /* 0x0000005003e27811 */ /* 0x000fe200078ff0ff */
[----:B0-----:R-:W-:-:S05]  /*d380*/  FMUL R101, R190, 1.4426950216293334961 ;  /* 0x3fb8aa3bbe657820 */ /* 0x001fca0000400000 */
[----:B------:R0:W-:Y:S02]  /*d390*/  MUFU.EX2 R190, R115 ;  /* 0x0000007300be7308 */ /* 0x0001e40000000800 */
[----:B0-----:R-:W-:-:S06]  /*d3a0*/  FMUL R115, R189, 1.4426950216293334961 ;  /* 0x3fb8aa3bbd737820 */ /* 0x001fcc0000400000 */
[----:B------:R0:W-:Y:S01]  /*d3b0*/  MUFU.EX2 R189, R115 ;  /* 0x0000007300bd7308 */ /* 0x0001e20000000800 */
[----:B------:R-:W-:Y:S02]  /*d3c0*/  FMNMX R241, R203, R227, !PT ;  /* 0x000000e3cbf17209 */ /* 0x000fe40007800000 */
[----:B------:R-:W-:Y:S01]  /*d3d0*/  LDS R203, [R226.X8+0x20000] ;  /* 0x02000000e2cb7984 */ /* 0x000fe20000008800 */
[----:B0-----:R-:W-:-:S03]  /*d3e0*/  FADD R115, R197, -R242 ;  /* 0x800000f2c5737221 */ /* 0x001fc60000000000 */
[----:B------:R-:W0:Y:S01]  /*d3f0*/  SHFL.BFLY PT, R197, R206, 0x2, 0x1f ;  /* 0x0c401f00cec57f89 */ /* 0x000e2200000e0000 */
[----:B--2---:R-:W-:Y:S02]  /*d400*/  FMNMX R240, R202, R234, !PT ;  /* 0x000000eacaf07209 */ /* 0x004fe40007800000 */
[----:B---3--:R-:W-:-:S03]  /*d410*/  FMNMX R239, R199, R232, !PT ;  /* 0x000000e8c7ef7209 */ /* 0x008fc60007800000 */
[----:B------:R-:W-:Y:S02]  /*d420*/  FADD R199, R193, -R240 ;  /* 0x800000f0c1c77221 */ /* 0x000fe40000000000 */
[----:B0-----:R-:W-:-:S05]  /*d430*/  FADD R208, R206, R197 ;  /* 0x000000c5ced07221 */ /* 0x001fca0000000000 */
[----:B------:R-:W0:Y:S01]  /*d440*/  SHFL.BFLY PT, R193, R208, 0x1, 0x1f ;  /* 0x0c201f00d0c17f89 */ /* 0x000e2200000e0000 */
[----:B------:R-:W-:Y:S01]  /*d450*/  FADD R191, R191, -R239 ;  /* 0x800000efbfbf7221 */ /* 0x000fe20000000000 */
[----:B------:R-:W-:-:S03]  /*d460*/  FMNMX R238, R203, R231, !PT ;  /* 0x000000e7cbee7209 */ /* 0x000fc60007800000 */
[----:B------:R-:W-:Y:S01]  /*d470*/  FMUL R191, R191, 1.4426950216293334961 ;  /* 0x3fb8aa3bbfbf7820 */ /* 0x000fe20000400000 */
[C---:B------:R-:W-:Y:S02]  /*d480*/  LEA.HI R2, R3.reuse, 0x70, RZ, 0x1e ;  /* 0x0000007003027811 */ /* 0x040fe400078ff0ff */
[C---:B------:R-:W-:Y:S02]  /*d490*/  LEA.HI R228, R3.reuse, 0x58, RZ, 0x1e ;  /* 0x0000005803e47811 */ /* 0x040fe400078ff0ff */
[C---:B------:R-:W-:Y:S02]  /*d4a0*/  LEA.HI R230, R3.reuse, 0x60, RZ, 0x1e ;  /* 0x0000006003e67811 */ /* 0x040fe400078ff0ff */
[C---:B------:R-:W-:Y:S01]  /*d4b0*/  LEA.HI R119, R3.reuse, 0x68, RZ, 0x1e ;  /* 0x0000006803777811 */ /* 0x040fe200078ff0ff */
[----:B------:R-:W-:Y:S01]  /*d4c0*/  FADD R209, R110, -R238 ;  /* 0x800000ee6ed17221 */ /* 0x000fe20000000000 */
[----:B------:R-:W-:Y:S01]  /*d4d0*/  LEA.HI R3, R3, 0x78, RZ, 0x1e ;  /* 0x0000007803037811 */ /* 0x000fe200078ff0ff */
[----:B------:R2:W-:Y:S01]  /*d4e0*/  MUFU.EX2 R110, R191 ;  /* 0x000000bf006e7308 */ /* 0x0005e20000000800 */
[----:B------:R-:W-:Y:S01]  /*d4f0*/  FADD R114, R114, -R242 ;  /* 0x800000f272727221 */ /* 0x000fe20000000000 */
[----:B------:R-:W3:Y:S01]  /*d500*/  LDS R197, [R228.X8+0x20000] ;  /* 0x02000000e4c57984 */ /* 0x000ee20000008800 */
[----:B------:R-:W-:-:S03]  /*d510*/  FADD R188, R188, -R244 ;  /* 0x800000f4bcbc7221 */ /* 0x000fc60000000000 */
[----:B------:R-:W-:Y:S04]  /*d520*/  LDS R203, [R3.X8+0x20000] ;  /* 0x0200000003cb7984 */ /* 0x000fe80000008800 */
[----:B--2---:R2:W-:Y:S01]  /*d530*/  LDS R191, [R2.X8+0x20000] ;  /* 0x0200000002bf7984 */ /* 0x0045e20000008800 */
[----:B0-----:R-:W-:-:S03]  /*d540*/  FADD R208, R208, R193 ;  /* 0x000000c1d0d07221 */ /* 0x001fc60000000000 */
[----:B------:R0:W-:Y:S04]  /*d550*/  LDS R193, [R119.X8+0x20000] ;  /* 0x0200000077c17984 */ /* 0x0001e80000008800 */
[----:B--2---:R-:W2:Y:S04]  /*d560*/  LDL R2, [R1+0x210] ;  /* 0x0002100001027983 */ /* 0x004ea80000100800 */
[----:B------:R-:W-:Y:S04]  /*d570*/  STL [R1+0x550], R3 ;  /* 0x0005500301007387 */ /* 0x000fe80000100800 */
[----:B------:R-:W4:Y:S04]  /*d580*/  LDL R210, [R1+0x214] ;  /* 0x0002140001d27983 */ /* 0x000f280000100800 */
[----:B0-----:R-:W2:Y:S01]  /*d590*/  LDL.LU R119, [R1+0x20c] ;  /* 0x00020c0001777983 */ /* 0x001ea20000300800 */
[----:B------:R-:W-:-:S02]  /*d5a0*/  FMUL R114, R114, 1.4426950216293334961 ;  /* 0x3fb8aa3b72727820 */ /* 0x000fc40000400000 */
[----:B------:R-:W-:Y:S02]  /*d5b0*/  FMUL R100, R188, 1.4426950216293334961 ;  /* 0x3fb8aa3bbc647820 */ /* 0x000fe40000400000 */
[----:B------:R0:W-:Y:S02]  /*d5c0*/  MUFU.EX2 R188, R114 ;  /* 0x0000007200bc7308 */ /* 0x0001e40000000800 */
[--C-:B0-----:R-:W-:Y:S02]  /*d5d0*/  FADD R114, R113, -R241.reuse ;  /* 0x800000f171727221 */ /* 0x101fe40000000000 */
[----:B------:R-:W-:Y:S02]  /*d5e0*/  FADD R113, R195, -R241 ;  /* 0x800000f1c3717221 */ /* 0x000fe40000000000 */
[----:B------:R-:W-:-:S04]  /*d5f0*/  FADD R195, R111, -R239 ;  /* 0x800000ef6fc37221 */ /* 0x000fc80000000000 */
[----:B------:R-:W-:Y:S02]  /*d600*/  FMUL R206, R195, 1.4426950216293334961 ;  /* 0x3fb8aa3bc3ce7820 */ /* 0x000fe40000400000 */
[----:B------:R-:W-:Y:S04]  /*d610*/  LDS R195, [R230.X8+0x20000] ;  /* 0x02000000e6c37984 */ /* 0x000fe80000008800 */
[----:B------:R-:W-:Y:S01]  /*d620*/  BAR.SYNC.DEFER_BLOCKING 0x0 ;  /* 0x0000000000007b1d */ /* 0x000fe20000010000 */
[----:B------:R-:W-:-:S05]  /*d630*/  FADD R202, R107, R106 ;  /* 0x0000006a6bca7221 */ /* 0x000fca0000000000 */
[----:B------:R-:W0:Y:S01]  /*d640*/  SHFL.BFLY PT, R207, R202, 0x2, 0x1f ;  /* 0x0c401f00cacf7f89 */ /* 0x000e2200000e0000 */
[----:B------:R-:W-:Y:S01]  /*d650*/  FADD R198, R198, -R238 ;  /* 0x800000eec6c67221 */ /* 0x000fe20000000000 */
[----:B---3--:R-:W-:-:S03]  /*d660*/  FMNMX R237, R197, R229, !PT ;  /* 0x000000e5c5ed7209 */ /* 0x008fc60007800000 */
[----:B------:R-:W-:-:S04]  /*d670*/  FMUL R197, R198, 1.4426950216293334961 ;  /* 0x3fb8aa3bc6c57820 */ /* 0x000fc80000400000 */
[----:B------:R3:W-:Y:S01]  /*d680*/  MUFU.EX2 R218, R197 ;  /* 0x000000c500da7308 */ /* 0x0007e20000000800 */
[----:B------:R0:W-:Y:S01]  /*d690*/  @P0 STS [R0+0x20000], R208 ;  /* 0x020000d000000388 */ /* 0x0001e20000000800 */
[----:B---3--:R-:W-:-:S03]  /*d6a0*/  FADD R197, R205, -R237 ;  /* 0x800000edcdc57221 */ /* 0x008fc60000000000 */
[----:B0-----:R-:W3:Y:S01]  /*d6b0*/  LDL.LU R0, [R1+0x218] ;  /* 0x0002180001007983 */ /* 0x001ee20000300800 */
[----:B------:R-:W-:Y:S02]  /*d6c0*/  FADD R202, R202, R207 ;  /* 0x000000cfcaca7221 */ /* 0x000fe40000000000 */
[----:B------:R-:W-:Y:S02]  /*d6d0*/  FMUL R111, R199, 1.4426950216293334961 ;  /* 0x3fb8aa3bc76f7820 */ /* 0x000fe40000400000 */
[----:B-1----:R-:W-:Y:S01]  /*d6e0*/  FADD R199, R105, R104 ;  /* 0x0000006869c77221 */ /* 0x002fe20000000000 */
[----:B------:R0:W-:Y:S04]  /*d6f0*/  MUFU.EX2 R215, R206 ;  /* 0x000000ce00d77308 */ /* 0x0001e80000000800 */
[----:B0-----:R-:W0:Y:S01]  /*d700*/  SHFL.BFLY PT, R206, R199, 0x2, 0x1f ;  /* 0x0c401f00c7ce7f89 */ /* 0x001e2200000e0000 */
[----:B--2---:R-:W-:Y:S01]  /*d710*/  FMNMX R236, R195, R119, !PT ;  /* 0x00000077c3ec7209 */ /* 0x004fe20007800000 */
[----:B------:R-:W-:-:S04]  /*d720*/  FMUL R195, R197, 1.4426950216293334961 ;  /* 0x3fb8aa3bc5c37820 */ /* 0x000fc80000400000 */
[----:B------:R-:W1:Y:S02]  /*d730*/  MUFU.EX2 R207, R195 ;  /* 0x000000c300cf7308 */ /* 0x000e640000000800 */
[----:B-1----:R-:W-:Y:S04]  /*d740*/  STL [R1+0x84], R207 ;  /* 0x000084cf01007387 */ /* 0x002fe80000100800 */
[----:B------:R-:W2:Y:S02]  /*d750*/  LDL R213, [R1+0x294] ;  /* 0x0002940001d57983 */ /* 0x000ea40000100800 */
[----:B------:R-:W-:Y:S01]  /*d760*/  MUFU.EX2 R101, R101 ;  /* 0x0000006500657308 */ /* 0x000fe20000000800 */
[----:B------:R-:W-:-:S07]  /*d770*/  FMUL R103, R103, 1.4426950216293334961 ;  /* 0x3fb8aa3b67677820 */ /* 0x000fce0000400000 */
[----:B------:R-:W1:Y:S01]  /*d780*/  MUFU.EX2 R100, R100 ;  /* 0x0000006400647308 */ /* 0x000e620000000800 */
[----:B0-----:R-:W-:Y:S02]  /*d790*/  FADD R198, R199, R206 ;  /* 0x000000cec7c67221 */ /* 0x001fe40000000000 */
[----:B------:R-:W-:-:S05]  /*d7a0*/  FADD R199, R204, -R237 ;  /* 0x800000edccc77221 */ /* 0x000fca0000000000 */
[----:B------:R-:W0:Y:S01]  /*d7b0*/  MUFU.EX2 R103, R103 ;  /* 0x0000006700677308 */ /* 0x000e220000000800 */
[----:B------:R-:W-:Y:S02]  /*d7c0*/  FMUL R204, R199, 1.4426950216293334961 ;  /* 0x3fb8aa3bc7cc7820 */ /* 0x000fe40000400000 */
[----:B-1----:R-:W-:-:S05]  /*d7d0*/  FADD R199, R101, R100 ;  /* 0x0000006465c77221 */ /* 0x002fca0000000000 */
[----:B------:R1:W-:Y:S01]  /*d7e0*/  MUFU.EX2 R3, R204 ;  /* 0x000000cc00037308 */ /* 0x0003e20000000800 */
[----:B------:R-:W-:Y:S01]  /*d7f0*/  FADD R187, R187, -R236 ;  /* 0x800000ecbbbb7221 */ /* 0x000fe20000000000 */
[----:B-1----:R-:W1:Y:S01]  /*d800*/  SHFL.BFLY PT, R204, R199, 0x2, 0x1f ;  /* 0x0c401f00c7cc7f89 */ /* 0x002e6200000e0000 */
[----:B0-----:R-:W-:Y:S02]  /*d810*/  FADD R206, R103, R102 ;  /* 0x0000006667ce7221 */ /* 0x001fe40000000000 */
[----:B------:R-:W-:-:S03]  /*d820*/  FMUL R187, R187, 1.4426950216293334961 ;  /* 0x3fb8aa3bbbbb7820 */ /* 0x000fc60000400000 */
[----:B------:R-:W0:Y:S01]  /*d830*/  SHFL.BFLY PT, R205, R206, 0x2, 0x1f ;  /* 0x0c401f00cecd7f89 */ /* 0x000e2200000e0000 */
[----:B------:R3:W0:Y:S01]  /*d840*/  MUFU.EX2 R212, R187 ;  /* 0x000000bb00d47308 */ /* 0x0006220000000800 */
[----:B------:R-:W-:Y:S01]  /*d850*/  FADD R194, R194, -R236 ;  /* 0x800000ecc2c27221 */ /* 0x000fe20000000000 */
[----:B---3--:R-:W-:-:S03]  /*d860*/  FMNMX R187, R193, R2, !PT ;  /* 0x00000002c1bb7209 */ /* 0x008fc60007800000 */
[----:B------:R-:W-:Y:S02]  /*d870*/  FMUL R194, R194, 1.4426950216293334961 ;  /* 0x3fb8aa3bc2c27820 */ /* 0x000fe40000400000 */
[----:B------:R-:W-:Y:S02]  /*d880*/  FADD R186, R186, -R187 ;  /* 0x800000bbbaba7221 */ /* 0x000fe40000000000 */
[----:B------:R1:W3:Y:S02]  /*d890*/  MUFU.EX2 R214, R194 ;  /* 0x000000c200d67308 */ /* 0x0002e40000000800 */
[----:B------:R-:W-:-:S06]  /*d8a0*/  FMUL R186, R186, 1.4426950216293334961 ;  /* 0x3fb8aa3bbaba7820 */ /* 0x000fcc0000400000 */
[----:B------:R4:W-:Y:S01]  /*d8b0*/  MUFU.EX2 R2, R186 ;  /* 0x000000ba00027308 */ /* 0x0009e20000000800 */
[----:B-1----:R-:W-:Y:S02]  /*d8c0*/  FADD R194, R199, R204 ;  /* 0x000000ccc7c27221 */ /* 0x002fe40000000000 */
[----:B------:R-:W-:Y:S01]  /*d8d0*/  FADD R199, R201, -R187 ;  /* 0x800000bbc9c77221 */ /* 0x000fe20000000000 */
[----:B----4-:R-:W-:-:S03]  /*d8e0*/  FMNMX R186, R191, R210, !PT ;  /* 0x000000d2bfba7209 */ /* 0x010fc60007800000 */
[----:B------:R-:W-:Y:S02]  /*d8f0*/  FMUL R199, R199, 1.4426950216293334961 ;  /* 0x3fb8aa3bc7c77820 */ /* 0x000fe40000400000 */
[----:B0-----:R-:W-:Y:S02]  /*d900*/  FADD R193, R206, R205 ;  /* 0x000000cdcec17221 */ /* 0x001fe40000000000 */
[--C-:B------:R-:W-:Y:S01]  /*d910*/  FADD R185, R185, -R186.reuse ;  /* 0x800000bab9b97221 */ /* 0x100fe20000000000 */
[----:B------:R0:W1:Y:S01]  /*d920*/  MUFU.EX2 R205, R199 ;  /* 0x000000c700cd7308 */ /* 0x0000620000000800 */
[----:B------:R-:W-:Y:S02]  /*d930*/  STL [R1+0xc0], R212 ;  /* 0x0000c0d401007387 */ /* 0x000fe40000100800 */
[----:B------:R-:W-:Y:S02]  /*d940*/  FMUL R185, R185, 1.4426950216293334961 ;  /* 0x3fb8aa3bb9b97820 */ /* 0x000fe40000400000 */
[----:B---3--:R-:W-:Y:S01]  /*d950*/  STL [R1+0x94], R214 ;  /* 0x000094d601007387 */ /* 0x008fe20000100800 */
[----:B------:R-:W-:-:S03]  /*d960*/  FADD R196, R196, -R186 ;  /* 0x800000bac4c47221 */ /* 0x000fc60000000000 */
[----:B------:R3:W-:Y:S01]  /*d970*/  STL [R1+0x50c], R187 ;  /* 0x00050cbb01007387 */ /* 0x0007e20000100800 */
[----:B------:R-:W-:-:S03]  /*d980*/  FMUL R196, R196, 1.4426950216293334961 ;  /* 0x3fb8aa3bc4c47820 */ /* 0x000fc60000400000 */
[----:B------:R-:W4:Y:S01]  /*d990*/  SHFL.BFLY PT, R204, R202, 0x1, 0x1f ;  /* 0x0c201f00cacc7f89 */ /* 0x000f2200000e0000 */
[----:B---3--:R3:W4:Y:S03]  /*d9a0*/  MUFU.EX2 R187, R185 ;  /* 0x000000b900bb7308 */ /* 0x0087260000000800 */
[----:B------:R-:W4:Y:S04]  /*d9b0*/  SHFL.BFLY PT, R201, R198, 0x1, 0x1f ;  /* 0x0c201f00c6c97f89 */ /* 0x000f2800000e0000 */
[----:B0-----:R-:W0:Y:S01]  /*d9c0*/  SHFL.BFLY PT, R199, R193, 0x1, 0x1f ;  /* 0x0c201f00c1c77f89 */ /* 0x001e2200000e0000 */
[----:B---3--:R-:W-:Y:S02]  /*d9d0*/  FMNMX R185, R203, R0, !PT ;  /* 0x00000000cbb97209 */ /* 0x008fe40007800000 */
[----:B------:R3:W0:Y:S03]  /*d9e0*/  MUFU.EX2 R203, R196 ;  /* 0x000000c400cb7308 */ /* 0x0006260000000800 */
[--C-:B------:R-:W-:Y:S01]  /*d9f0*/  FADD R200, R200, -R185.reuse ;  /* 0x800000b9c8c87221 */ /* 0x100fe20000000000 */
[----:B-1----:R-:W-:Y:S01]  /*da00*/  STL [R1+0x98], R205 ;  /* 0x000098cd01007387 */ /* 0x002fe20000100800 */
[----:B---3--:R-:W-:-:S02]  /*da10*/  FADD R196, R192, -R185 ;  /* 0x800000b9c0c47221 */ /* 0x008fc40000000000 */
[----:B------:R-:W-:Y:S01]  /*da20*/  FMUL R200, R200, 1.4426950216293334961 ;  /* 0x3fb8aa3bc8c87820 */ /* 0x000fe20000400000 */
[----:B------:R1:W-:Y:S01]  /*da30*/  STL [R1+0x510], R186 ;  /* 0x000510ba01007387 */ /* 0x0003e20000100800 */
[----:B------:R-:W-:-:S03]  /*da40*/  FMUL R196, R196, 1.4426950216293334961 ;  /* 0x3fb8aa3bc4c47820 */ /* 0x000fc60000400000 */
[----:B------:R3:W-:Y:S01]  /*da50*/  STL [R1+0x514], R0 ;  /* 0x0005140001007387 */ /* 0x0007e20000100800 */
[----:B-1----:R-:W-:Y:S08]  /*da60*/  MUFU.EX2 R186, R196 ;  /* 0x000000c400ba7308 */ /* 0x002ff00000000800 */
[----:B---3--:R-:W1:Y:S01]  /*da70*/  MUFU.EX2 R0, R200 ;  /* 0x000000c800007308 */ /* 0x008e620000000800 */
[----:B----4-:R-:W-:Y:S01]  /*da80*/  FADD R202, R202, R204 ;  /* 0x000000cccaca7221 */ /* 0x010fe20000000000 */
[----:B------:R-:W-:Y:S01]  /*da90*/  STL [R1+0xa8], R187 ;  /* 0x0000a8bb01007387 */ /* 0x000fe20000100800 */
[----:B------:R-:W-:-:S02]  /*daa0*/  FADD R192, R198, R201 ;  /* 0x000000c9c6c07221 */ /* 0x000fc40000000000 */
[----:B0-----:R-:W-:Y:S01]  /*dab0*/  FADD R193, R193, R199 ;  /* 0x000000c7c1c17221 */ /* 0x001fe20000000000 */
[----:B------:R-:W-:Y:S04]  /*dac0*/  STL [R1+0xa4], R203 ;  /* 0x0000a4cb01007387 */ /* 0x000fe80000100800 */
[----:B------:R0:W-:Y:S04]  /*dad0*/  STL [R1+0x518], R185 ;  /* 0x000518b901007387 */ /* 0x0001e80000100800 */
[----:B-1----:R-:W-:Y:S04]  /*dae0*/  STL [R1+0xb0], R0 ;  /* 0x0000b00001007387 */ /* 0x002fe80000100800 */
[----:B------:R-:W-:Y:S04]  /*daf0*/  STL [R1+0xac], R186 ;  /* 0x0000acba01007387 */ /* 0x000fe80000100800 */
[----:B0-----:R-:W3:Y:S04]  /*db00*/  LDL R185, [R1+0x264] ;  /* 0x0002640001b97983 */ /* 0x001ee80000100800 */
[----:B--2---:R0:W-:Y:S04]  /*db10*/  @P0 STS [R213+0x20000], R202 ;  /* 0x020000cad5000388 */ /* 0x0041e80000000800 */
[----:B------:R1:W-:Y:S01]  /*db20*/  @P0 STS [R123+0x20000], R192 ;  /* 0x020000c07b000388 */ /* 0x0003e20000000800 */
[----:B0-----:R-:W-:-:S02]  /*db30*/  FADD R202, R187, R203 ;  /* 0x000000cbbbca7221 */ /* 0x001fc40000000000 */
[----:B------:R-:W-:Y:S01]  /*db40*/  FADD R203, R0, R186 ;  /* 0x000000ba00cb7221 */ /* 0x000fe20000000000 */
[----:B------:R-:W2:Y:S04]  /*db50*/  LDL R187, [R1+0x270] ;  /* 0x0002700001bb7983 */ /* 0x000ea80000100800 */
[----:B------:R-:W4:Y:S04]  /*db60*/  LDL R0, [R1+0x280] ;  /* 0x0002800001007983 */ /* 0x000f280000100800 */
[----:B------:R-:W2:Y:S04]  /*db70*/  LDL R186, [R1+0x25c] ;  /* 0x00025c0001ba7983 */ /* 0x000ea80000100800 */
[----:B-1----:R-:W2:Y:S04]  /*db80*/  LDL.LU R123, [R1+0x55c] ;  /* 0x00055c00017b7983 */ /* 0x002ea80000300800 */
[----:B------:R-:W2:Y:S04]  /*db90*/  LDL R192, [R1+0x284] ;  /* 0x0002840001c07983 */ /* 0x000ea80000100800 */
[----:B------:R0:W-:Y:S04]  /*dba0*/  @P0 STS [R118+0x20000], R193 ;  /* 0x020000c176000388 */ /* 0x0001e80000000800 */
[----:B0-----:R-:W2:Y:S04]  /*dbb0*/  LDL.LU R118, [R1+0x558] ;  /* 0x0005580001767983 */ /* 0x001ea80000300800 */
[----:B------:R-:W2:Y:S01]  /*dbc0*/  LDL R193, [R1+0x288] ;  /* 0x0002880001c17983 */ /* 0x000ea20000100800 */
[----:B------:R-:W-:-:S05]  /*dbd0*/  FADD R195, R190, R189 ;  /* 0x000000bdbec37221 */ /* 0x000fca0000000000 */
[----:B------:R-:W0:Y:S01]  /*dbe0*/  SHFL.BFLY PT, R197, R195, 0x2, 0x1f ;  /* 0x0c401f00c3c57f89 */ /* 0x000e2200000e0000 */
[----:B------:R-:W-:Y:S02]  /*dbf0*/  FADD R112, R112, -R240 ;  /* 0x800000f070707221 */ /* 0x000fe40000000000 */
[----:B------:R-:W-:Y:S02]  /*dc00*/  FMUL R114, R114, 1.4426950216293334961 ;  /* 0x3fb8aa3b72727820 */ /* 0x000fe40000400000 */
[----:B------:R-:W-:Y:S02]  /*dc10*/  FMUL R112, R112, 1.4426950216293334961 ;  /* 0x3fb8aa3b70707820 */ /* 0x000fe40000400000 */
[----:B------:R-:W-:Y:S01]  /*dc20*/  FMUL R113, R113, 1.4426950216293334961 ;  /* 0x3fb8aa3b71717820 */ /* 0x000fe20000400000 */
[----:B------:R-:W-:Y:S01]  /*dc30*/  MUFU.EX2 R111, R111 ;  /* 0x0000006f006f7308 */ /* 0x000fe20000000800 */
[----:B------:R-:W-:Y:S02]  /*dc40*/  FMUL R115, R115, 1.4426950216293334961 ;  /* 0x3fb8aa3b73737820 */ /* 0x000fe40000400000 */
[----:B------:R-:W-:-:S05]  /*dc50*/  FMUL R209, R209, 1.4426950216293334961 ;  /* 0x3fb8aa3bd1d17820 */ /* 0x000fca0000400000 */
[----:B------:R-:W1:Y:S01]  /*dc60*/  MUFU.EX2 R112, R112 ;  /* 0x0000007000707308 */ /* 0x000e620000000800 */
[----:B0-----:R-:W-:-:S07]  /*dc70*/  FADD R191, R195, R197 ;  /* 0x000000c5c3bf7221 */ /* 0x001fce0000000000 */
[----:B------:R-:W-:Y:S01]  /*dc80*/  MUFU.EX2 R114, R114 ;  /* 0x0000007200727308 */ /* 0x000fe20000000800 */
[----:B------:R-:W0:Y:S07]  /*dc90*/  SHFL.BFLY PT, R197, R194, 0x1, 0x1f ;  /* 0x0c201f00c2c57f89 */ /* 0x000e2e00000e0000 */
[----:B------:R-:W0:Y:S08]  /*dca0*/  MUFU.EX2 R113, R113 ;  /* 0x0000007100717308 */ /* 0x000e300000000800 */
[----:B------:R-:W0:Y:S08]  /*dcb0*/  MUFU.EX2 R219, R209 ;  /* 0x000000d100db7308 */ /* 0x000e300000000800 */
[----:B------:R-:W0:Y:S01]  /*dcc0*/  MUFU.EX2 R115, R115 ;  /* 0x0000007300737308 */ /* 0x000e220000000800 */
[----:B-1----:R-:W-:-:S02]  /*dcd0*/  FADD R210, R112, R111 ;  /* 0x0000006f70d27221 */ /* 0x002fc40000000000 */
[----:B0-----:R-:W-:Y:S02]  /*dce0*/  FADD R211, R114, R113 ;  /* 0x0000007172d37221 */ /* 0x001fe40000000000 */
[----:B------:R-:W-:Y:S01]  /*dcf0*/  FADD R206, R212, R214 ;  /* 0x000000d6d4ce7221 */ /* 0x000fe20000000000 */
[----:B------:R-:W0:Y:S01]  /*dd00*/  SHFL.BFLY PT, R200, R210, 0x2, 0x1f ;  /* 0x0c401f00d2c87f89 */ /* 0x000e2200000e0000 */
[----:B------:R-:W-:Y:S02]  /*dd10*/  FADD R208, R219, R218 ;  /* 0x000000dadbd07221 */ /* 0x000fe40000000000 */
[----:B------:R-:W-:Y:S01]  /*dd20*/  FADD R205, R2, R205 ;  /* 0x000000cd02cd7221 */ /* 0x000fe20000000000 */
[----:B------:R-:W1:Y:S01]  /*dd30*/  SHFL.BFLY PT, R212, R211, 0x2, 0x1f ;  /* 0x0c401f00d3d47f89 */ /* 0x000e6200000e0000 */
[----:B------:R-:W-:Y:S02]  /*dd40*/  FADD R194, R194, R197 ;  /* 0x000000c5c2c27221 */ /* 0x000fe40000000000 */
[----:B------:R-:W-:Y:S01]  /*dd50*/  FADD R213, R188, R115 ;  /* 0x00000073bcd57221 */ /* 0x000fe20000000000 */
[----:B------:R-:W1:Y:S01]  /*dd60*/  SHFL.BFLY PT, R196, R208, 0x2, 0x1f ;  /* 0x0c401f00d0c47f89 */ /* 0x000e6200000e0000 */
[----:B------:R-:W-:-:S03]  /*dd70*/  FADD R209, R215, R110 ;  /* 0x0000006ed7d17221 */ /* 0x000fc60000000000 */
[----:B------:R-:W1:Y:S04]  /*dd80*/  SHFL.BFLY PT, R214, R213, 0x2, 0x1f ;  /* 0x0c401f00d5d67f89 */ /* 0x000e6800000e0000 */
[----:B------:R-:W1:Y:S04]  /*dd90*/  SHFL.BFLY PT, R197, R205, 0x2, 0x1f ;  /* 0x0c401f00cdc57f89 */ /* 0x000e6800000e0000 */
[----:B------:R-:W1:Y:S01]  /*dda0*/  SHFL.BFLY PT, R199, R209, 0x2, 0x1f ;  /* 0x0c401f00d1c77f89 */ /* 0x000e6200000e0000 */
[----:B0-----:R-:W-:-:S03]  /*ddb0*/  FADD R200, R210, R200 ;  /* 0x000000c8d2c87221 */ /* 0x001fc60000000000 */
[----:B------:R-:W0:Y:S01]  /*ddc0*/  SHFL.BFLY PT, R195, R191, 0x1, 0x1f ;  /* 0x0c201f00bfc37f89 */ /* 0x000e2200000e0000 */
[----:B-1----:R-:W-:Y:S02]  /*ddd0*/  FADD R211, R211, R212 ;  /* 0x000000d4d3d37221 */ /* 0x002fe40000000000 */
[----:B------:R-:W-:Y:S02]  /*dde0*/  FADD R196, R208, R196 ;  /* 0x000000c4d0c47221 */ /* 0x000fe40000000000 */
[----:B------:R-:W1:Y:S01]  /*ddf0*/  SHFL.BFLY PT, R208, R200, 0x1, 0x1f ;  /* 0x0c201f00c8d07f89 */ /* 0x000e6200000e0000 */
[----:B------:R-:W-:Y:S02]  /*de00*/  FADD R214, R213, R214 ;  /* 0x000000d6d5d67221 */ /* 0x000fe40000000000 */
[----:B------:R-:W-:Y:S02]  /*de10*/  FADD R197, R205, R197 ;  /* 0x000000c5cdc57221 */ /* 0x000fe40000000000 */
[----:B------:R-:W1:Y:S01]  /*de20*/  SHFL.BFLY PT, R205, R211, 0x1, 0x1f ;  /* 0x0c201f00d3cd7f89 */ /* 0x000e6200000e0000 */
[----:B------:R-:W-:-:S03]  /*de30*/  FADD R199, R209, R199 ;  /* 0x000000c7d1c77221 */ /* 0x000fc60000000000 */
[----:B------:R-:W1:Y:S01]  /*de40*/  SHFL.BFLY PT, R209, R214, 0x1, 0x1f ;  /* 0x0c201f00d6d17f89 */ /* 0x000e6200000e0000 */
[----:B0-----:R-:W-:-:S03]  /*de50*/  FADD R191, R191, R195 ;  /* 0x000000c3bfbf7221 */ /* 0x001fc60000000000 */
[----:B--2---:R1:W-:Y:S04]  /*de60*/  @P0 STS [R193+0x20000], R194 ;  /* 0x020000c2c1000388 */ /* 0x0043e80000000800 */
[----:B------:R0:W-:Y:S01]  /*de70*/  @P0 STS [R192+0x20000], R191 ;  /* 0x020000bfc0000388 */ /* 0x0001e20000000800 */
[----:B-1----:R-:W-:-:S03]  /*de80*/  FADD R193, R200, R208 ;  /* 0x000000d0c8c17221 */ /* 0x002fc60000000000 */
[----:B------:R-:W2:Y:S01]  /*de90*/  LDL R200, [R1+0x27c] ;  /* 0x00027c0001c87983 */ /* 0x000ea20000100800 */
[----:B0-----:R-:W-:-:S03]  /*dea0*/  FADD R192, R211, R205 ;  /* 0x000000cdd3c07221 */ /* 0x001fc60000000000 */
[----:B------:R-:W3:Y:S01]  /*deb0*/  LDL R208, [R1+0x278] ;  /* 0x0002780001d07983 */ /* 0x000ee20000100800 */
[----:B------:R-:W-:-:S03]  /*dec0*/  FADD R191, R214, R209 ;  /* 0x000000d1d6bf7221 */ /* 0x000fc60000000000 */
[----:B------:R-:W3:Y:S04]  /*ded0*/  LDL R211, [R1+0x274] ;  /* 0x0002740001d37983 */ /* 0x000ee80000100800 */
[----:B------:R-:W3:Y:S04]  /*dee0*/  LDL R205, [R1+0x26c] ;  /* 0x00026c0001cd7983 */ /* 0x000ee80000100800 */
[----:B------:R-:W3:Y:S04]  /*def0*/  LDL R214, [R1+0x268] ;  /* 0x0002680001d67983 */ /* 0x000ee80000100800 */
[----:B------:R-:W3:Y:S04]  /*df00*/  LDL R209, [R1+0x260] ;  /* 0x0002600001d17983 */ /* 0x000ee80000100800 */
[----:B----4-:R0:W-:Y:S04]  /*df10*/  @P0 STS [R0+0x20000], R191 ;  /* 0x020000bf00000388 */ /* 0x0101e80000000800 */
[----:B0-----:R-:W4:Y:S01]  /*df20*/  LDL.LU R0, [R1+0x21c] ;  /* 0x00021c0001007983 */ /* 0x001f220000300800 */
[----:B------:R-:W-:-:S03]  /*df30*/  FADD R207, R3, R207 ;  /* 0x000000cf03cf7221 */ /* 0x000fc60000000000 */
[----:B------:R-:W0:Y:S04]  /*df40*/  SHFL.BFLY PT, R198, R206, 0x2, 0x1f ;  /* 0x0c401f00cec67f89 */ /* 0x000e2800000e0000 */
[----:B------:R-:W1:Y:S04]  /*df50*/  SHFL.BFLY PT, R204, R207, 0x2, 0x1f ;  /* 0x0c401f00cfcc7f89 */ /* 0x000e6800000e0000 */
[----:B------:R-:W1:Y:S04]  /*df60*/  SHFL.BFLY PT, R201, R202, 0x2, 0x1f ;  /* 0x0c401f00cac97f89 */ /* 0x000e6800000e0000 */
[----:B------:R-:W1:Y:S04]  /*df70*/  SHFL.BFLY PT, R195, R203, 0x2, 0x1f ;  /* 0x0c401f00cbc37f89 */ /* 0x000e6800000e0000 */
[----:B------:R-:W-:Y:S01]  /*df80*/  SHFL.BFLY PT, R210, R197, 0x1, 0x1f ;  /* 0x0c201f00c5d27f89 */ /* 0x000fe200000e0000 */
[----:B0-----:R-:W-:-:S02]  /*df90*/  FADD R198, R206, R198 ;  /* 0x000000c6cec67221 */ /* 0x001fc40000000000 */
[----:B-1----:R-:W-:Y:S02]  /*dfa0*/  FADD R204, R207, R204 ;  /* 0x000000cccfcc7221 */ /* 0x002fe40000000000 */
[----:B------:R-:W0:Y:S01]  /*dfb0*/  SHFL.BFLY PT, R207, R199, 0x1, 0x1f ;  /* 0x0c201f00c7cf7f89 */ /* 0x000e2200000e0000 */
[----:B------:R-:W-:-:S03]  /*dfc0*/  FADD R201, R202, R201 ;  /* 0x000000c9cac97221 */ /* 0x000fc60000000000 */
[----:B------:R-:W1:Y:S01]  /*dfd0*/  SHFL.BFLY PT, R206, R196, 0x1, 0x1f ;  /* 0x0c201f00c4ce7f89 */ /* 0x000e6200000e0000 */
[----:B------:R-:W-:-:S03]  /*dfe0*/  FADD R195, R203, R195 ;  /* 0x000000c3cbc37221 */ /* 0x000fc60000000000 */
[----:B------:R-:W1:Y:S04]  /*dff0*/  SHFL.BFLY PT, R202, R204, 0x1, 0x1f ;  /* 0x0c201f00ccca7f89 */ /* 0x000e6800000e0000 */
[----:B------:R-:W-:Y:S04]  /*e000*/  SHFL.BFLY PT, R203, R198, 0x1, 0x1f ;  /* 0x0c201f00c6cb7f89 */ /* 0x000fe800000e0000 */
[----:B------:R-:W-:Y:S04]  /*e010*/  SHFL.BFLY PT, R212, R201, 0x1, 0x1f ;  /* 0x0c201f00c9d47f89 */ /* 0x000fe800000e0000 */
[----:B------:R-:W1:Y:S01]  /*e020*/  SHFL.BFLY PT, R213, R195, 0x1, 0x1f ;  /* 0x0c201f00c3d57f89 */ /* 0x000e6200000e0000 */
[----:B0-----:R-:W-:-:S02]  /*e030*/  FADD R194, R199, R207 ;  /* 0x000000cfc7c27221 */ /* 0x001fc40000000000 */
[----:B-1----:R-:W-:Y:S02]  /*e040*/  FADD R196, R196, R206 ;  /* 0x000000cec4c47221 */ /* 0x002fe40000000000 */
[----:B------:R-:W-:Y:S02]  /*e050*/  FADD R191, R204, R202 ;  /* 0x000000caccbf7221 */ /* 0x000fe40000000000 */
[----:B------:R-:W-:Y:S01]  /*e060*/  FADD R195, R195, R213 ;  /* 0x000000d5c3c37221 */ /* 0x000fe20000000000 */
[----:B------:R-:W-:Y:S04]  /*e070*/  STL [R1+0x51c], R248 ;  /* 0x00051cf801007387 */ /* 0x000fe80000100800 */
[----:B------:R-:W-:Y:S04]  /*e080*/  STL [R1+0x500], R247 ;  /* 0x000500f701007387 */ /* 0x000fe80000100800 */
[----:B--2---:R0:W-:Y:S04]  /*e090*/  @P0 STS [R200+0x20000], R192 ;  /* 0x020000c0c8000388 */ /* 0x0041e80000000800 */
[----:B---3--:R1:W-:Y:S04]  /*e0a0*/  @P0 STS [R208+0x20000], R193 ;  /* 0x020000c1d0000388 */ /* 0x0083e80000000800 */
[----:B------:R2:W-:Y:S01]  /*e0b0*/  @P0 STS [R211+0x20000], R194 ;  /* 0x020000c2d3000388 */ /* 0x0005e20000000800 */
[----:B0-----:R-:W-:-:S03]  /*e0c0*/  FADD R192, R198, R203 ;  /* 0x000000cbc6c07221 */ /* 0x001fc60000000000 */
[----:B------:R0:W-:Y:S01]  /*e0d0*/  @P0 STS [R187+0x20000], R196 ;  /* 0x020000c4bb000388 */ /* 0x0001e20000000800 */
[----:B-1----:R-:W-:-:S03]  /*e0e0*/  FADD R193, R197, R210 ;  /* 0x000000d2c5c17221 */ /* 0x002fc60000000000 */
[----:B------:R-:W-:Y:S01]  /*e0f0*/  @P0 STS [R205+0x20000], R191 ;  /* 0x020000bfcd000388 */ /* 0x000fe20000000800 */
[----:B--2---:R-:W-:-:S03]  /*e100*/  FADD R194, R201, R212 ;  /* 0x000000d4c9c27221 */ /* 0x004fc60000000000 */
[----:B------:R-:W-:Y:S04]  /*e110*/  @P0 STS [R214+0x20000], R192 ;  /* 0x020000c0d6000388 */ /* 0x000fe80000000800 */
[----:B0-----:R-:W0:Y:S04]  /*e120*/  S2R R187, SR_TID.X ;  /* 0x0000000000bb7919 */ /* 0x001e280000002100 */
[----:B------:R0:W-:Y:S04]  /*e130*/  @P0 STS [R185+0x20000], R193 ;  /* 0x020000c1b9000388 */ /* 0x0001e80000000800 */
[----:B------:R-:W-:Y:S04]  /*e140*/  @P0 STS [R209+0x20000], R194 ;  /* 0x020000c2d1000388 */ /* 0x000fe80000000800 */
[----:B------:R-:W-:Y:S01]  /*e150*/  @P0 STS [R186+0x20000], R195 ;  /* 0x020000c3ba000388 */ /* 0x000fe20000000800 */
[----:B0-----:R-:W-:-:S03]  /*e160*/  LOP3.LUT R185, R187, 0xff, RZ, 0xc0, !PT ;  /* 0x000000ffbbb97812 */ /* 0x001fc600078ec0ff */
[----:B------:R-:W-:Y:S06]  /*e170*/  BAR.SYNC.DEFER_BLOCKING 0x0 ;  /* 0x0000000000007b1d */ /* 0x000fec0000010000 */
[----:B------:R-:W0:Y:S04]  /*e180*/  LDS R191, [R185.X4+0x20000] ;  /* 0x02000000b9bf7984 */ /* 0x000e280000004800 */
[----:B0-----:R-:W0:Y:S01]  /*e190*/  SHFL.BFLY PT, R192, R191, 0x1, 0x1f ;  /* 0x0c201f00bfc07f89 */ /* 0x001e2200000e0000 */
[----:B------:R-:W-:Y:S01]  /*e1a0*/  LOP3.LUT R186, R187, 0x1c, RZ, 0xc0, !PT ;  /* 0x0000001cbbba7812 */ /* 0x000fe200078ec0ff */
[----:B0-----:R-:W-:-:S05]  /*e1b0*/  FADD R191, R191, R192 ;  /* 0x000000c0bfbf7221 */ /* 0x001fca0000000000 */
[----:B------:R0:W-:Y:S01]  /*e1c0*/  @!P6 STS [R185.X4+0x20000], R191 ;  /* 0x020000bfb900e388 */ /* 0x0001e20000004800 */
[----:B------:R-:W-:-:S03]  /*e1d0*/  SHF.L.U32 R186, R186, 0x1, RZ ;  /* 0x00000001baba7819 */ /* 0x000fc600000006ff */
[----:B------:R-:W-:Y:S01]  /*e1e0*/  BAR.SYNC.DEFER_BLOCKING 0x0 ;  /* 0x0000000000007b1d */ /* 0x000fe20000010000 */
[----:B0-----:R-:W-:-:S05]  /*e1f0*/  FADD R191, -R248, R249 ;  /* 0x000000f9f8bf7221 */ /* 0x001fca0000000100 */
[----:B------:R-:W4:Y:S01]  /*e200*/  LDS R193, [R186+0x20000] ;  /* 0x02000000bac17984 */ /* 0x000f220000000800 */
[----:B------:R-:W-:-:S04]  /*e210*/  FMUL R191, R191, 1.4426950216293334961 ;  /* 0x3fb8aa3bbfbf7820 */ /* 0x000fc80000400000 */
[----:B------:R-:W4:Y:S02]  /*e220*/  MUFU.EX2 R195, R191 ;  /* 0x000000bf00c37308 */ /* 0x000f240000000800 */
[----:B----4-:R-:W-:-:S05]  /*e230*/  FFMA R0, R195, R0, R193 ;  /* 0x00000000c3007223 */ /* 0x010fca00000000c1 */
[----:B------:R0:W-:Y:S04]  /*e240*/  STL [R1+0x21c], R0 ;  /* 0x00021c0001007387 */ /* 0x0001e80000100800 */
[----:B0-----:R-:W2:Y:S01]  /*e250*/  LDL.LU R0, [R1+0x220] ;  /* 0x0002200001007983 */ /* 0x001ea20000300800 */
[----:B------:R-:W-:-:S04]  /*e260*/  LOP3.LUT R187, R187, 0x1c, RZ, 0xc0, !PT ;  /* 0x0000001cbbbb7812 */ /* 0x000fc800078ec0ff */
[----:B------:R-:W-:-:S05]  /*e270*/  LEA.HI R187, R187, 0x8, RZ, 0x1e ;  /* 0x00000008bbbb7811 */ /* 0x000fca00078ff0ff */
[----:B------:R-:W2:Y:S01]  /*e280*/  LDS R191, [R187.X8+0x20000] ;  /* 0x02000000bbbf7984 */ /* 0x000ea20000008800 */
[----:B------:R-:W-:-:S04]  /*e290*/  FADD R192, -R247, R251 ;  /* 0x000000fbf7c07221 */ /* 0x000fc80000000100 */
[----:B------:R-:W-:Y:S02]  /*e2a0*/  FMUL R192, R192, 1.4426950216293334961 ;  /* 0x3fb8aa3bc0c07820 */ /* 0x000fe40000400000 */
[----:B------:R-:W-:-:S04]  /*e2b0*/  FMUL R96, R195, R96 ;  /* 0x00000060c3607220 */ /* 0x000fc80000400000 */
[----:B------:R-:W2:Y:S01]  /*e2c0*/  MUFU.EX2 R192, R192 ;  /* 0x000000c000c07308 */ /* 0x000ea20000000800 */
[C---:B------:R-:W-:Y:S02]  /*e2d0*/  FMUL R97, R195.reuse, R97 ;  /* 0x00000061c3617220 */ /* 0x040fe40000400000 */
[C---:B------:R-:W-:Y:S01]  /*e2e0*/  FMUL R92, R195.reuse, R92 ;  /* 0x0000005cc35c7220 */ /* 0x040fe20000400000 */
[----:B------:R-:W-:Y:S01]  /*e2f0*/  STL [R1+0x520], R246 ;  /* 0x000520f601007387 */ /* 0x000fe20000100800 */
[C---:B------:R-:W-:Y:S02]  /*e300*/  FMUL R93, R195.reuse, R93 ;  /* 0x0000005dc35d7220 */ /* 0x040fe40000400000 */
[C---:B------:R-:W-:Y:S01]  /*e310*/  FMUL R88, R195.reuse, R88 ;  /* 0x00000058c3587220 */ /* 0x040fe20000400000 */
[----:B------:R-:W-:Y:S01]  /*e320*/  STL [R1+0x524], R96 ;  /* 0x0005246001007387 */ /* 0x000fe20000100800 */
[C---:B------:R-:W-:Y:S02]  /*e330*/  FMUL R89, R195.reuse, R89 ;  /* 0x00000059c3597220 */ /* 0x040fe40000400000 */
[C---:B------:R-:W-:Y:S01]  /*e340*/  FMUL R84, R195.reuse, R84 ;  /* 0x00000054c3547220 */ /* 0x040fe20000400000 */
[----:B------:R-:W-:Y:S01]  /*e350*/  STL [R1+0x528], R97 ;  /* 0x0005286101007387 */ /* 0x000fe20000100800 */
[----:B------:R-:W-:-:S03]  /*e360*/  FMUL R85, R195, R85 ;  /* 0x00000055c3557220 */ /* 0x000fc60000400000 */
[----:B------:R0:W-:Y:S01]  /*e370*/  STL [R1+0x52c], R92 ;  /* 0x00052c5c01007387 */ /* 0x0001e20000100800 */
[C---:B------:R-:W-:Y:S02]  /*e380*/  FMUL R80, R195.reuse, R80 ;  /* 0x00000050c3507220 */ /* 0x040fe40000400000 */
[----:B------:R-:W-:Y:S01]  /*e390*/  FMUL R81, R195, R81 ;  /* 0x00000051c3517220 */ /* 0x000fe20000400000 */
[----:B0-----:R-:W3:Y:S04]  /*e3a0*/  LDL.LU R92, [R1+0x224] ;  /* 0x00022400015c7983 */ /* 0x001ee80000300800 */
[----:B------:R-:W-:Y:S04]  /*e3b0*/  STL [R1+0x530], R93 ;  /* 0x0005305d01007387 */ /* 0x000fe80000100800 */
[----:B------:R-:W-:Y:S04]  /*e3c0*/  STL [R1+0x534], R88 ;  /* 0x0005345801007387 */ /* 0x000fe80000100800 */
[----:B------:R-:W-:Y:S04]  /*e3d0*/  STL [R1+0x538], R89 ;  /* 0x0005385901007387 */ /* 0x000fe80000100800 */
[----:B------:R-:W-:Y:S04]  /*e3e0*/  STL [R1+0x53c], R84 ;  /* 0x00053c5401007387 */ /* 0x000fe80000100800 */
[----:B------:R-:W-:Y:S04]  /*e3f0*/  STL [R1+0x540], R85 ;  /* 0x0005405501007387 */ /* 0x000fe80000100800 */
[----:B------:R-:W-:Y:S04]  /*e400*/  STL [R1+0x544], R80 ;  /* 0x0005445001007387 */ /* 0x000fe80000100800 */
[----:B------:R-:W-:Y:S04]  /*e410*/  STL [R1+0x548], R81 ;  /* 0x0005485101007387 */ /* 0x000fe80000100800 */
[----:B------:R-:W-:Y:S01]  /*e420*/  STL [R1+0x4fc], R245 ;  /* 0x0004fcf501007387 */ /* 0x000fe20000100800 */
[----:B--2---:R-:W-:-:S05]  /*e430*/  FFMA R0, R192, R0, R191 ;  /* 0x00000000c0007223 */ /* 0x004fca00000000bf */
[----:B------:R0:W-:Y:S04]  /*e440*/  STL [R1+0x220], R0 ;  /* 0x0002200001007387 */ /* 0x0001e80000100800 */
[----:B0-----:R-:W2:Y:S04]  /*e450*/  LDL.LU R0, [R1+0x228] ;  /* 0x0002280001007983 */ /* 0x001ea80000300800 */
[----:B------:R-:W0:Y:S01]  /*e460*/  S2R R187, SR_TID.X ;  /* 0x0000000000bb7919 */ /* 0x000e220000002100 */
[----:B------:R-:W-:-:S04]  /*e470*/  FADD R193, -R246, R252 ;  /* 0x000000fcf6c17221 */ /* 0x000fc80000000100 */
[----:B------:R-:W-:Y:S01]  /*e480*/  FMUL R193, R193, 1.4426950216293334961 ;  /* 0x3fb8aa3bc1c17820 */ /* 0x000fe20000400000 */
[----:B0-----:R-:W-:-:S04]  /*e490*/  LOP3.LUT R187, R187, 0x1c, RZ, 0xc0, !PT ;  /* 0x0000001cbbbb7812 */ /* 0x001fc800078ec0ff */
[----:B------:R-:W-:-:S05]  /*e4a0*/  LEA.HI R187, R187, 0x10, RZ, 0x1e ;  /* 0x00000010bbbb7811 */ /* 0x000fca00078ff0ff */
[----:B------:R-:W3:Y:S01]  /*e4b0*/  LDS R194, [R187.X8+0x20000] ;  /* 0x02000000bbc27984 */ /* 0x000ee20000008800 */
[----:B------:R0:W3:Y:S03]  /*e4c0*/  MUFU.EX2 R191, R193 ;  /* 0x000000c100bf7308 */ /* 0x0000e60000000800 */
[----:B0-----:R-:W2:Y:S01]  /*e4d0*/  LDS R193, [R223.X8+0x20000] ;  /* 0x02000000dfc17984 */ /* 0x001ea20000008800 */
[C---:B------:R-:W-:Y:S02]  /*e4e0*/  FMUL R76, R195.reuse, R76 ;  /* 0x0000004cc34c7220 */ /* 0x040fe40000400000 */
[C---:B------:R-:W-:Y:S02]  /*e4f0*/  FMUL R77, R195.reuse, R77 ;  /* 0x0000004dc34d7220 */ /* 0x040fe40000400000 */
[C---:B------:R-:W-:Y:S02]  /*e500*/  FMUL R72, R195.reuse, R72 ;  /* 0x00000048c3487220 */ /* 0x040fe40000400000 */
[----:B------:R-:W-:-:S02]  /*e510*/  FMUL R73, R195, R73 ;  /* 0x00000049c3497220 */ /* 0x000fc40000400000 */
[C---:B------:R-:W-:Y:S02]  /*e520*/  FMUL R68, R195.reuse, R68 ;  /* 0x00000044c3447220 */ /* 0x040fe40000400000 */
[----:B------:R-:W-:Y:S02]  /*e530*/  FMUL R69, R195, R69 ;  /* 0x00000045c3457220 */ /* 0x000fe40000400000 */
[----:B------:R-:W-:Y:S02]  /*e540*/  FADD R195, -R245, R224 ;  /* 0x000000e0f5c37221 */ /* 0x000fe40000000100 */
[C---:B------:R-:W-:Y:S02]  /*e550*/  FMUL R98, R192.reuse, R98 ;  /* 0x00000062c0627220 */ /* 0x040fe40000400000 */
[C---:B------:R-:W-:Y:S02]  /*e560*/  FMUL R99, R192.reuse, R99 ;  /* 0x00000063c0637220 */ /* 0x040fe40000400000 */
[----:B------:R-:W-:-:S02]  /*e570*/  FMUL R94, R192, R94 ;  /* 0x0000005ec05e7220 */ /* 0x000fc40000400000 */
[C---:B------:R-:W-:Y:S02]  /*e580*/  FMUL R95, R192.reuse, R95 ;  /* 0x0000005fc05f7220 */ /* 0x040fe40000400000 */
[C---:B------:R-:W-:Y:S02]  /*e590*/  FMUL R90, R192.reuse, R90 ;  /* 0x0000005ac05a7220 */ /* 0x040fe40000400000 */
[C---:B------:R-:W-:Y:S02]  /*e5a0*/  FMUL R91, R192.reuse, R91 ;  /* 0x0000005bc05b7220 */ /* 0x040fe40000400000 */
        /* <DEDUP_REMOVED lines=9> */
[----:B------:R-:W-:Y:S02]  /*e640*/  FMUL R71, R192, R71 ;  /* 0x00000047c0477220 */ /* 0x000fe40000400000 */
[----:B------:R-:W-:-:S06]  /*e650*/  FMUL R192, R195, 1.4426950216293334961 ;  /* 0x3fb8aa3bc3c07820 */ /* 0x000fcc0000400000 */
[----:B------:R-:W2:Y:S01]  /*e660*/  MUFU.EX2 R192, R192 ;  /* 0x000000c000c07308 */ /* 0x000ea20000000800 */
[----:B---3--:R-:W-:Y:S02]  /*e670*/  FFMA R92, R191, R92, R194 ;  /* 0x0000005cbf5c7223 */ /* 0x008fe400000000c2 */
[----:B------:R-:W0:Y:S04]  /*e680*/  LDS R194, [R220.X8+0x20000] ;  /* 0x02000000dcc27984 */ /* 0x000e280000008800 */
[----:B------:R-:W-:Y:S04]  /*e690*/  STL [R1+0x224], R92 ;  /* 0x0002245c01007387 */ /* 0x000fe80000100800 */
[----:B------:R-:W0:Y:S01]  /*e6a0*/  LDL.LU R80, [R1+0x22c] ;  /* 0x00022c0001507983 */ /* 0x000e220000300800 */
[----:B--2---:R-:W-:-:S03]  /*e6b0*/  FFMA R0, R192, R0, R193 ;  /* 0x00000000c0007223 */ /* 0x004fc600000000c1 */
[----:B------:R-:W1:Y:S04]  /*e6c0*/  LDS R193, [R222.X8+0x20000] ;  /* 0x02000000dec17984 */ /* 0x000e680000008800 */
[----:B------:R2:W-:Y:S04]  /*e6d0*/  STL [R1+0x228], R0 ;  /* 0x0002280001007387 */ /* 0x0005e80000100800 */
[----:B--2---:R-:W1:Y:S01]  /*e6e0*/  LDL.LU R0, [R1+0x230] ;  /* 0x0002300001007983 */ /* 0x004e620000300800 */
[----:B------:R-:W-:Y:S02]  /*e6f0*/  FADD R195, -R244, R221 ;  /* 0x000000ddf4c37221 */ /* 0x000fe40000000100 */
        /* <DEDUP_REMOVED lines=15> */
[----:B------:R-:W-:Y:S02]  /*e7f0*/  FMUL R45, R191, R45 ;  /* 0x0000002dbf2d7220 */ /* 0x000fe40000400000 */
[----:B------:R-:W-:Y:S02]  /*e800*/  FMUL R191, R195, 1.4426950216293334961 ;  /* 0x3fb8aa3bc3bf7820 */ /* 0x000fe40000400000 */
[----:B------:R-:W-:Y:S02]  /*e810*/  FADD R195, -R243, R216 ;  /* 0x000000d8f3c37221 */ /* 0x000fe40000000100 */
[----:B------:R-:W-:-:S02]  /*e820*/  FMUL R66, R192, R66 ;  /* 0x00000042c0427220 */ /* 0x000fc40000400000 */
[----:B------:R-:W0:Y:S01]  /*e830*/  MUFU.EX2 R191, R191 ;  /* 0x000000bf00bf7308 */ /* 0x000e220000000800 */
        /* <DEDUP_REMOVED lines=15> */
[----:B------:R-:W-:-:S06]  /*e930*/  FMUL R192, R195, 1.4426950216293334961 ;  /* 0x3fb8aa3bc3c07820 */ /* 0x000fcc0000400000 */
[----:B------:R-:W1:Y:S01]  /*e940*/  MUFU.EX2 R192, R192 ;  /* 0x000000c000c07308 */ /* 0x000e620000000800 */
[----:B0-----:R-:W-:Y:S02]  /*e950*/  FFMA R80, R191, R80, R194 ;  /* 0x00000050bf507223 */ /* 0x001fe400000000c2 */
[----:B------:R-:W0:Y:S04]  /*e960*/  LDS R194, [R217.X8+0x20000] ;  /* 0x02000000d9c27984 */ /* 0x000e280000008800 */
[----:B------:R2:W-:Y:S04]  /*e970*/  STL [R1+0x22c], R80 ;  /* 0x00022c5001007387 */ /* 0x0005e80000100800 */
[----:B--2---:R-:W0:Y:S01]  /*e980*/  LDL.LU R80, [R1+0x234] ;  /* 0x0002340001507983 */ /* 0x004e220000300800 */
[----:B-1----:R-:W-:-:S05]  /*e990*/  FFMA R0, R192, R0, R193 ;  /* 0x00000000c0007223 */ /* 0x002fca00000000c1 */
[----:B------:R1:W-:Y:S04]  /*e9a0*/  STL [R1+0x230], R0 ;  /* 0x0002300001007387 */ /* 0x0003e80000100800 */
[----:B-1----:R-:W2:Y:S01]  /*e9b0*/  LDL.LU R0, [R1+0x238] ;  /* 0x0002380001007983 */ /* 0x002ea20000300800 */
[C---:B------:R-:W-:Y:S02]  /*e9c0*/  FMUL R40, R191.reuse, R40 ;  /* 0x00000028bf287220 */ /* 0x040fe40000400000 */
[C---:B------:R-:W-:Y:S01]  /*e9d0*/  FMUL R41, R191.reuse, R41 ;  /* 0x00000029bf297220 */ /* 0x040fe20000400000 */
[----:B------:R-:W3:Y:S01]  /*e9e0*/  LDL.64 R198, [R1+0x390] ;  /* 0x0003900001c67983 */ /* 0x000ee20000100a00 */
[C---:B------:R-:W-:Y:S02]  /*e9f0*/  FMUL R36, R191.reuse, R36 ;  /* 0x00000024bf247220 */ /* 0x040fe40000400000 */
[C---:B------:R-:W-:Y:S01]  /*ea00*/  FMUL R37, R191.reuse, R37 ;  /* 0x00000025bf257220 */ /* 0x040fe20000400000 */
[----:B------:R-:W4:Y:S01]  /*ea10*/  LDL.64 R84, [R1+0x388] ;  /* 0x0003880001547983 */ /* 0x000f220000100a00 */
        /* <DEDUP_REMOVED lines=11> */
[----:B------:R-:W-:Y:S02]  /*ead0*/  FMUL R161, R191, R161 ;  /* 0x000000a1bfa17220 */ /* 0x000fe40000400000 */
[----:B------:R-:W-:-:S04]  /*eae0*/  FADD R191, -R242, R225 ;  /* 0x000000e1f2bf7221 */ /* 0x000fc80000000100 */
[----:B------:R-:W-:Y:S02]  /*eaf0*/  FMUL R193, R191, 1.4426950216293334961 ;  /* 0x3fb8aa3bbfc17820 */ /* 0x000fe40000400000 */
[----:B------:R-:W2:Y:S01]  /*eb00*/  LDS R191, [R250.X8+0x20000] ;  /* 0x02000000fabf7984 */ /* 0x000ea20000008800 */
[----:B------:R-:W-:Y:S02]  /*eb10*/  FADD R195, -R241, R227 ;  /* 0x000000e3f1c37221 */ /* 0x000fe40000000100 */
[C---:B------:R-:W-:Y:S01]  /*eb20*/  FMUL R42, R192.reuse, R42 ;  /* 0x0000002ac02a7220 */ /* 0x040fe20000400000 */
[----:B------:R-:W0:Y:S01]  /*eb30*/  MUFU.EX2 R193, R193 ;  /* 0x000000c100c17308 */ /* 0x000e220000000800 */
        /* <DEDUP_REMOVED lines=15> */
[----:B------:R-:W-:-:S06]  /*ec30*/  FMUL R192, R195, 1.4426950216293334961 ;  /* 0x3fb8aa3bc3c07820 */ /* 0x000fcc0000400000 */
[----:B------:R-:W1:Y:S01]  /*ec40*/  MUFU.EX2 R192, R192 ;  /* 0x000000c000c07308 */ /* 0x000e620000000800 */
[----:B0-----:R-:W-:-:S05]  /*ec50*/  FFMA R80, R193, R80, R194 ;  /* 0x00000050c1507223 */ /* 0x001fca00000000c2 */
[----:B------:R0:W-:Y:S04]  /*ec60*/  STL [R1+0x234], R80 ;  /* 0x0002345001007387 */ /* 0x0001e80000100800 */
[----:B------:R-:W4:Y:S04]  /*ec70*/  LDL.64 R196, [R1+0x378] ;  /* 0x0003780001c47983 */ /* 0x000f280000100a00 */
[----:B------:R-:W4:Y:S04]  /*ec80*/  LDL.64 R194, [R1+0x370] ;  /* 0x0003700001c27983 */ /* 0x000f280000100a00 */
[----:B0-----:R-:W4:Y:S04]  /*ec90*/  LDL.64 R80, [R1+0x380] ;  /* 0x0003800001507983 */ /* 0x001f280000100a00 */
        /* <DEDUP_REMOVED lines=17> */
[C---:B-1----:R-:W-:Y:S02]  /*edb0*/  FMUL R26, R192.reuse, R26 ;  /* 0x0000001ac01a7220 */ /* 0x042fe40000400000 */
        /* <DEDUP_REMOVED lines=15> */
[----:B--2---:R-:W-:-:S05]  /*eeb0*/  FFMA R0, R192, R0, R191 ;  /* 0x00000000c0007223 */ /* 0x004fca00000000bf */
[----:B------:R0:W-:Y:S04]  /*eec0*/  STL [R1+0x238], R0 ;  /* 0x0002380001007387 */ /* 0x0001e80000100800 */
[----:B------:R-:W2:Y:S04]  /*eed0*/  LDL.64 R186, [R1+0x360] ;  /* 0x0003600001ba7983 */ /* 0x000ea80000100a00 */
[----:B------:R-:W2:Y:S04]  /*eee0*/  LDL.64 R92, [R1+0x350] ;  /* 0x00035000015c7983 */ /* 0x000ea80000100a00 */
[----:B------:R-:W2:Y:S01]  /*eef0*/  LDL.64 R192, [R1+0x348] ;  /* 0x0003480001c07983 */ /* 0x000ea20000100a00 */
[----:B---3--:R-:W-:-:S03]  /*ef00*/  IMAD.WIDE R4, R184, 0x2, R198 ;  /* 0x00000002b8047825 */ /* 0x008fc600078e02c6 */
[----:B------:R-:W3:Y:S01]  /*ef10*/  LDL.64 R96, [R1+0x358] ;  /* 0x0003580001607983 */ /* 0x000ee20000100a00 */
[----:B----4-:R-:W-:-:S03]  /*ef20*/  IMAD.WIDE R6, R184, 0x2, R84 ;  /* 0x00000002b8067825 */ /* 0x010fc600078e0254 */
[----:B------:R-:W4:Y:S04]  /*ef30*/  LDL.64 R210, [R1+0x340] ;  /* 0x0003400001d27983 */ /* 0x000f280000100a00 */
[----:B------:R-:W3:Y:S04]  /*ef40*/  LDL.64 R198, [R1+0x338] ;  /* 0x0003380001c67983 */ /* 0x000ee80000100a00 */
[----:B------:R-:W4:Y:S04]  /*ef50*/  LDL.64 R10, [R1+0x310] ;  /* 0x00031000010a7983 */ /* 0x000f280000100a00 */
[----:B------:R-:W4:Y:S04]  /*ef60*/  LDL.64 R208, [R1+0x318] ;  /* 0x0003180001d07983 */ /* 0x000f280000100a00 */
[----:B------:R-:W4:Y:S04]  /*ef70*/  LDL.64 R212, [R1+0x2c8] ;  /* 0x0002c80001d47983 */ /* 0x000f280000100a00 */
[----:B------:R-:W4:Y:S01]  /*ef80*/  LDL.64 R220, [R1+0x2a8] ;  /* 0x0002a80001dc7983 */ /* 0x000f220000100a00 */
[----:B------:R-:W-:-:S03]  /*ef90*/  IMAD.WIDE R8, R184, 0x2, R80 ;  /* 0x00000002b8087825 */ /* 0x000fc600078e0250 */
[----:B------:R1:W4:Y:S04]  /*efa0*/  LDG.E.U16 R81, [R4.64] ;  /* 0x0000000604517981 */ /* 0x000328000c1e1500 */
[----:B------:R0:W4:Y:S04]  /*efb0*/  LDG.E.U16 R85, [R8.64] ;  /* 0x0000000608557981 */ /* 0x000128000c1e1500 */
[----:B------:R0:W4:Y:S01]  /*efc0*/  LDG.E.U16 R80, [R6.64] ;  /* 0x0000000606507981 */ /* 0x000122000c1e1500 */
[----:B-1----:R-:W-:-:S03]  /*efd0*/  IMAD.WIDE R4, R184, 0x2, R196 ;  /* 0x00000002b8047825 */ /* 0x002fc600078e02c4 */
[----:B------:R-:W4:Y:S01]  /*efe0*/  LDL.64 R196, [R1+0x330] ;  /* 0x0003300001c47983 */ /* 0x000f220000100a00 */
[----:B0-----:R-:W-:-:S03]  /*eff0*/  IMAD.WIDE R8, R184, 0x2, R88 ;  /* 0x00000002b8087825 */ /* 0x001fc600078e0258 */
[----:B------:R2:W4:Y:S01]  /*f000*/  LDG.E.U16 R84, [R4.64] ;  /* 0x0000000604547981 */ /* 0x000522000c1e1500 */
[----:B------:R-:W-:-:S03]  /*f010*/  IMAD.WIDE R6, R184, 0x2, R194 ;  /* 0x00000002b8067825 */ /* 0x000fc600078e02c2 */
[----:B------:R-:W4:Y:S04]  /*f020*/  LDL.64 R194, [R1+0x328] ;  /* 0x0003280001c27983 */ /* 0x000f280000100a00 */
[----:B------:R0:W4:Y:S04]  /*f030*/  LDG.E.U16 R88, [R8.64] ;  /* 0x0000000608587981 */ /* 0x000128000c1e1500 */
[----:B------:R3:W4:Y:S01]  /*f040*/  LDG.E.U16 R89, [R6.64] ;  /* 0x0000000606597981 */ /* 0x000722000c1e1500 */
[----:B--2---:R-:W-:-:S03]  /*f050*/  IMAD.WIDE R4, R184, 0x2, R186 ;  /* 0x00000002b8047825 */ /* 0x004fc600078e02ba */
[----:B------:R-:W2:Y:S01]  /*f060*/  LDL.64 R186, [R1+0x320] ;  /* 0x0003200001ba7983 */ /* 0x000ea20000100a00 */
[----:B0-----:R-:W-:-:S03]  /*f070*/  IMAD.WIDE R8, R184, 0x2, R92 ;  /* 0x00000002b8087825 */ /* 0x001fc600078e025c */
[----:B------:R0:W2:Y:S02]  /*f080*/  LDG.E.U16 R93, [R4.64] ;  /* 0x00000006045d7981 */ /* 0x0000a4000c1e1500 */
[C---:B0-----:R-:W-:Y:S02]  /*f090*/  IMAD.WIDE R4, R184.reuse, 0x2, R192 ;  /* 0x00000002b8047825 */ /* 0x041fe400078e02c0 */
[----:B------:R-:W2:Y:S02]  /*f0a0*/  LDL.64 R192, [R1+0x308] ;  /* 0x0003080001c07983 */ /* 0x000ea40000100a00 */
[C---:B---3--:R-:W-:Y:S02]  /*f0b0*/  IMAD.WIDE R6, R184.reuse, 0x2, R96 ;  /* 0x00000002b8067825 */ /* 0x048fe400078e0260 */
[----:B------:R0:W3:Y:S04]  /*f0c0*/  LDG.E.U16 R97, [R8.64] ;  /* 0x0000000608617981 */ /* 0x0000e8000c1e1500 */
[----:B------:R4:W3:Y:S04]  /*f0d0*/  LDG.E.U16 R92, [R6.64] ;  /* 0x00000006065c7981 */ /* 0x0008e8000c1e1500 */
[----:B------:R1:W3:Y:S01]  /*f0e0*/  LDG.E.U16 R96, [R4.64] ;  /* 0x0000000604607981 */ /* 0x0002e2000c1e1500 */
[----:B0-----:R-:W-:-:S03]  /*f0f0*/  IMAD.WIDE R8, R184, 0x2, R198 ;  /* 0x00000002b8087825 */ /* 0x001fc600078e02c6 */
[----:B------:R-:W3:Y:S01]  /*f100*/  LDL.64 R198, [R1+0x2f8] ;  /* 0x0002f80001c67983 */ /* 0x000ee20000100a00 */
[----:B----4-:R-:W-:-:S03]  /*f110*/  IMAD.WIDE R6, R184, 0x2, R210 ;  /* 0x00000002b8067825 */ /* 0x010fc600078e02d2 */
[----:B------:R2:W4:Y:S04]  /*f120*/  LDG.E.U16 R248, [R8.64] ;  /* 0x0000000608f87981 */ /* 0x000528000c1e1500 */
[----:B------:R0:W4:Y:S04]  /*f130*/  LDG.E.U16 R246, [R6.64] ;  /* 0x0000000606f67981 */ /* 0x000128000c1e1500 */
[----:B------:R-:W4:Y:S01]  /*f140*/  LDL.64 R210, [R1+0x300] ;  /* 0x0003000001d27983 */ /* 0x000f220000100a00 */
[----:B-1----:R-:W-:-:S03]  /*f150*/  IMAD.WIDE R4, R184, 0x2, R196 ;  /* 0x00000002b8047825 */ /* 0x002fc600078e02c4 */
[----:B------:R-:W4:Y:S04]  /*f160*/  LDL.64 R196, [R1+0x2f0] ;  /* 0x0002f00001c47983 */ /* 0x000f280000100a00 */
[----:B------:R1:W4:Y:S01]  /*f170*/  LDG.E.U16 R185, [R4.64] ;  /* 0x0000000604b97981 */ /* 0x000322000c1e1500 */
[----:B0-----:R-:W-:-:S03]  /*f180*/  IMAD.WIDE R6, R184, 0x2, R194 ;  /* 0x00000002b8067825 */ /* 0x001fc600078e02c2 */
[----:B------:R-:W4:Y:S04]  /*f190*/  LDL.64 R194, [R1+0x2e8] ;  /* 0x0002e80001c27983 */ /* 0x000f280000100a00 */
[----:B------:R0:W4:Y:S01]  /*f1a0*/  LDG.E.U16 R0, [R6.64] ;  /* 0x0000000606007981 */ /* 0x000122000c1e1500 */
[----:B-1----:R-:W-:-:S03]  /*f1b0*/  IMAD.WIDE R4, R184, 0x2, R208 ;  /* 0x00000002b8047825 */ /* 0x002fc600078e02d0 */
[----:B------:R-:W4:Y:S01]  /*f1c0*/  LDL.64 R208, [R1+0x2d0] ;  /* 0x0002d00001d07983 */ /* 0x000f220000100a00 */
[----:B0-----:R-:W-:-:S03]  /*f1d0*/  IMAD.WIDE R6, R184, 0x2, R10 ;  /* 0x00000002b8067825 */ /* 0x001fc600078e020a */
[----:B------:R-:W4:Y:S04]  /*f1e0*/  LDL.64 R10, [R1+0x2e0] ;  /* 0x0002e000010a7983 */ /* 0x000f280000100a00 */
[----:B------:R3:W4:Y:S01]  /*f1f0*/  LDG.E.U16 R250, [R6.64] ;  /* 0x0000000606fa7981 */ /* 0x000722000c1e1500 */
[----:B--2---:R-:W-:-:S03]  /*f200*/  IMAD.WIDE R8, R184, 0x2, R186 ;  /* 0x00000002b8087825 */ /* 0x004fc600078e02ba */
[----:B------:R4:W2:Y:S04]  /*f210*/  LDG.E.U16 R187, [R4.64] ;  /* 0x0000000604bb7981 */ /* 0x0008a8000c1e1500 */
[----:B------:R0:W2:Y:S02]  /*f220*/  LDG.E.U16 R186, [R8.64] ;  /* 0x0000000608ba7981 */ /* 0x0000a4000c1e1500 */
[C---:B0-----:R-:W-:Y:S02]  /*f230*/  IMAD.WIDE R8, R184.reuse, 0x2, R192 ;  /* 0x00000002b8087825 */ /* 0x041fe400078e02c0 */
[----:B------:R-:W2:Y:S04]  /*f240*/  LDL.64 R192, [R1+0x2d8] ;  /* 0x0002d80001c07983 */ /* 0x000ea80000100a00 */
[----:B------:R0:W2:Y:S01]  /*f250*/  LDG.E.U16 R252, [R8.64] ;  /* 0x0000000608fc7981 */ /* 0x0000a2000c1e1500 */
[----:B---3--:R-:W-:-:S05]  /*f260*/  IMAD.WIDE R6, R184, 0x2, R198 ;  /* 0x00000002b8067825 */ /* 0x008fca00078e02c6 */
[----:B------:R1:W3:Y:S01]  /*f270*/  LDG.E.U16 R199, [R6.64] ;  /* 0x0000000606c77981 */ /* 0x0002e2000c1e1500 */
[----:B----4-:R-:W-:-:S03]  /*f280*/  IMAD.WIDE R4, R184, 0x2, R210 ;  /* 0x00000002b8047825 */ /* 0x010fc600078e02d2 */
[----:B------:R-:W4:Y:S04]  /*f290*/  LDL.64 R210, [R1+0x2c0] ;  /* 0x0002c00001d27983 */ /* 0x000f280000100a00 */
[----:B------:R2:W3:Y:S01]  /*f2a0*/  LDG.E.U16 R251, [R4.64] ;  /* 0x0000000604fb7981 */ /* 0x0004e2000c1e1500 */
[----:B-1----:R-:W-:-:S03]  /*f2b0*/  IMAD.WIDE R6, R184, 0x2, R10 ;  /* 0x00000002b8067825 */ /* 0x002fc600078e020a */
[----:B------:R-:W3:Y:S01]  /*f2c0*/  LDL.64 R10, [R1+0x2b8] ;  /* 0x0002b800010a7983 */ /* 0x000ee20000100a00 */
[----:B--2---:R-:W-:-:S05]  /*f2d0*/  IMAD.WIDE R4, R184, 0x2, R192 ;  /* 0x00000002b8047825 */ /* 0x004fca00078e02c0 */
[----:B------:R1:W2:Y:S02]  /*f2e0*/  LDG.E.U16 R193, [R4.64] ;  /* 0x0000000604c17981 */ /* 0x0002a4000c1e1500 */
[C---:B-1----:R-:W-:Y:S02]  /*f2f0*/  IMAD.WIDE R4, R184.reuse, 0x2, R208 ;  /* 0x00000002b8047825 */ /* 0x042fe400078e02d0 */
[----:B------:R-:W2:Y:S04]  /*f300*/  LDL.64 R208, [R1+0x2b0] ;  /* 0x0002b00001d07983 */ /* 0x000ea80000100a00 */
[----:B------:R-:W2:Y:S04]  /*f310*/  LDL.LU R214, [R1] ;  /* 0x0000000001d67983 */ /* 0x000ea80000300800 */
[----:B------:R-:W2:Y:S01]  /*f320*/  LDL.LU R222, [R1+0x23c] ;  /* 0x00023c0001de7983 */ /* 0x000ea20000300800 */
[----:B0-----:R-:W-:-:S03]  /*f330*/  IMAD.WIDE R8, R184, 0x2, R196 ;  /* 0x00000002b8087825 */ /* 0x001fc600078e02c4 */
[----:B------:R3:W2:Y:S04]  /*f340*/  LDG.E.U16 R192, [R4.64] ;  /* 0x0000000604c07981 */ /* 0x0006a8000c1e1500 */
[----:B------:R0:W2:Y:S04]  /*f350*/  LDG.E.U16 R198, [R8.64] ;  /* 0x0000000608c67981 */ /* 0x0000a8000c1e1500 */
[----:B------:R-:W1:Y:S01]  /*f360*/  LDS R196, [R235.X8+0x20000] ;  /* 0x02000000ebc47984 */ /* 0x000e620000008800 */
[----:B0-----:R-:W-:-:S03]  /*f370*/  IMAD.WIDE R8, R184, 0x2, R194 ;  /* 0x00000002b8087825 */ /* 0x001fc600078e02c2 */
[----:B------:R0:W2:Y:S04]  /*f380*/  LDG.E.U16 R194, [R6.64] ;  /* 0x0000000606c27981 */ /* 0x0000a8000c1e1500 */
[----:B------:R0:W2:Y:S02]  /*f390*/  LDG.E.U16 R195, [R8.64] ;  /* 0x0000000608c37981 */ /* 0x0000a4000c1e1500 */
[----:B0-----:R-:W-:Y:S02]  /*f3a0*/  IMAD.WIDE R8, R184, 0x2, R212 ;  /* 0x00000002b8087825 */ /* 0x001fe400078e02d4 */
[----:B------:R-:W2:Y:S04]  /*f3b0*/  LDL.LU R213, [R1+0x4] ;  /* 0x0000040001d57983 */ /* 0x000ea80000300800 */
[----:B------:R-:W2:Y:S04]  /*f3c0*/  LDL.64 R216, [R1+0x2a0] ;  /* 0x0002a00001d87983 */ /* 0x000ea80000100a00 */
[----:B------:R-:W2:Y:S01]  /*f3d0*/  LDL.LU R212, [R1+0x240] ;  /* 0x0002400001d47983 */ /* 0x000ea20000300800 */
[----:B------:R-:W-:-:S03]  /*f3e0*/  FADD R6, -R240, R234 ;  /* 0x000000eaf0067221 */ /* 0x000fc60000000100 */
[----:B------:R0:W2:Y:S01]  /*f3f0*/  LDG.E.U16 R191, [R8.64] ;  /* 0x0000000608bf7981 */ /* 0x0000a2000c1e1500 */
[----:B------:R-:W-:Y:S02]  /*f400*/  FMUL R197, R6, 1.4426950216293334961 ;  /* 0x3fb8aa3b06c57820 */ /* 0x000fe40000400000 */
[C---:B----4-:R-:W-:Y:S02]  /*f410*/  IMAD.WIDE R6, R184.reuse, 0x2, R210 ;  /* 0x00000002b8067825 */ /* 0x050fe400078e02d2 */
[----:B------:R-:W4:Y:S02]  /*f420*/  LDL.64 R210, [R1+0x298] ;  /* 0x0002980001d27983 */ /* 0x000f240000100a00 */
[C---:B---3--:R-:W-:Y:S02]  /*f430*/  IMAD.WIDE R4, R184.reuse, 0x2, R10 ;  /* 0x00000002b8047825 */ /* 0x048fe400078e020a */
[----:B0-----:R-:W0:Y:S04]  /*f440*/  LDS R8, [R233.X8+0x20000] ;  /* 0x02000000e9087984 */ /* 0x001e280000008800 */
[----:B------:R2:W3:Y:S01]  /*f450*/  LDG.E.U16 R10, [R4.64] ;  /* 0x00000006040a7981 */ /* 0x0004e2000c1e1500 */
[----:B------:R-:W1:Y:S03]  /*f460*/  MUFU.EX2 R197, R197 ;  /* 0x000000c500c57308 */ /* 0x000e660000000800 */
[----:B------:R0:W3:Y:S01]  /*f470*/  LDG.E.U16 R11, [R6.64] ;  /* 0x00000006060b7981 */ /* 0x0000e2000c1e1500 */
[----:B--2---:R-:W-:-:S03]  /*f480*/  IMAD.WIDE R4, R184, 0x2, R208 ;  /* 0x00000002b8047825 */ /* 0x004fc600078e02d0 */
[----:B------:R-:W2:Y:S04]  /*f490*/  LDL.LU R209, [R1+0x8] ;  /* 0x0000080001d17983 */ /* 0x000ea80000300800 */
[----:B------:R-:W3:Y:S01]  /*f4a0*/  LDL.LU R208, [R1+0xc] ;  /* 0x00000c0001d07983 */ /* 0x000ee20000300800 */
[----:B0-----:R-:W-:Y:S02]  /*f4b0*/  FADD R6, -R239, R232 ;  /* 0x000000e8ef067221 */ /* 0x001fe40000000100 */
[----:B-1----:R-:W-:Y:S01]  /*f4c0*/  FFMA R222, R197, R222, R196 ;  /* 0x000000dec5de7223 */ /* 0x002fe200000000c4 */
[----:B------:R0:W3:Y:S01]  /*f4d0*/  LDG.E.U16 R7, [R4.64] ;  /* 0x0000000604077981 */ /* 0x0000e2000c1e1500 */
[----:B------:R-:W-:-:S06]  /*f4e0*/  FMUL R196, R6, 1.4426950216293334961 ;  /* 0x3fb8aa3b06c47820 */ /* 0x000fcc0000400000 */
[----:B------:R-:W1:Y:S01]  /*f4f0*/  MUFU.EX2 R196, R196 ;  /* 0x000000c400c47308 */ /* 0x000e620000000800 */
[----:B------:R1:W-:Y:S01]  /*f500*/  STL [R1+0x23c], R222 ;  /* 0x00023cde01007387 */ /* 0x0003e20000100800 */
[----:B0-----:R-:W-:-:S05]  /*f510*/  IMAD.WIDE R4, R184, 0x2, R220 ;  /* 0x00000002b8047825 */ /* 0x001fca00078e02dc */
[----:B------:R0:W3:Y:S01]  /*f520*/  LDG.E.U16 R6, [R4.64] ;  /* 0x0000000604067981 */ /* 0x0000e2000c1e1500 */
[----:B------:R-:W-:Y:S02]  /*f530*/  FMUL R232, R197, R214 ;  /* 0x000000d6c5e87220 */ /* 0x000fe40000400000 */
[----:B-1----:R-:W-:-:S05]  /*f540*/  FFMA R212, R196, R212, R8 ;  /* 0x000000d4c4d47223 */ /* 0x002fca0000000008 */
[----:B------:R1:W-:Y:S04]  /*f550*/  STL [R1+0x240], R212 ;  /* 0x000240d401007387 */ /* 0x0003e80000100800 */
[----:B------:R-:W3:Y:S01]  /*f560*/  LDL.LU R223, [R1+0x244] ;  /* 0x0002440001df7983 */ /* 0x000ee20000300800 */
[----:B0-----:R-:W-:-:S03]  /*f570*/  IMAD.WIDE R4, R184, 0x2, R216 ;  /* 0x00000002b8047825 */ /* 0x001fc600078e02d8 */
[----:B------:R-:W3:Y:S04]  /*f580*/  LDL.LU R222, [R1+0xd0] ;  /* 0x0000d00001de7983 */ /* 0x000ee80000300800 */
[----:B------:R-:W3:Y:S01]  /*f590*/  LDL.LU R221, [R1+0xd4] ;  /* 0x0000d40001dd7983 */ /* 0x000ee20000300800 */
[----:B------:R-:W-:-:S03]  /*f5a0*/  FMUL R233, R197, R213 ;  /* 0x000000d5c5e97220 */ /* 0x000fc60000400000 */
[----:B------:R-:W3:Y:S04]  /*f5b0*/  LDL.LU R220, [R1+0x50] ;  /* 0x0000500001dc7983 */ /* 0x000ee80000300800 */
[----:B------:R-:W3:Y:S01]  /*f5c0*/  LDL.LU R217, [R1+0x54] ;  /* 0x0000540001d97983 */ /* 0x000ee20000300800 */
[----:B----4-:R-:W-:-:S03]  /*f5d0*/  IMAD.WIDE R8, R184, 0x2, R210 ;  /* 0x00000002b8087825 */ /* 0x010fc600078e02d2 */
[----:B------:R-:W4:Y:S04]  /*f5e0*/  LDL.LU R216, [R1+0x40] ;  /* 0x0000400001d87983 */ /* 0x000f280000300800 */
[----:B------:R-:W4:Y:S04]  /*f5f0*/  LDL.LU R214, [R1+0x44] ;  /* 0x0000440001d67983 */ /* 0x000f280000300800 */
[----:B------:R-:W4:Y:S04]  /*f600*/  LDL.LU R213, [R1+0x30] ;  /* 0x0000300001d57983 */ /* 0x000f280000300800 */
[----:B-1----:R-:W4:Y:S04]  /*f610*/  LDL.LU R212, [R1+0x34] ;  /* 0x0000340001d47983 */ /* 0x002f280000300800 */
[----:B------:R-:W4:Y:S04]  /*f620*/  LDL.LU R211, [R1+0x20] ;  /* 0x0000200001d37983 */ /* 0x000f280000300800 */
[----:B------:R-:W4:Y:S01]  /*f630*/  LDL.LU R210, [R1+0x24] ;  /* 0x0000240001d27983 */ /* 0x000f220000300800 */
[----:B------:R-:W-:-:S02]  /*f640*/  FMUL R148, R197, R148 ;  /* 0x00000094c5947220 */ /* 0x000fc40000400000 */
[C---:B------:R-:W-:Y:S01]  /*f650*/  FMUL R149, R197.reuse, R149 ;  /* 0x00000095c5957220 */ /* 0x040fe20000400000 */
[----:B------:R0:W4:Y:S01]  /*f660*/  LDG.E.U16 R5, [R4.64] ;  /* 0x0000000604057981 */ /* 0x000122000c1e1500 */
[C---:B------:R-:W-:Y:S02]  /*f670*/  FMUL R144, R197.reuse, R144 ;  /* 0x00000090c5907220 */ /* 0x040fe40000400000 */
[C---:B------:R-:W-:Y:S02]  /*f680*/  FMUL R145, R197.reuse, R145 ;  /* 0x00000091c5917220 */ /* 0x040fe40000400000 */
[C---:B------:R-:W-:Y:S02]  /*f690*/  FMUL R140, R197.reuse, R140 ;  /* 0x0000008cc58c7220 */ /* 0x040fe40000400000 */
[C---:B------:R-:W-:Y:S02]  /*f6a0*/  FMUL R141, R197.reuse, R141 ;  /* 0x0000008dc58d7220 */ /* 0x040fe40000400000 */
[----:B------:R-:W-:Y:S01]  /*f6b0*/  FMUL R136, R197, R136 ;  /* 0x00000088c5887220 */ /* 0x000fe20000400000 */
[----:B0-----:R0:W4:Y:S01]  /*f6c0*/  LDG.E.U16 R4, [R8.64] ;  /* 0x0000000608047981 */ /* 0x001122000c1e1500 */
[----:B--2---:R-:W-:-:S02]  /*f6d0*/  FMUL R234, R196, R209 ;  /* 0x000000d1c4ea7220 */ /* 0x004fc40000400000 */
[----:B---3--:R-:W-:Y:S02]  /*f6e0*/  FMUL R235, R196, R208 ;  /* 0x000000d0c4eb7220 */ /* 0x008fe40000400000 */
[----:B------:R-:W2:Y:S04]  /*f6f0*/  LDL.LU R208, [R1+0x10] ;  /* 0x0000100001d07983 */ /* 0x000ea80000300800 */
[----:B------:R-:W3:Y:S01]  /*f700*/  LDL.LU R209, [R1+0x14] ;  /* 0x0000140001d17983 */ /* 0x000ee20000300800 */
[C---:B------:R-:W-:Y:S02]  /*f710*/  FMUL R137, R197.reuse, R137 ;  /* 0x00000089c5897220 */ /* 0x040fe40000400000 */
[C---:B------:R-:W-:Y:S02]  /*f720*/  FMUL R132, R197.reuse, R132 ;  /* 0x00000084c5847220 */ /* 0x040fe40000400000 */
[----:B------:R-:W-:-:S02]  /*f730*/  FMUL R133, R197, R133 ;  /* 0x00000085c5857220 */ /* 0x000fc40000400000 */
[C---:B------:R-:W-:Y:S02]  /*f740*/  FMUL R128, R197.reuse, R128 ;  /* 0x00000080c5807220 */ /* 0x040fe40000400000 */
[C---:B------:R-:W-:Y:S02]  /*f750*/  FMUL R129, R197.reuse, R129 ;  /* 0x00000081c5817220 */ /* 0x040fe40000400000 */
[C---:B------:R-:W-:Y:S02]  /*f760*/  FMUL R124, R197.reuse, R124 ;  /* 0x0000007cc57c7220 */ /* 0x040fe40000400000 */
[----:B------:R-:W-:Y:S02]  /*f770*/  FMUL R125, R197, R125 ;  /* 0x0000007dc57d7220 */ /* 0x000fe40000400000 */
[----:B------:R-:W1:Y:S01]  /*f780*/  LDS R197, [R226.X8+0x20000] ;  /* 0x02000000e2c57984 */ /* 0x000e620000008800 */
[----:B0-----:R-:W-:-:S04]  /*f790*/  FADD R8, -R238, R231 ;  /* 0x000000e7ee087221 */ /* 0x001fc80000000100 */
[----:B------:R-:W-:Y:S02]  /*f7a0*/  FMUL R8, R8, 1.4426950216293334961 ;  /* 0x3fb8aa3b08087820 */ /* 0x000fe40000400000 */
        /* <DEDUP_REMOVED lines=14> */
[----:B------:R-:W1:Y:S01]  /*f890*/  MUFU.EX2 R196, R8 ;  /* 0x0000000800c47308 */ /* 0x000e620000000800 */
[----:B------:R-:W-:Y:S01]  /*f8a0*/  F2FP.BF16.PACK_AB R100, R100, R101 ;  /* 0x000000656464723e */ /* 0x000fe200000010ff */
[----:B------:R-:W-:-:S04]  /*f8b0*/  FADD R101, -R237, R229 ;  /* 0x000000e5ed657221 */ /* 0x000fc80000000100 */
[----:B------:R-:W-:Y:S01]  /*f8c0*/  FMUL R101, R101, 1.4426950216293334961 ;  /* 0x3fb8aa3b65657820 */ /* 0x000fe20000400000 */
[----:B------:R-:W-:-:S03]  /*f8d0*/  F2FP.BF16.PACK_AB R102, R102, R103 ;  /* 0x000000676666723e */ /* 0x000fc600000010ff */
[----:B------:R0:W2:Y:S01]  /*f8e0*/  MUFU.EX2 R103, R101 ;  /* 0x0000006500677308 */ /* 0x0000a20000000800 */
[----:B-1----:R-:W-:Y:S01]  /*f8f0*/  FFMA R223, R196, R223, R197 ;  /* 0x000000dfc4df7223 */ /* 0x002fe200000000c5 */
[----:B------:R-:W-:Y:S01]  /*f900*/  F2FP.BF16.PACK_AB R9, R106, R107 ;  /* 0x0000006b6a09723e */ /* 0x000fe200000010ff */
[----:B0-----:R0:W-:Y:S04]  /*f910*/  LDS R101, [R230.X8+0x20000] ;  /* 0x02000000e6657984 */ /* 0x0011e80000008800 */
[----:B------:R-:W-:Y:S04]  /*f920*/  STL [R1+0x244], R223 ;  /* 0x000244df01007387 */ /* 0x000fe80000100800 */
[----:B------:R-:W3:Y:S01]  /*f930*/  LDL.LU R249, [R1+0x248] ;  /* 0x0002480001f97983 */ /* 0x000ee20000300800 */
[----:B------:R-:W-:-:S03]  /*f940*/  FMUL R224, R196, R220 ;  /* 0x000000dcc4e07220 */ /* 0x000fc60000400000 */
[----:B0-----:R-:W3:Y:S01]  /*f950*/  LDL.LU R230, [R1+0xd8] ;  /* 0x0000d80001e67983 */ /* 0x001ee20000300800 */
[----:B------:R-:W-:-:S03]  /*f960*/  FMUL R225, R196, R217 ;  /* 0x000000d9c4e17220 */ /* 0x000fc60000400000 */
[----:B------:R-:W3:Y:S01]  /*f970*/  LDL.LU R231, [R1+0xdc] ;  /* 0x0000dc0001e77983 */ /* 0x000ee20000300800 */
[----:B----4-:R-:W-:-:S03]  /*f980*/  FMUL R220, R196, R216 ;  /* 0x000000d8c4dc7220 */ /* 0x010fc60000400000 */
[----:B------:R0:W1:Y:S01]  /*f990*/  LDS R106, [R228.X8+0x20000] ;  /* 0x02000000e46a7984 */ /* 0x0000620000008800 */
[----:B------:R-:W-:-:S03]  /*f9a0*/  FMUL R229, R196, R221 ;  /* 0x000000ddc4e57220 */ /* 0x000fc60000400000 */
[----:B------:R-:W4:Y:S01]  /*f9b0*/  LDL.LU R226, [R1+0x58] ;  /* 0x0000580001e27983 */ /* 0x000f220000300800 */
[C---:B------:R-:W-:Y:S02]  /*f9c0*/  FMUL R216, R196.reuse, R213 ;  /* 0x000000d5c4d87220 */ /* 0x040fe40000400000 */
[C---:B0-----:R-:W-:Y:S01]  /*f9d0*/  FMUL R228, R196.reuse, R222 ;  /* 0x000000dec4e47220 */ /* 0x041fe20000400000 */
[----:B------:R-:W4:Y:S01]  /*f9e0*/  LDL.LU R227, [R1+0x5c] ;  /* 0x00005c0001e37983 */ /* 0x000f220000300800 */
[----:B------:R-:W-:-:S03]  /*f9f0*/  FMUL R217, R196, R212 ;  /* 0x000000d4c4d97220 */ /* 0x000fc60000400000 */
[----:B------:R-:W4:Y:S01]  /*fa00*/  LDL.LU R222, [R1+0x48] ;  /* 0x0000480001de7983 */ /* 0x000f220000300800 */
[----:B------:R-:W-:Y:S01]  /*fa10*/  FMUL R221, R196, R214 ;  /* 0x000000d6c4dd7220 */ /* 0x000fe20000400000 */
[----:B------:R-:W-:Y:S01]  /*fa20*/  F2FP.BF16.PACK_AB R104, R104, R105 ;  /* 0x000000696868723e */ /* 0x000fe200000010ff */
[C---:B------:R-:W-:Y:S01]  /*fa30*/  FMUL R212, R196.reuse, R211 ;  /* 0x000000d3c4d47220 */ /* 0x040fe20000400000 */
[----:B------:R-:W4:Y:S01]  /*fa40*/  LDL.LU R223, [R1+0x4c] ;  /* 0x00004c0001df7983 */ /* 0x000f220000300800 */
[C---:B------:R-:W-:Y:S02]  /*fa50*/  FMUL R213, R196.reuse, R210 ;  /* 0x000000d2c4d57220 */ /* 0x040fe40000400000 */
[C---:B------:R-:W-:Y:S01]  /*fa60*/  FMUL R120, R196.reuse, R120 ;  /* 0x00000078c4787220 */ /* 0x040fe20000400000 */
[----:B------:R-:W4:Y:S01]  /*fa70*/  LDL.LU R247, [R1+0xa8] ;  /* 0x0000a80001f77983 */ /* 0x000f220000300800 */
[C---:B------:R-:W-:Y:S02]  /*fa80*/  FMUL R121, R196.reuse, R121 ;  /* 0x00000079c4797220 */ /* 0x040fe40000400000 */
[----:B------:R-:W-:-:S02]  /*fa90*/  FMUL R116, R196, R116 ;  /* 0x00000074c4747220 */ /* 0x000fc40000400000 */
[----:B------:R-:W-:Y:S01]  /*faa0*/  FMUL R117, R196, R117 ;  /* 0x00000075c4757220 */ /* 0x000fe20000400000 */
[----:B------:R-:W-:Y:S02]  /*fab0*/  F2FP.BF16.PACK_AB R105, R189, R190 ;  /* 0x000000bebd69723e */ /* 0x000fe400000010ff */
[----:B------:R-:W-:Y:S02]  /*fac0*/  F2FP.BF16.PACK_AB R8, R108, R109 ;  /* 0x0000006d6c08723e */ /* 0x000fe400000010ff */
[----:B------:R-:W-:Y:S02]  /*fad0*/  F2FP.BF16.PACK_AB R107, R115, R188 ;  /* 0x000000bc736b723e */ /* 0x000fe400000010ff */
[----:B------:R-:W-:Y:S02]  /*fae0*/  F2FP.BF16.PACK_AB R108, R113, R114 ;  /* 0x00000072716c723e */ /* 0x000fe400000010ff */
[----:B------:R-:W-:Y:S01]  /*faf0*/  F2FP.BF16.PACK_AB R111, R111, R112 ;  /* 0x000000706f6f723e */ /* 0x000fe200000010ff */
[----:B------:R-:W-:Y:S01]  /*fb00*/  FADD R112, -R236, R119 ;  /* 0x00000077ec707221 */ /* 0x000fe20000000100 */
[----:B------:R-:W-:-:S02]  /*fb10*/  F2FP.BF16.PACK_AB R110, R110, R215 ;  /* 0x000000d76e6e723e */ /* 0x000fc400000010ff */
[----:B------:R-:W-:Y:S01]  /*fb20*/  F2FP.BF16.PACK_AB R109, R218, R219 ;  /* 0x000000dbda6d723e */ /* 0x000fe200000010ff */
[C---:B--2---:R-:W-:Y:S02]  /*fb30*/  FMUL R208, R196.reuse, R208 ;  /* 0x000000d0c4d07220 */ /* 0x044fe40000400000 */
[----:B---3--:R-:W-:Y:S02]  /*fb40*/  FMUL R209, R196, R209 ;  /* 0x000000d1c4d17220 */ /* 0x008fe40000400000 */
[----:B------:R-:W2:Y:S04]  /*fb50*/  LDL.LU R196, [R1+0xac] ;  /* 0x0000ac0001c47983 */ /* 0x000ea80000300800 */
[----:B------:R-:W2:Y:S04]  /*fb60*/  LDL.LU R197, [R1+0xb0] ;  /* 0x0000b00001c57983 */ /* 0x000ea80000300800 */
[----:B------:R-:W3:Y:S04]  /*fb70*/  LDL.LU R190, [R1+0x98] ;  /* 0x0000980001be7983 */ /* 0x000ee80000300800 */
[----:B------:R-:W2:Y:S04]  /*fb80*/  LDL.LU R189, [R1+0xa4] ;  /* 0x0000a40001bd7983 */ /* 0x000ea80000300800 */
[----:B------:R-:W2:Y:S04]  /*fb90*/  LDL.LU R188, [R1+0xc0] ;  /* 0x0000c00001bc7983 */ /* 0x000ea80000300800 */
[----:B------:R-:W2:Y:S04]  /*fba0*/  LDL.LU R114, [R1+0x84] ;  /* 0x0000840001727983 */ /* 0x000ea80000300800 */
[----:B------:R-:W2:Y:S04]  /*fbb0*/  LDL.LU R113, [R1+0x94] ;  /* 0x0000940001717983 */ /* 0x000ea80000300800 */
[----:B------:R-:W2:Y:S04]  /*fbc0*/  LDL.LU R119, [R1+0x554] ;  /* 0x0005540001777983 */ /* 0x000ea80000300800 */
[----:B------:R-:W3:Y:S04]  /*fbd0*/  LDL.LU R245, [R1+0x3c] ;  /* 0x00003c0001f57983 */ /* 0x000ee80000300800 */
[----:B------:R-:W3:Y:S04]  /*fbe0*/  LDL.LU R214, [R1+0x28] ;  /* 0x0000280001d67983 */ /* 0x000ee80000300800 */
[----:B------:R-:W3:Y:S04]  /*fbf0*/  LDL.LU R215, [R1+0x2c] ;  /* 0x00002c0001d77983 */ /* 0x000ee80000300800 */
[----:B------:R-:W3:Y:S04]  /*fc00*/  LDL.LU R210, [R1+0x18] ;  /* 0x0000180001d27983 */ /* 0x000ee80000300800 */
[----:B------:R-:W3:Y:S04]  /*fc10*/  LDL.LU R211, [R1+0x1c] ;  /* 0x00001c0001d37983 */ /* 0x000ee80000300800 */
[----:B------:R-:W3:Y:S01]  /*fc20*/  LDL.LU R218, [R1+0x38] ;  /* 0x0000380001da7983 */ /* 0x000ee20000300800 */
[----:B------:R-:W-:-:S02]  /*fc30*/  FMUL R122, R103, R122 ;  /* 0x0000007a677a7220 */ /* 0x000fc40000400000 */
[C---:B------:R-:W-:Y:S02]  /*fc40*/  FMUL R123, R103.reuse, R123 ;  /* 0x0000007b677b7220 */ /* 0x040fe40000400000 */
[C---:B------:R-:W-:Y:S02]  /*fc50*/  FMUL R118, R103.reuse, R118 ;  /* 0x0000007667767220 */ /* 0x040fe40000400000 */
[C---:B-1----:R-:W-:Y:S02]  /*fc60*/  FFMA R249, R103.reuse, R249, R106 ;  /* 0x000000f967f97223 */ /* 0x042fe4000000006a */
[----:B------:R-:W-:-:S03]  /*fc70*/  FMUL R230, R103, R230 ;  /* 0x000000e667e67220 */ /* 0x000fc60000400000 */
[----:B------:R0:W-:Y:S01]  /*fc80*/  STL [R1+0x248], R249 ;  /* 0x000248f901007387 */ /* 0x0001e20000100800 */
[----:B------:R-:W-:-:S03]  /*fc90*/  FMUL R231, R103, R231 ;  /* 0x000000e767e77220 */ /* 0x000fc60000400000 */
[----:B------:R-:W3:Y:S01]  /*fca0*/  LDL.LU R115, [R1+0x24c] ;  /* 0x00024c0001737983 */ /* 0x000ee20000300800 */
[C---:B----4-:R-:W-:Y:S02]  /*fcb0*/  FMUL R226, R103.reuse, R226 ;  /* 0x000000e267e27220 */ /* 0x050fe40000400000 */
[C---:B------:R-:W-:Y:S02]  /*fcc0*/  FMUL R227, R103.reuse, R227 ;  /* 0x000000e367e37220 */ /* 0x040fe40000400000 */
[C---:B------:R-:W-:Y:S02]  /*fcd0*/  FMUL R222, R103.reuse, R222 ;  /* 0x000000de67de7220 */ /* 0x040fe40000400000 */
[----:B------:R-:W-:Y:S02]  /*fce0*/  FMUL R223, R103, R223 ;  /* 0x000000df67df7220 */ /* 0x000fe40000400000 */
[----:B------:R-:W-:-:S04]  /*fcf0*/  FMUL R112, R112, 1.4426950216293334961 ;  /* 0x3fb8aa3b70707820 */ /* 0x000fc80000400000 */
[----:B0-----:R0:W1:Y:S01]  /*fd00*/  MUFU.EX2 R249, R112 ;  /* 0x0000007000f97308 */ /* 0x0010620000000800 */
[C---:B--2---:R-:W-:Y:S02]  /*fd10*/  FMUL R119, R103.reuse, R119 ;  /* 0x0000007767777220 */ /* 0x044fe40000400000 */
[C---:B---3--:R-:W-:Y:S02]  /*fd20*/  FMUL R219, R103.reuse, R245 ;  /* 0x000000f567db7220 */ /* 0x048fe40000400000 */
[C---:B------:R-:W-:Y:S02]  /*fd30*/  FMUL R214, R103.reuse, R214 ;  /* 0x000000d667d67220 */ /* 0x040fe40000400000 */
[C---:B------:R-:W-:Y:S02]  /*fd40*/  FMUL R215, R103.reuse, R215 ;  /* 0x000000d767d77220 */ /* 0x040fe40000400000 */
[C---:B------:R-:W-:Y:S02]  /*fd50*/  FMUL R210, R103.reuse, R210 ;  /* 0x000000d267d27220 */ /* 0x040fe40000400000 */
[----:B------:R-:W-:-:S02]  /*fd60*/  FMUL R211, R103, R211 ;  /* 0x000000d367d37220 */ /* 0x000fc40000400000 */
[----:B------:R-:W-:Y:S01]  /*fd70*/  FMUL R218, R103, R218 ;  /* 0x000000da67da7220 */ /* 0x000fe20000400000 */
[----:B------:R-:W-:Y:S02]  /*fd80*/  F2FP.BF16.PACK_AB R103, R114, R3 ;  /* 0x000000037267723e */ /* 0x000fe400000010ff */
[----:B------:R-:W2:Y:S01]  /*fd90*/  LDL.LU R3, [R1+0x550] ;  /* 0x0005500001037983 */ /* 0x000ea20000300800 */
[----:B0-----:R-:W-:-:S03]  /*fda0*/  F2FP.BF16.PACK_AB R112, R190, R2 ;  /* 0x00000002be70723e */ /* 0x001fc600000010ff */
[----:B------:R-:W3:Y:S04]  /*fdb0*/  LDL.LU R2, [R1+0x54c] ;  /* 0x00054c0001027983 */ /* 0x000ee80000300800 */
[----:B------:R-:W0:Y:S01]  /*fdc0*/  S2R R245, SR_TID.X ;  /* 0x0000000000f57919 */ /* 0x000e220000002100 */
[----:B------:R-:W-:Y:S02]  /*fdd0*/  F2FP.BF16.PACK_AB R106, R113, R188 ;  /* 0x000000bc716a723e */ /* 0x000fe400000010ff */
[----:B------:R-:W-:Y:S02]  /*fde0*/  F2FP.BF16.PACK_AB R113, R189, R247 ;  /* 0x000000f7bd71723e */ /* 0x000fe400000010ff */
[----:B0-----:R-:W-:-:S04]  /*fdf0*/  LOP3.LUT R245, R245, 0x1c, RZ, 0xc0, !PT ;  /* 0x0000001cf5f57812 */ /* 0x001fc800078ec0ff */
[C---:B------:R-:W-:Y:S02]  /*fe00*/  LEA.HI R247, R245.reuse, 0x68, RZ, 0x1e ;  /* 0x00000068f5f77811 */ /* 0x040fe400078ff0ff */
[----:B------:R-:W-:-:S04]  /*fe10*/  LEA.HI R245, R245, 0x70, RZ, 0x1e ;  /* 0x00000070f5f57811 */ /* 0x000fc800078ff0ff */
[----:B------:R-:W-:Y:S04]  /*fe20*/  LDS R247, [R247.X8+0x20000] ;  /* 0x02000000f7f77984 */ /* 0x000fe80000008800 */
[----:B------:R-:W-:Y:S01]  /*fe30*/  LDS R245, [R245.X8+0x20000] ;  /* 0x02000000f5f57984 */ /* 0x000fe20000008800 */
[----:B-1----:R-:W-:-:S05]  /*fe40*/  FFMA R115, R249, R115, R101 ;  /* 0x00000073f9737223 */ /* 0x002fca0000000065 */
[----:B------:R-:W-:Y:S04]  /*fe50*/  STL [R1+0x24c], R115 ;  /* 0x00024c7301007387 */ /* 0x000fe80000100800 */
[----:B--2---:R-:W-:Y:S04]  /*fe60*/  LDS R3, [R3.X8+0x20000] ;  /* 0x0200000003037984 */ /* 0x004fe80000008800 */
[----:B------:R-:W-:Y:S06]  /*fe70*/  BAR.SYNC.DEFER_BLOCKING 0x0 ;  /* 0x0000000000007b1d */ /* 0x000fec0000010000 */
[----:B---3--:R0:W-:Y:S04]  /*fe80*/  STS.U16 [R2+0x20000], R81 ;  /* 0x0200005102007388 */ /* 0x0081e80000000400 */
[----:B------:R1:W-:Y:S04]  /*fe90*/  STS.U16 [R2+0x20200], R80 ;  /* 0x0202005002007388 */ /* 0x0003e80000000400 */
[----:B------:R2:W-:Y:S04]  /*fea0*/  STS.U16 [R2+0x20400], R85 ;  /* 0x0204005502007388 */ /* 0x0005e80000000400 */
[----:B0-----:R-:W3:Y:S04]  /*feb0*/  LDL.LU R81, [R1+0x548] ;  /* 0x0005480001517983 */ /* 0x001ee80000300800 */
[----:B-1----:R-:W3:Y:S04]  /*fec0*/  LDL.LU R80, [R1+0x544] ;  /* 0x0005440001507983 */ /* 0x002ee80000300800 */
[----:B--2---:R-:W2:Y:S04]  /*fed0*/  LDL.LU R85, [R1+0x540] ;  /* 0x0005400001557983 */ /* 0x004ea80000300800 */
[----:B------:R0:W-:Y:S04]  /*fee0*/  STS.U16 [R2+0x20600], R84 ;  /* 0x0206005402007388 */ /* 0x0001e80000000400 */
[----:B------:R1:W-:Y:S04]  /*fef0*/  STS.U16 [R2+0x20800], R89 ;  /* 0x0208005902007388 */ /* 0x0003e80000000400 */
[----:B------:R4:W-:Y:S04]  /*ff00*/  STS.U16 [R2+0x20a00], R88 ;  /* 0x020a005802007388 */ /* 0x0009e80000000400 */
[----:B0-----:R-:W2:Y:S04]  /*ff10*/  LDL.LU R84, [R1+0x53c] ;  /* 0x00053c0001547983 */ /* 0x001ea80000300800 */
[----:B-1----:R-:W2:Y:S04]  /*ff20*/  LDL.LU R89, [R1+0x538] ;  /* 0x0005380001597983 */ /* 0x002ea80000300800 */
[----:B----4-:R-:W2:Y:S04]  /*ff30*/  LDL.LU R88, [R1+0x534] ;  /* 0x0005340001587983 */ /* 0x010ea80000300800 */
[----:B------:R0:W-:Y:S04]  /*ff40*/  STS.U16 [R2+0x20c00], R93 ;  /* 0x020c005d02007388 */ /* 0x0001e80000000400 */
[----:B------:R1:W-:Y:S04]  /*ff50*/  STS.U16 [R2+0x20e00], R92 ;  /* 0x020e005c02007388 */ /* 0x0003e80000000400 */
[----:B------:R4:W-:Y:S04]  /*ff60*/  STS.U16 [R2+0x21000], R97 ;  /* 0x0210006102007388 */ /* 0x0009e80000000400 */
[----:B0-----:R-:W2:Y:S04]  /*ff70*/  LDL.LU R93, [R1+0x530] ;  /* 0x00053000015d7983 */ /* 0x001ea80000300800 */
[----:B-1----:R-:W2:Y:S04]  /*ff80*/  LDL.LU R92, [R1+0x52c] ;  /* 0x00052c00015c7983 */ /* 0x002ea80000300800 */
[----:B----4-:R-:W4:Y:S04]  /*ff90*/  LDL.LU R97, [R1+0x528] ;  /* 0x0005280001617983 */ /* 0x010f280000300800 */
[----:B------:R0:W-:Y:S04]  /*ffa0*/  STS.U16 [R2+0x21200], R96 ;  /* 0x0212006002007388 */ /* 0x0001e80000000400 */
[----:B------:R1:W-:Y:S04]  /*ffb0*/  STS.U16 [R2+0x21400], R246 ;  /* 0x021400f602007388 */ /* 0x0003e80000000400 */
[----:B------:R1:W-:Y:S04]  /*ffc0*/  STS.U16 [R2+0x21600], R248 ;  /* 0x021600f802007388 */ /* 0x0003e80000000400 */
[----:B0-----:R-:W4:Y:S04]  /*ffd0*/  LDL.LU R96, [R1+0x524] ;  /* 0x0005240001607983 */ /* 0x001f280000300800 */
[----:B-1----:R-:W2:Y:S04]  /*ffe0*/  LDL.LU R246, [R1+0x520] ;  /* 0x0005200001f67983 */ /* 0x002ea80000300800 */
[----:B------:R-:W2:Y:S04]  /*fff0*/  LDL.LU R248, [R1+0x51c] ;  /* 0x00051c0001f87983 */ /* 0x000ea80000300800 */
[----:B------:R0:W-:Y:S04]  /*10000*/  STS.U16 [R2+0x21800], R185 ;  /* 0x021800b902007388 */ /* 0x0001e80000000400 */
[----:B------:R1:W-:Y:S04]  /*10010*/  STS.U16 [R2+0x21a00], R0 ;  /* 0x021a000002007388 */ /* 0x0003e80000000400 */
[----:B------:R1:W-:Y:S04]  /*10020*/  STS.U16 [R2+0x21c00], R186 ;  /* 0x021c00ba02007388 */ /* 0x0003e80000000400 */
[----:B0-----:R-:W2:Y:S04]  /*10030*/  LDL.LU R185, [R1+0x518] ;  /* 0x0005180001b97983 */ /* 0x001ea80000300800 */
[----:B-1----:R-:W2:Y:S04]  /*10040*/  LDL.LU R0, [R1+0x514] ;  /* 0x0005140001007983 */ /* 0x002ea80000300800 */
[----:B------:R-:W2:Y:S04]  /*10050*/  LDL.LU R186, [R1+0x510] ;  /* 0x0005100001ba7983 */ /* 0x000ea80000300800 */
[----:B------:R0:W-:Y:S04]  /*10060*/  STS.U16 [R2+0x21e00], R187 ;  /* 0x021e00bb02007388 */ /* 0x0001e80000000400 */
[----:B------:R1:W-:Y:S04]  /*10070*/  STS.U16 [R2+0x22000], R250 ;  /* 0x022000fa02007388 */ /* 0x0003e80000000400 */
[----:B0-----:R-:W2:Y:S04]  /*10080*/  LDL.LU R187, [R1+0x50c] ;  /* 0x00050c0001bb7983 */ /* 0x001ea80000300800 */
[----:B-1----:R-:W2:Y:S04]  /*10090*/  LDL.LU R250, [R1+0x508] ;  /* 0x0005080001fa7983 */ /* 0x002ea80000300800 */
[----:B------:R-:W3:Y:S04]  /*100a0*/  LDL R115, [R1+0x1f8] ;  /* 0x0001f80001737983 */ /* 0x000ee80000100800 */
[----:B------:R0:W-:Y:S04]  /*100b0*/  STS.U16 [R2+0x22200], R252 ;  /* 0x022200fc02007388 */ /* 0x0001e80000000400 */
[----:B0-----:R-:W3:Y:S04]  /*100c0*/  LDL R252, [R1+0x1e0] ;  /* 0x0001e00001fc7983 */ /* 0x001ee80000100800 */
[----:B------:R0:W-:Y:S04]  /*100d0*/  STS.U16 [R2+0x22400], R251 ;  /* 0x022400fb02007388 */ /* 0x0001e80000000400 */
[----:B0-----:R-:W3:Y:S01]  /*100e0*/  LDL.LU R251, [R1+0x210] ;  /* 0x0002100001fb7983 */ /* 0x001ee20000300800 */
[----:B------:R-:W-:-:S03]  /*100f0*/  F2FP.BF16.PACK_AB R114, R196, R197 ;  /* 0x000000c5c472723e */ /* 0x000fc600000010ff */
        /* <DEDUP_REMOVED lines=13> */
[----:B--2---:R-:W-:Y:S04]  /*101d0*/  STS [R250+0x24000], R8 ;  /* 0x02400008fa007388 */ /* 0x004fe80000000800 */
[----:B------:R-:W-:Y:S04]  /*101e0*/  STS [R250+0x24100], R9 ;  /* 0x02410009fa007388 */ /* 0x000fe80000000800 */
        /* <DEDUP_REMOVED lines=14> */
[----:B------:R-:W-:Y:S06]  /*102d0*/  BAR.SYNC.DEFER_BLOCKING 0x0 ;  /* 0x0000000000007b1d */ /* 0x000fec0000010000 */
[----:B---3--:R-:W-:Y:S04]  /*102e0*/  LDSM.16.M88.4 R100, [R115+0x20000] ;  /* 0x020000007364783b */ /* 0x008fe80000000200 */
[----:B------:R-:W-:Y:S04]  /*102f0*/  LDSM.16.M88.4 R104, [R115+0x21000] ;  /* 0x021000007368783b */ /* 0x000fe80000000200 */
[----:B------:R-:W-:Y:S04]  /*10300*/  LDSM.16.M88.4 R108, [R115+0x22000] ;  /* 0x02200000736c783b */ /* 0x000fe80000000200 */
[----:B------:R-:W4:Y:S04]  /*10310*/  LDSM.16.M88.4 R188, [R252+0x24000] ;  /* 0x02400000fcbc783b */ /* 0x000f280000000200 */
[----:B------:R-:W0:Y:S04]  /*10320*/  LDSM.16.M88.4 R112, [R115+0x23000] ;  /* 0x023000007370783b */ /* 0x000e280000000200 */
[----:B------:R-:W1:Y:S04]  /*10330*/  LDSM.16.M88.4 R8, [R252+0x24200] ;  /* 0x02420000fc08783b */ /* 0x000e680000000200 */
[----:B------:R-:W2:Y:S04]  /*10340*/  LDSM.16.M88.4 R4, [R252+0x24400] ;  /* 0x02440000fc04783b */ /* 0x000ea80000000200 */
[----:B------:R-:W3:Y:S04]  /*10350*/  LDSM.16.M88.4 R192, [R252+0x24600] ;  /* 0x02460000fcc0783b */ /* 0x000ee80000000200 */
[----:B------:R-:W-:Y:S01]  /*10360*/  LDSM.16.M88.4 R196, [R252+0x24a00] ;  /* 0x024a0000fcc4783b */ /* 0x000fe20000000200 */
[C---:B----4-:R-:W-:Y:S08]  /*10370*/  HMMA.16816.F32.BF16 R96, R188.reuse, R100, R96 ;  /* 0x00000064bc60723c */ /* 0x050ff00000041860 */
[C---:B------:R-:W-:Y:S08]  /*10380*/  HMMA.16816.F32.BF16 R92, R188.reuse, R102, R92 ;  /* 0x00000066bc5c723c */ /* 0x040ff0000004185c */
[C---:B------:R-:W-:Y:S08]  /*10390*/  HMMA.16816.F32.BF16 R88, R188.reuse, R104, R88 ;  /* 0x00000068bc58723c */ /* 0x040ff00000041858 */
[C---:B------:R-:W-:Y:S08]  /*103a0*/  HMMA.16816.F32.BF16 R84, R188.reuse, R106, R84 ;  /* 0x0000006abc54723c */ /* 0x040ff00000041854 */
[C---:B------:R-:W-:Y:S08]  /*103b0*/  HMMA.16816.F32.BF16 R80, R188.reuse, R108, R80 ;  /* 0x0000006cbc50723c */ /* 0x040ff00000041850 */
[C---:B------:R-:W-:Y:S08]  /*103c0*/  HMMA.16816.F32.BF16 R76, R188.reuse, R110, R76 ;  /* 0x0000006ebc4c723c */ /* 0x040ff0000004184c */
[C---:B0-----:R-:W-:Y:S08]  /*103d0*/  HMMA.16816.F32.BF16 R72, R188.reuse, R112, R72 ;  /* 0x00000070bc48723c */ /* 0x041ff00000041848 */
[----:B------:R-:W-:Y:S01]  /*103e0*/  HMMA.16816.F32.BF16 R68, R188, R114, R68 ;  /* 0x00000072bc44723c */ /* 0x000fe20000041844 */
[----:B------:R-:W0:Y:S07]  /*103f0*/  LDSM.16.M88.4 R188, [R252+0x24800] ;  /* 0x02480000fcbc783b */ /* 0x000e2e0000000200 */
[C---:B-1----:R-:W-:Y:S08]  /*10400*/  HMMA.16816.F32.BF16 R64, R8.reuse, R100, R64 ;  /* 0x000000640840723c */ /* 0x042ff00000041840 */
[C---:B------:R-:W-:Y:S08]  /*10410*/  HMMA.16816.F32.BF16 R60, R8.reuse, R102, R60 ;  /* 0x00000066083c723c */ /* 0x040ff0000004183c */
[C---:B------:R-:W-:Y:S08]  /*10420*/  HMMA.16816.F32.BF16 R56, R8.reuse, R104, R56 ;  /* 0x000000680838723c */ /* 0x040ff00000041838 */
[C---:B------:R-:W-:Y:S08]  /*10430*/  HMMA.16816.F32.BF16 R52, R8.reuse, R106, R52 ;  /* 0x0000006a0834723c */ /* 0x040ff00000041834 */
[C---:B------:R-:W-:Y:S08]  /*10440*/  HMMA.16816.F32.BF16 R180, R8.reuse, R108, R180 ;  /* 0x0000006c08b4723c */ /* 0x040ff000000418b4 */
[C---:B------:R-:W-:Y:S08]  /*10450*/  HMMA.16816.F32.BF16 R176, R8.reuse, R110, R176 ;  /* 0x0000006e08b0723c */ /* 0x040ff000000418b0 */
[C---:B------:R-:W-:Y:S08]  /*10460*/  HMMA.16816.F32.BF16 R48, R8.reuse, R112, R48 ;  /* 0x000000700830723c */ /* 0x040ff00000041830 */
[----:B------:R-:W-:Y:S08]  /*10470*/  HMMA.16816.F32.BF16 R44, R8, R114, R44 ;  /* 0x00000072082c723c */ /* 0x000ff0000004182c */
[C---:B--2---:R-:W-:Y:S08]  /*10480*/  HMMA.16816.F32.BF16 R40, R4.reuse, R100, R40 ;  /* 0x000000640428723c */ /* 0x044ff00000041828 */
[C---:B------:R-:W-:Y:S08]  /*10490*/  HMMA.16816.F32.BF16 R36, R4.reuse, R102, R36 ;  /* 0x000000660424723c */ /* 0x040ff00000041824 */
[C---:B------:R-:W-:Y:S08]  /*104a0*/  HMMA.16816.F32.BF16 R32, R4.reuse, R104, R32 ;  /* 0x000000680420723c */ /* 0x040ff00000041820 */
[C---:B------:R-:W-:Y:S08]  /*104b0*/  HMMA.16816.F32.BF16 R28, R4.reuse, R106, R28 ;  /* 0x0000006a041c723c */ /* 0x040ff0000004181c */
[C---:B------:R-:W-:Y:S08]  /*104c0*/  HMMA.16816.F32.BF16 R172, R4.reuse, R108, R172 ;  /* 0x0000006c04ac723c */ /* 0x040ff000000418ac */
[C---:B------:R-:W-:Y:S08]  /*104d0*/  HMMA.16816.F32.BF16 R168, R4.reuse, R110, R168 ;  /* 0x0000006e04a8723c */ /* 0x040ff000000418a8 */
[C---:B------:R-:W-:Y:S08]  /*104e0*/  HMMA.16816.F32.BF16 R164, R4.reuse, R112, R164 ;  /* 0x0000007004a4723c */ /* 0x040ff000000418a4 */
[----:B------:R-:W-:Y:S08]  /*104f0*/  HMMA.16816.F32.BF16 R160, R4, R114, R160 ;  /* 0x0000007204a0723c */ /* 0x000ff000000418a0 */
[C---:B---3--:R-:W-:Y:S08]  /*10500*/  HMMA.16816.F32.BF16 R24, R192.reuse, R100, R24 ;  /* 0x00000064c018723c */ /* 0x048ff00000041818 */
[C---:B------:R-:W-:Y:S08]  /*10510*/  HMMA.16816.F32.BF16 R20, R192.reuse, R102, R20 ;  /* 0x00000066c014723c */ /* 0x040ff00000041814 */
[C---:B------:R-:W-:Y:S08]  /*10520*/  HMMA.16816.F32.BF16 R16, R192.reuse, R104, R16 ;  /* 0x00000068c010723c */ /* 0x040ff00000041810 */
[C---:B------:R-:W-:Y:S08]  /*10530*/  HMMA.16816.F32.BF16 R12, R192.reuse, R106, R12 ;  /* 0x0000006ac00c723c */ /* 0x040ff0000004180c */
[C---:B------:R-:W-:Y:S08]  /*10540*/  HMMA.16816.F32.BF16 R8, R192.reuse, R108, R204 ;  /* 0x0000006cc008723c */ /* 0x040ff000000418cc */
[C---:B------:R-:W-:Y:S08]  /*10550*/  HMMA.16816.F32.BF16 R4, R192.reuse, R110, R200 ;  /* 0x0000006ec004723c */ /* 0x040ff000000418c8 */
[C---:B------:R-:W-:Y:S08]  /*10560*/  HMMA.16816.F32.BF16 R156, R192.reuse, R112, R156 ;  /* 0x00000070c09c723c */ /* 0x040ff0000004189c */
[----:B------:R-:W-:Y:S08]  /*10570*/  HMMA.16816.F32.BF16 R152, R192, R114, R152 ;  /* 0x00000072c098723c */ /* 0x000ff00000041898 */
[C---:B0-----:R-:W-:Y:S08]  /*10580*/  HMMA.16816.F32.BF16 R192, R188.reuse, R100, R232 ;  /* 0x00000064bcc0723c */ /* 0x041ff000000418e8 */
[C---:B------:R-:W-:Y:S08]  /*10590*/  HMMA.16816.F32.BF16 R148, R188.reuse, R102, R148 ;  /* 0x00000066bc94723c */ /* 0x040ff00000041894 */
[C---:B------:R-:W-:Y:S08]  /*105a0*/  HMMA.16816.F32.BF16 R144, R188.reuse, R104, R144 ;  /* 0x00000068bc90723c */ /* 0x040ff00000041890 */
[C---:B------:R-:W-:Y:S08]  /*105b0*/  HMMA.16816.F32.BF16 R140, R188.reuse, R106, R140 ;  /* 0x0000006abc8c723c */ /* 0x040ff0000004188c */
[C---:B------:R-:W-:Y:S08]  /*105c0*/  HMMA.16816.F32.BF16 R136, R188.reuse, R108, R136 ;  /* 0x0000006cbc88723c */ /* 0x040ff00000041888 */
[C---:B------:R-:W-:Y:S08]  /*105d0*/  HMMA.16816.F32.BF16 R132, R188.reuse, R110, R132 ;  /* 0x0000006ebc84723c */ /* 0x040ff00000041884 */
[C---:B------:R-:W-:Y:S08]  /*105e0*/  HMMA.16816.F32.BF16 R128, R188.reuse, R112, R128 ;  /* 0x00000070bc80723c */ /* 0x040ff00000041880 */
[----:B------:R-:W-:Y:S07]  /*105f0*/  HMMA.16816.F32.BF16 R124, R188, R114, R124 ;  /* 0x00000072bc7c723c */ /* 0x000fee000004187c */
[----:B------:R-:W-:Y:S01]  /*10600*/  FADD R188, -R187, R251 ;  /* 0x000000fbbbbc7221 */ /* 0x000fe20000000100 */
[----:B------:R-:W-:Y:S03]  /*10610*/  HMMA.16816.F32.BF16 R200, R196, R100, R228 ;  /* 0x00000064c4c8723c */ /* 0x000fe600000418e4 */
[----:B------:R-:W-:-:S04]  /*10620*/  FMUL R188, R188, 1.4426950216293334961 ;  /* 0x3fb8aa3bbcbc7820 */ /* 0x000fc80000400000 */
[----:B------:R0:W1:Y:S01]  /*10630*/  MUFU.EX2 R204, R188 ;  /* 0x000000bc00cc7308 */ /* 0x0000620000000800 */
[C---:B------:R-:W-:Y:S08]  /*10640*/  HMMA.16816.F32.BF16 R220, R196.reuse, R104, R220 ;  /* 0x00000068c4dc723c */ /* 0x040ff000000418dc */
[C---:B0-----:R-:W-:Y:S08]  /*10650*/  HMMA.16816.F32.BF16 R188, R196.reuse, R102, R224 ;  /* 0x00000066c4bc723c */ /* 0x041ff000000418e0 */
[C---:B------:R-:W-:Y:S01]  /*10660*/  HMMA.16816.F32.BF16 R216, R196.reuse, R106, R216 ;  /* 0x0000006ac4d8723c */ /* 0x040fe200000418d8 */
[----:B------:R-:W-:Y:S04]  /*10670*/  STL.64 [R1], R192 ;  /* 0x000000c001007387 */ /* 0x000fe80000100a00 */
[----:B------:R-:W-:Y:S04]  /*10680*/  STL.64 [R1+0x8], R194 ;  /* 0x000008c201007387 */ /* 0x000fe80000100a00 */
[----:B------:R-:W-:Y:S04]  /*10690*/  STL.64 [R1+0xd0], R200 ;  /* 0x0000d0c801007387 */ /* 0x000fe80000100a00 */
[----:B------:R0:W-:Y:S01]  /*106a0*/  STL.64 [R1+0xd8], R202 ;  /* 0x0000d8ca01007387 */ /* 0x0001e20000100a00 */
[C---:B------:R-:W-:Y:S03]  /*106b0*/  HMMA.16816.F32.BF16 R208, R196.reuse, R110, R208 ;  /* 0x0000006ec4d0723c */ /* 0x040fe600000418d0 */
[----:B------:R-:W2:Y:S04]  /*106c0*/  LDSM.16.M88.4 R192, [R252+0x24c00] ;  /* 0x024c0000fcc0783b */ /* 0x000ea80000000200 */
[----:B0-----:R-:W1:Y:S04]  /*106d0*/  LDL.LU R203, [R1+0x1dc] ;  /* 0x0001dc0001cb7983 */ /* 0x001e680000300800 */
[----:B------:R0:W-:Y:S04]  /*106e0*/  STL.64 [R1+0x50], R188 ;  /* 0x000050bc01007387 */ /* 0x0001e80000100a00 */
[----:B------:R3:W-:Y:S04]  /*106f0*/  STL.64 [R1+0x58], R190 ;  /* 0x000058be01007387 */ /* 0x0007e80000100a00 */
[----:B0-----:R-:W3:Y:S04]  /*10700*/  LDL.LU R188, [R1+0x1c0] ;  /* 0x0001c00001bc7983 */ /* 0x001ee80000300800 */
[----:B------:R0:W-:Y:S04]  /*10710*/  STL.64 [R1+0x40], R220 ;  /* 0x000040dc01007387 */ /* 0x0001e80000100a00 */
[----:B------:R-:W-:Y:S04]  /*10720*/  STL.64 [R1+0x48], R222 ;  /* 0x000048de01007387 */ /* 0x000fe80000100a00 */
[----:B------:R-:W2:Y:S04]  /*10730*/  LDL.LU R189, [R1+0x1c4] ;  /* 0x0001c40001bd7983 */ /* 0x000ea80000300800 */
[----:B---3--:R-:W3:Y:S04]  /*10740*/  LDL.LU R190, [R1+0x1c8] ;  /* 0x0001c80001be7983 */ /* 0x008ee80000300800 */
[----:B------:R-:W2:Y:S04]  /*10750*/  LDL.LU R225, [R1+0x1d0] ;  /* 0x0001d00001e17983 */ /* 0x000ea80000300800 */
[----:B------:R-:W3:Y:S04]  /*10760*/  LDL.LU R224, [R1+0x1d4] ;  /* 0x0001d40001e07983 */ /* 0x000ee80000300800 */
[----:B------:R-:W-:Y:S04]  /*10770*/  STL.64 [R1+0x30], R216 ;  /* 0x000030d801007387 */ /* 0x000fe80000100a00 */
[----:B------:R0:W-:Y:S04]  /*10780*/  STL.64 [R1+0x38], R218 ;  /* 0x000038da01007387 */ /* 0x0001e80000100a00 */
[----:B0-----:R-:W3:Y:S04]  /*10790*/  LDL.LU R220, [R1+0x1d8] ;  /* 0x0001d80001dc7983 */ /* 0x001ee80000300800 */
[----:B------:R-:W3:Y:S01]  /*107a0*/  LDL.LU R191, [R1+0x1cc] ;  /* 0x0001cc0001bf7983 */ /* 0x000ee20000300800 */
[C---:B------:R-:W-:Y:S03]  /*107b0*/  HMMA.16816.F32.BF16 R216, R196.reuse, R108, R212 ;  /* 0x0000006cc4d8723c */ /* 0x040fe600000418d4 */
[----:B------:R-:W3:Y:S04]  /*107c0*/  LDL.LU R223, [R1+0x1b0] ;  /* 0x0001b00001df7983 */ /* 0x000ee80000300800 */
[----:B------:R-:W3:Y:S04]  /*107d0*/  LDL.LU R222, [R1+0x1b4] ;  /* 0x0001b40001de7983 */ /* 0x000ee80000300800 */
[----:B------:R-:W3:Y:S04]  /*107e0*/  LDL.LU R221, [R1+0x1b8] ;  /* 0x0001b80001dd7983 */ /* 0x000ee80000300800 */
[----:B------:R-:W3:Y:S08]  /*107f0*/  LDL.LU R213, [R1+0x1bc] ;  /* 0x0001bc0001d57983 */ /* 0x000ef00000300800 */
[----:B------:R-:W-:Y:S04]  /*10800*/  STL.64 [R1+0x20], R216 ;  /* 0x000020d801007387 */ /* 0x000fe80000100a00 */
[----:B------:R-:W-:Y:S04]  /*10810*/  STL.64 [R1+0x28], R218 ;  /* 0x000028da01007387 */ /* 0x000fe80000100a00 */
[----:B------:R-:W3:Y:S04]  /*10820*/  LDL.LU R212, [R1+0x1a0] ;  /* 0x0001a00001d47983 */ /* 0x000ee80000300800 */
[----:B------:R-:W-:Y:S04]  /*10830*/  STL.64 [R1+0x10], R208 ;  /* 0x000010d001007387 */ /* 0x000fe80000100a00 */
[----:B------:R0:W-:Y:S04]  /*10840*/  STL.64 [R1+0x18], R210 ;  /* 0x000018d201007387 */ /* 0x0001e80000100a00 */
[----:B------:R-:W3:Y:S04]  /*10850*/  LDL.LU R207, [R1+0x1a4] ;  /* 0x0001a40001cf7983 */ /* 0x000ee80000300800 */
[----:B------:R-:W3:Y:S04]  /*10860*/  LDL.LU R206, [R1+0x1a8] ;  /* 0x0001a80001ce7983 */ /* 0x000ee80000300800 */
[----:B------:R-:W3:Y:S01]  /*10870*/  LDL.LU R205, [R1+0x1ac] ;  /* 0x0001ac0001cd7983 */ /* 0x000ee20000300800 */
[C---:B------:R-:W-:Y:S03]  /*10880*/  HMMA.16816.F32.BF16 R120, R196.reuse, R112, R120 ;  /* 0x00000070c478723c */ /* 0x040fe60000041878 */
[----:B------:R-:W3:Y:S04]  /*10890*/  LDL.LU R251, [R1+0x214] ;  /* 0x0002140001fb7983 */ /* 0x000ee80000300800 */
[----:B------:R-:W3:Y:S01]  /*108a0*/  LDL.LU R200, [R1+0x190] ;  /* 0x0001900001c87983 */ /* 0x000ee20000300800 */
[----:B------:R-:W-:Y:S03]  /*108b0*/  HMMA.16816.F32.BF16 R116, R196, R114, R116 ;  /* 0x00000072c474723c */ /* 0x000fe60000041874 */
[----:B------:R-:W3:Y:S04]  /*108c0*/  LDL.LU R201, [R1+0x194] ;  /* 0x0001940001c97983 */ /* 0x000ee80000300800 */
[----:B------:R-:W3:Y:S01]  /*108d0*/  LDL.LU R202, [R1+0x198] ;  /* 0x0001980001ca7983 */ /* 0x000ee20000300800 */
[----:B-1----:R-:W-:-:S03]  /*108e0*/  FMUL R199, R204, R203 ;  /* 0x000000cbccc77220 */ /* 0x002fc60000400000 */
[----:B------:R-:W4:Y:S01]  /*108f0*/  LDL.LU R203, [R1+0x19c] ;  /* 0x00019c0001cb7983 */ /* 0x000f220000300800 */
[C---:B--2---:R-:W-:Y:S02]  /*10900*/  FMUL R196, R249.reuse, R225 ;  /* 0x000000e1f9c47220 */ /* 0x044fe40000400000 */
[C---:B---3--:R-:W-:Y:S02]  /*10910*/  FMUL R197, R249.reuse, R224 ;  /* 0x000000e0f9c57220 */ /* 0x048fe40000400000 */
[----:B------:R-:W-:Y:S02]  /*10920*/  FMUL R198, R204, R220 ;  /* 0x000000dcccc67220 */ /* 0x000fe40000400000 */
[----:B------:R-:W2:Y:S05]  /*10930*/  LDL.LU R220, [R1+0x180] ;  /* 0x0001800001dc7983 */ /* 0x000eaa0000300800 */
[----:B------:R-:W-:Y:S01]  /*10940*/  HMMA.16816.F32.BF16 R196, R192, R100, R196 ;  /* 0x00000064c0c4723c */ /* 0x000fe200000418c4 */
[----:B------:R-:W-:-:S02]  /*10950*/  FMUL R188, R249, R188 ;  /* 0x000000bcf9bc7220 */ /* 0x000fc40000400000 */
[----:B------:R-:W-:Y:S02]  /*10960*/  FMUL R189, R249, R189 ;  /* 0x000000bdf9bd7220 */ /* 0x000fe40000400000 */
[C---:B------:R-:W-:Y:S02]  /*10970*/  FMUL R190, R204.reuse, R190 ;  /* 0x000000beccbe7220 */ /* 0x040fe40000400000 */
[----:B------:R-:W-:-:S07]  /*10980*/  FMUL R191, R204, R191 ;  /* 0x000000bfccbf7220 */ /* 0x000fce0000400000 */
[----:B------:R-:W-:Y:S09]  /*10990*/  HMMA.16816.F32.BF16 R188, R192, R102, R188 ;  /* 0x00000066c0bc723c */ /* 0x000ff200000418bc */
[----:B------:R1:W-:Y:S04]  /*109a0*/  STL.64 [R1+0x1d0], R196 ;  /* 0x0001d0c401007387 */ /* 0x0003e80000100a00 */
[----:B------:R3:W-:Y:S04]  /*109b0*/  STL.64 [R1+0x1d8], R198 ;  /* 0x0001d8c601007387 */ /* 0x0007e80000100a00 */
[----:B0-----:R-:W2:Y:S04]  /*109c0*/  LDL.LU R210, [R1+0x184] ;  /* 0x0001840001d27983 */ /* 0x001ea80000300800 */
[----:B------:R-:W2:Y:S01]  /*109d0*/  LDL.LU R209, [R1+0x188] ;  /* 0x0001880001d17983 */ /* 0x000ea20000300800 */
[----:B-1----:R-:W-:-:S02]  /*109e0*/  FMUL R196, R249, R223 ;  /* 0x000000dff9c47220 */ /* 0x002fc40000400000 */
[C---:B------:R-:W-:Y:S01]  /*109f0*/  FMUL R197, R249.reuse, R222 ;  /* 0x000000def9c57220 */ /* 0x040fe20000400000 */
[----:B------:R-:W2:Y:S01]  /*10a00*/  LDL.LU R219, [R1+0x18c] ;  /* 0x00018c0001db7983 */ /* 0x000ea20000300800 */
[C---:B---3--:R-:W-:Y:S02]  /*10a10*/  FMUL R198, R204.reuse, R221 ;  /* 0x000000ddccc67220 */ /* 0x048fe40000400000 */
[----:B------:R-:W-:Y:S01]  /*10a20*/  FMUL R199, R204, R213 ;  /* 0x000000d5ccc77220 */ /* 0x000fe20000400000 */
[----:B------:R-:W3:Y:S04]  /*10a30*/  LDL.LU R218, [R1+0x170] ;  /* 0x0001700001da7983 */ /* 0x000ee80000300800 */
[----:B------:R0:W-:Y:S02]  /*10a40*/  STL.64 [R1+0x1c0], R188 ;  /* 0x0001c0bc01007387 */ /* 0x0001e40000100a00 */
[----:B0-----:R-:W-:-:S02]  /*10a50*/  FMUL R188, R249, R212 ;  /* 0x000000d4f9bc7220 */ /* 0x001fc40000400000 */
[----:B------:R-:W-:Y:S01]  /*10a60*/  HMMA.16816.F32.BF16 R212, R192, R104, R196 ;  /* 0x00000068c0d4723c */ /* 0x000fe200000418c4 */
[----:B------:R-:W-:Y:S04]  /*10a70*/  STL.64 [R1+0x1c8], R190 ;  /* 0x0001c8be01007387 */ /* 0x000fe80000100a00 */
[----:B------:R-:W3:Y:S04]  /*10a80*/  LDL.LU R217, [R1+0x174] ;  /* 0x0001740001d97983 */ /* 0x000ee80000300800 */
[----:B------:R-:W3:Y:S11]  /*10a90*/  LDL.LU R216, [R1+0x178] ;  /* 0x0001780001d87983 */ /* 0x000ef60000300800 */
[----:B------:R-:W-:Y:S03]  /*10aa0*/  @!UPT UIADD3 URZ, URZ, URZ, URZ ;  /* 0x0000003f3f3ff290 */ /* 0x000fe6000fffe03f */
[----:B------:R-:W-:Y:S04]  /*10ab0*/  STL.64 [R1+0x1b0], R212 ;  /* 0x0001b0d401007387 */ /* 0x000fe80000100a00 */
[----:B------:R0:W-:Y:S04]  /*10ac0*/  STL.64 [R1+0x1b8], R214 ;  /* 0x0001b8d601007387 */ /* 0x0001e80000100a00 */
[----:B0-----:R-:W3:Y:S01]  /*10ad0*/  LDL.LU R215, [R1+0x17c] ;  /* 0x00017c0001d77983 */ /* 0x001ee20000300800 */
[----:B------:R-:W-:Y:S02]  /*10ae0*/  FMUL R189, R249, R207 ;  /* 0x000000cff9bd7220 */ /* 0x000fe40000400000 */
[C---:B------:R-:W-:Y:S01]  /*10af0*/  FMUL R190, R204.reuse, R206 ;  /* 0x000000ceccbe7220 */ /* 0x040fe20000400000 */
[----:B------:R-:W3:Y:S01]  /*10b00*/  LDL.LU R214, [R1+0x160] ;  /* 0x0001600001d67983 */ /* 0x000ee20000300800 */
[----:B------:R-:W-:-:S03]  /*10b10*/  FMUL R191, R204, R205 ;  /* 0x000000cdccbf7220 */ /* 0x000fc60000400000 */
[----:B------:R-:W3:Y:S04]  /*10b20*/  LDL.LU R213, [R1+0x164] ;  /* 0x0001640001d57983 */ /* 0x000ee80000300800 */
[----:B------:R-:W-:Y:S01]  /*10b30*/  HMMA.16816.F32.BF16 R188, R192, R106, R188 ;  /* 0x0000006ac0bc723c */ /* 0x000fe200000418bc */
[----:B------:R-:W3:Y:S01]  /*10b40*/  LDL.LU R212, [R1+0x168] ;  /* 0x0001680001d47983 */ /* 0x000ee20000300800 */
[----:B------:R-:W-:Y:S11]  /*10b50*/  FADD R206, -R185, R0 ;  /* 0x00000000b9ce7221 */ /* 0x000ff60000000100 */
[----:B------:R-:W-:Y:S10]  /*10b60*/  @!UPT UIADD3 URZ, URZ, URZ, URZ ;  /* 0x0000003f3f3ff290 */ /* 0x000ff4000fffe03f */
[----:B------:R-:W-:Y:S04]  /*10b70*/  STL.64 [R1+0x1a0], R188 ;  /* 0x0001a0bc01007387 */ /* 0x000fe80000100a00 */
[----:B------:R-:W-:Y:S04]  /*10b80*/  STL.64 [R1+0x1a8], R190 ;  /* 0x0001a8be01007387 */ /* 0x000fe80000100a00 */
[----:B------:R-:W3:Y:S04]  /*10b90*/  LDL.LU R0, [R1+0x504] ;  /* 0x0005040001007983 */ /* 0x000ee80000300800 */
[----:B------:R-:W3:Y:S04]  /*10ba0*/  LDL.LU R211, [R1+0x16c] ;  /* 0x00016c0001d37983 */ /* 0x000ee80000300800 */
[----:B------:R-:W3:Y:S04]  /*10bb0*/  LDL.LU R208, [R1+0x158] ;  /* 0x0001580001d07983 */ /* 0x000ee80000300800 */
[----:B------:R-:W3:Y:S01]  /*10bc0*/  LDL.LU R207, [R1+0x15c] ;  /* 0x00015c0001cf7983 */ /* 0x000ee20000300800 */
[----:B------:R-:W-:-:S02]  /*10bd0*/  FADD R196, -R186, R251 ;  /* 0x000000fbbac47221 */ /* 0x000fc40000000100 */
[C---:B------:R-:W-:Y:S01]  /*10be0*/  FMUL R200, R249.reuse, R200 ;  /* 0x000000c8f9c87220 */ /* 0x040fe20000400000 */
[----:B------:R-:W0:Y:S01]  /*10bf0*/  LDSM.16.M88.4 R188, [R252+0x24e00] ;  /* 0x024e0000fcbc783b */ /* 0x000e220000000200 */
[----:B------:R-:W-:Y:S02]  /*10c00*/  FMUL R201, R249, R201 ;  /* 0x000000c9f9c97220 */ /* 0x000fe40000400000 */
[----:B------:R-:W-:Y:S02]  /*10c10*/  FMUL R202, R204, R202 ;  /* 0x000000caccca7220 */ /* 0x000fe40000400000 */
[----:B------:R-:W-:Y:S02]  /*10c20*/  FMUL R205, R196, 1.4426950216293334961 ;  /* 0x3fb8aa3bc4cd7820 */ /* 0x000fe40000400000 */
[----:B----4-:R-:W-:-:S07]  /*10c30*/  FMUL R203, R204, R203 ;  /* 0x000000cbcccb7220 */ /* 0x010fce0000400000 */
[----:B------:R-:W-:Y:S01]  /*10c40*/  HMMA.16816.F32.BF16 R200, R192, R108, R200 ;  /* 0x0000006cc0c8723c */ /* 0x000fe200000418c8 */
[C---:B--2---:R-:W-:Y:S02]  /*10c50*/  FMUL R196, R249.reuse, R220 ;  /* 0x000000dcf9c47220 */ /* 0x044fe40000400000 */
[----:B------:R-:W-:Y:S02]  /*10c60*/  FMUL R197, R249, R210 ;  /* 0x000000d2f9c57220 */ /* 0x000fe40000400000 */
[----:B------:R-:W2:Y:S01]  /*10c70*/  LDL.LU R210, [R1+0x150] ;  /* 0x0001500001d27983 */ /* 0x000ea20000300800 */
[----:B------:R-:W-:-:S03]  /*10c80*/  FMUL R198, R204, R209 ;  /* 0x000000d1ccc67220 */ /* 0x000fc60000400000 */
[----:B------:R-:W4:Y:S01]  /*10c90*/  LDL.LU R209, [R1+0x154] ;  /* 0x0001540001d17983 */ /* 0x000f220000300800 */
[----:B------:R-:W-:-:S07]  /*10ca0*/  FMUL R199, R204, R219 ;  /* 0x000000dbccc77220 */ /* 0x000fce0000400000 */
[----:B------:R-:W-:Y:S06]  /*10cb0*/  HMMA.16816.F32.BF16 R196, R192, R110, R196 ;  /* 0x0000006ec0c4723c */ /* 0x000fec00000418c4 */
[----:B------:R3:W-:Y:S04]  /*10cc0*/  STL.64 [R1+0x190], R200 ;  /* 0x000190c801007387 */ /* 0x0007e80000100a00 */
[----:B------:R1:W-:Y:S04]  /*10cd0*/  STL.64 [R1+0x198], R202 ;  /* 0x000198ca01007387 */ /* 0x0003e80000100a00 */
[----:B------:R-:W4:Y:S04]  /*10ce0*/  LDL.LU R224, [R1+0x144] ;  /* 0x0001440001e07983 */ /* 0x000f280000300800 */
[----:B------:R-:W4:Y:S01]  /*10cf0*/  LDL.LU R223, [R1+0x148] ;  /* 0x0001480001df7983 */ /* 0x000f220000300800 */
[----:B---3--:R-:W-:-:S02]  /*10d00*/  FMUL R200, R249, R218 ;  /* 0x000000daf9c87220 */ /* 0x008fc40000400000 */
[----:B------:R-:W-:Y:S02]  /*10d10*/  FMUL R201, R249, R217 ;  /* 0x000000d9f9c97220 */ /* 0x000fe40000400000 */
[----:B------:R3:W-:Y:S01]  /*10d20*/  STL.64 [R1+0x180], R196 ;  /* 0x000180c401007387 */ /* 0x0007e20000100a00 */
[----:B-1----:R-:W-:-:S03]  /*10d30*/  FMUL R202, R204, R216 ;  /* 0x000000d8ccca7220 */ /* 0x002fc60000400000 */
[----:B------:R1:W-:Y:S04]  /*10d40*/  STL.64 [R1+0x188], R198 ;  /* 0x000188c601007387 */ /* 0x0003e80000100a00 */
[----:B------:R-:W4:Y:S04]  /*10d50*/  LDL.LU R222, [R1+0x14c] ;  /* 0x00014c0001de7983 */ /* 0x000f280000300800 */
[----:B------:R-:W4:Y:S04]  /*10d60*/  LDL.LU R225, [R1+0x140] ;  /* 0x0001400001e17983 */ /* 0x000f280000300800 */
[----:B------:R-:W4:Y:S01]  /*10d70*/  LDL.LU R221, [R1+0x130] ;  /* 0x0001300001dd7983 */ /* 0x000f220000300800 */
[----:B------:R-:W-:-:S07]  /*10d80*/  FMUL R203, R204, R215 ;  /* 0x000000d7cccb7220 */ /* 0x000fce0000400000 */
[----:B------:R-:W-:Y:S11]  /*10d90*/  HMMA.16816.F32.BF16 R200, R192, R112, R200 ;  /* 0x00000070c0c8723c */ /* 0x000ff600000418c8 */
[----:B------:R-:W-:Y:S11]  /*10da0*/  @!UPT UIADD3 URZ, URZ, URZ, URZ ;  /* 0x0000003f3f3ff290 */ /* 0x000ff6000fffe03f */
[----:B------:R-:W-:Y:S01]  /*10db0*/  @!UPT UIADD3 URZ, URZ, URZ, URZ ;  /* 0x0000003f3f3ff290 */ /* 0x000fe2000fffe03f */
[----:B------:R-:W-:Y:S04]  /*10dc0*/  STL.64 [R1+0x170], R200 ;  /* 0x000170c801007387 */ /* 0x000fe80000100a00 */
[----:B------:R-:W-:Y:S04]  /*10dd0*/  STL.64 [R1+0x178], R202 ;  /* 0x000178ca01007387 */ /* 0x000fe80000100a00 */
[----:B------:R-:W4:Y:S04]  /*10de0*/  LDL.LU R220, [R1+0x134] ;  /* 0x0001340001dc7983 */ /* 0x000f280000300800 */
[----:B------:R-:W4:Y:S04]  /*10df0*/  LDL.LU R219, [R1+0x138] ;  /* 0x0001380001db7983 */ /* 0x000f280000300800 */
[----:B------:R-:W4:Y:S01]  /*10e00*/  LDL.LU R218, [R1+0x13c] ;  /* 0x00013c0001da7983 */ /* 0x000f220000300800 */
[----:B------:R-:W-:Y:S01]  /*10e10*/  FMUL R206, R206, 1.4426950216293334961 ;  /* 0x3fb8aa3bcece7820 */ /* 0x000fe20000400000 */
[----:B------:R-:W-:Y:S08]  /*10e20*/  MUFU.EX2 R205, R205 ;  /* 0x000000cd00cd7308 */ /* 0x000ff00000000800 */
[----:B------:R-:W0:Y:S01]  /*10e30*/  MUFU.EX2 R206, R206 ;  /* 0x000000ce00ce7308 */ /* 0x000e220000000800 */
[----:B---3--:R-:W-:-:S02]  /*10e40*/  FMUL R196, R249, R214 ;  /* 0x000000d6f9c47220 */ /* 0x008fc40000400000 */
[----:B------:R-:W-:Y:S02]  /*10e50*/  FMUL R197, R249, R213 ;  /* 0x000000d5f9c57220 */ /* 0x000fe40000400000 */
[C---:B-1----:R-:W-:Y:S02]  /*10e60*/  FMUL R198, R204.reuse, R212 ;  /* 0x000000d4ccc67220 */ /* 0x042fe40000400000 */
[----:B------:R-:W-:-:S07]  /*10e70*/  FMUL R199, R204, R211 ;  /* 0x000000d3ccc77220 */ /* 0x000fce0000400000 */
[----:B------:R-:W-:Y:S07]  /*10e80*/  HMMA.16816.F32.BF16 R196, R192, R114, R196 ;  /* 0x00000072c0c4723c */ /* 0x000fee00000418c4 */
[C---:B0-----:R-:W-:Y:S02]  /*10e90*/  FMUL R194, R206.reuse, R208 ;  /* 0x000000d0cec27220 */ /* 0x041fe40000400000 */
[----:B------:R-:W-:Y:S11]  /*10ea0*/  FMUL R195, R206, R207 ;  /* 0x000000cfcec37220 */ /* 0x000ff60000400000 */
[----:B------:R-:W-:Y:S03]  /*10eb0*/  @!UPT UIADD3 URZ, URZ, URZ, URZ ;  /* 0x0000003f3f3ff290 */ /* 0x000fe6000fffe03f */
[----:B------:R-:W-:Y:S04]  /*10ec0*/  STL.64 [R1+0x160], R196 ;  /* 0x000160c401007387 */ /* 0x000fe80000100a00 */
[----:B------:R-:W-:Y:S04]  /*10ed0*/  STL.64 [R1+0x168], R198 ;  /* 0x000168c601007387 */ /* 0x000fe80000100a00 */
[----:B------:R-:W3:Y:S04]  /*10ee0*/  LDL.LU R217, [R1+0x120] ;  /* 0x0001200001d97983 */ /* 0x000ee80000300800 */
[----:B------:R-:W3:Y:S01]  /*10ef0*/  LDL.LU R216, [R1+0x124] ;  /* 0x0001240001d87983 */ /* 0x000ee20000300800 */
[----:B--2---:R-:W-:-:S02]  /*10f00*/  FMUL R192, R205, R210 ;  /* 0x000000d2cdc07220 */ /* 0x004fc40000400000 */
[----:B----4-:R-:W-:-:S07]  /*10f10*/  FMUL R193, R205, R209 ;  /* 0x000000d1cdc17220 */ /* 0x010fce0000400000 */
[----:B------:R-:W-:Y:S11]  /*10f20*/  HMMA.16816.F32.BF16 R192, R188, R100, R192 ;  /* 0x00000064bcc0723c */ /* 0x000ff600000418c0 */
[----:B------:R-:W-:Y:S11]  /*10f30*/  @!UPT UIADD3 URZ, URZ, URZ, URZ ;  /* 0x0000003f3f3ff290 */ /* 0x000ff6000fffe03f */
[----:B------:R-:W-:Y:S01]  /*10f40*/  @!UPT UIADD3 URZ, URZ, URZ, URZ ;  /* 0x0000003f3f3ff290 */ /* 0x000fe2000fffe03f */
[----:B------:R0:W-:Y:S04]  /*10f50*/  STL.64 [R1+0x150], R192 ;  /* 0x000150c001007387 */ /* 0x0001e80000100a00 */
[----:B------:R1:W-:Y:S04]  /*10f60*/  STL.64 [R1+0x158], R194 ;  /* 0x000158c201007387 */ /* 0x0003e80000100a00 */
[----:B------:R-:W2:Y:S04]  /*10f70*/  LDL.LU R215, [R1+0x128] ;  /* 0x0001280001d77983 */ /* 0x000ea80000300800 */
[----:B------:R-:W4:Y:S01]  /*10f80*/  LDL.LU R214, [R1+0x12c] ;  /* 0x00012c0001d67983 */ /* 0x000f220000300800 */
[----:B0-----:R-:W-:-:S02]  /*10f90*/  FMUL R193, R205, R224 ;  /* 0x000000e0cdc17220 */ /* 0x001fc40000400000 */
[C---:B------:R-:W-:Y:S01]  /*10fa0*/  FMUL R192, R205.reuse, R225 ;  /* 0x000000e1cdc07220 */ /* 0x040fe20000400000 */
[----:B------:R-:W4:Y:S01]  /*10fb0*/  LDL.LU R213, [R1+0x110] ;  /* 0x0001100001d57983 */ /* 0x000f220000300800 */
[C---:B-1----:R-:W-:Y:S02]  /*10fc0*/  FMUL R194, R206.reuse, R223 ;  /* 0x000000dfcec27220 */ /* 0x042fe40000400000 */
[----:B------:R-:W-:Y:S01]  /*10fd0*/  FMUL R195, R206, R222 ;  /* 0x000000decec37220 */ /* 0x000fe20000400000 */
[----:B------:R-:W4:Y:S04]  /*10fe0*/  LDL.LU R212, [R1+0x114] ;  /* 0x0001140001d47983 */ /* 0x000f280000300800 */
[----:B------:R-:W4:Y:S04]  /*10ff0*/  LDL.LU R211, [R1+0x118] ;  /* 0x0001180001d37983 */ /* 0x000f280000300800 */
[----:B------:R-:W4:Y:S01]  /*11000*/  LDL.LU R210, [R1+0x11c] ;  /* 0x00011c0001d27983 */ /* 0x000f220000300800 */
[----:B------:R-:W-:Y:S03]  /*11010*/  HMMA.16816.F32.BF16 R100, R188, R102, R192 ;  /* 0x00000066bc64723c */ /* 0x000fe600000418c0 */
[----:B------:R-:W4:Y:S04]  /*11020*/  LDL.LU R209, [R1+0x100] ;  /* 0x0001000001d17983 */ /* 0x000f280000300800 */
[----:B------:R-:W4:Y:S04]  /*11030*/  LDL.LU R208, [R1+0x104] ;  /* 0x0001040001d07983 */ /* 0x000f280000300800 */
[----:B------:R-:W4:Y:S04]  /*11040*/  LDL.LU R207, [R1+0x108] ;  /* 0x0001080001cf7983 */ /* 0x000f280000300800 */
[----:B------:R-:W4:Y:S04]  /*11050*/  LDL.LU R203, [R1+0x10c] ;  /* 0x00010c0001cb7983 */ /* 0x000f280000300800 */
[----:B------:R-:W4:Y:S04]  /*11060*/  LDL.LU R202, [R1+0xf0] ;  /* 0x0000f00001ca7983 */ /* 0x000f280000300800 */
[----:B------:R-:W4:Y:S04]  /*11070*/  LDL.LU R201, [R1+0xf4] ;  /* 0x0000f40001c97983 */ /* 0x000f280000300800 */
[----:B------:R0:W-:Y:S04]  /*11080*/  STL.64 [R1+0x140], R100 ;  /* 0x0001406401007387 */ /* 0x0001e80000100a00 */
[----:B------:R1:W-:Y:S04]  /*11090*/  STL.64 [R1+0x148], R102 ;  /* 0x0001486601007387 */ /* 0x0003e80000100a00 */
[----:B------:R-:W4:Y:S01]  /*110a0*/  LDL.LU R200, [R1+0xf8] ;  /* 0x0000f80001c87983 */ /* 0x000f220000300800 */
[----:B0-----:R-:W-:-:S03]  /*110b0*/  FMUL R100, R205, R221 ;  /* 0x000000ddcd647220 */ /* 0x001fc60000400000 */
[----:B------:R-:W4:Y:S01]  /*110c0*/  LDL.LU R199, [R1+0xfc] ;  /* 0x0000fc0001c77983 */ /* 0x000f220000300800 */
[----:B------:R-:W-:-:S03]  /*110d0*/  FMUL R101, R205, R220 ;  /* 0x000000dccd657220 */ /* 0x000fc60000400000 */
[----:B------:R-:W4:Y:S01]  /*110e0*/  LDL.LU R198, [R1+0xe0] ;  /* 0x0000e00001c67983 */ /* 0x000f220000300800 */
[----:B-1----:R-:W-:-:S03]  /*110f0*/  FMUL R102, R206, R219 ;  /* 0x000000dbce667220 */ /* 0x002fc60000400000 */
[----:B------:R-:W4:Y:S01]  /*11100*/  LDL.LU R197, [R1+0xe4] ;  /* 0x0000e40001c57983 */ /* 0x000f220000300800 */
[----:B------:R-:W-:-:S07]  /*11110*/  FMUL R103, R206, R218 ;  /* 0x000000dace677220 */ /* 0x000fce0000400000 */
[----:B------:R-:W-:Y:S11]  /*11120*/  HMMA.16816.F32.BF16 R100, R188, R104, R100 ;  /* 0x00000068bc64723c */ /* 0x000ff60000041864 */
[----:B------:R-:W-:Y:S11]  /*11130*/  @!UPT UIADD3 URZ, URZ, URZ, URZ ;  /* 0x0000003f3f3ff290 */ /* 0x000ff6000fffe03f */
[----:B------:R-:W-:Y:S01]  /*11140*/  @!UPT UIADD3 URZ, URZ, URZ, URZ ;  /* 0x0000003f3f3ff290 */ /* 0x000fe2000fffe03f */
[----:B------:R3:W-:Y:S04]  /*11150*/  STL.64 [R1+0x130], R100 ;  /* 0x0001306401007387 */ /* 0x0007e80000100a00 */
[----:B------:R2:W-:Y:S04]  /*11160*/  STL.64 [R1+0x138], R102 ;  /* 0x0001386601007387 */ /* 0x0005e80000100a00 */
[----:B------:R-:W4:Y:S04]  /*11170*/  LDL.LU R196, [R1+0xe8] ;  /* 0x0000e80001c47983 */ /* 0x000f280000300800 */
[----:B------:R-:W4:Y:S04]  /*11180*/  LDL.LU R195, [R1+0xec] ;  /* 0x0000ec0001c37983 */ /* 0x000f280000300800 */
[----:B------:R-:W4:Y:S04]  /*11190*/  LDL.LU R194, [R1+0x250] ;  /* 0x0002500001c27983 */ /* 0x000f280000300800 */
[----:B------:R-:W4:Y:S04]  /*111a0*/  LDL.LU R193, [R1+0x254] ;  /* 0x0002540001c17983 */ /* 0x000f280000300800 */
[----:B------:R-:W4:Y:S01]  /*111b0*/  LDL.LU R192, [R1+0x258] ;  /* 0x0002580001c07983 */ /* 0x000f220000300800 */
[----:B---3--:R-:W-:-:S02]  /*111c0*/  FMUL R100, R205, R217 ;  /* 0x000000d9cd647220 */ /* 0x008fc40000400000 */
[----:B------:R-:W-:Y:S02]  /*111d0*/  FMUL R101, R205, R216 ;  /* 0x000000d8cd657220 */ /* 0x000fe40000400000 */
[C---:B--2---:R-:W-:Y:S02]  /*111e0*/  FMUL R102, R206.reuse, R215 ;  /* 0x000000d7ce667220 */ /* 0x044fe40000400000 */
[----:B----4-:R-:W-:-:S07]  /*111f0*/  FMUL R103, R206, R214 ;  /* 0x000000d6ce677220 */ /* 0x010fce0000400000 */
[----:B------:R-:W-:Y:S07]  /*11200*/  HMMA.16816.F32.BF16 R104, R188, R106, R100 ;  /* 0x0000006abc68723c */ /* 0x000fee0000041864 */
[C---:B------:R-:W-:Y:S02]  /*11210*/  FMUL R100, R205.reuse, R213 ;  /* 0x000000d5cd647220 */ /* 0x040fe40000400000 */
[----:B------:R-:W-:Y:S02]  /*11220*/  FMUL R101, R205, R212 ;  /* 0x000000d4cd657220 */ /* 0x000fe40000400000 */
[----:B------:R-:W-:-:S02]  /*11230*/  FMUL R102, R206, R211 ;  /* 0x000000d3ce667220 */ /* 0x000fc40000400000 */
[----:B------:R-:W-:-:S10]  /*11240*/  FMUL R103, R206, R210 ;  /* 0x000000d2ce677220 */ /* 0x000fd40000400000 */
[----:B------:R-:W-:Y:S04]  /*11250*/  STL.64 [R1+0x120], R104 ;  /* 0x0001206801007387 */ /* 0x000fe80000100a00 */
[----:B------:R0:W-:Y:S02]  /*11260*/  STL.64 [R1+0x128], R106 ;  /* 0x0001286a01007387 */ /* 0x0001e40000100a00 */
[----:B0-----:R-:W-:Y:S07]  /*11270*/  HMMA.16816.F32.BF16 R104, R188, R108, R100 ;  /* 0x0000006cbc68723c */ /* 0x001fee0000041864 */
[----:B------:R-:W-:-:S02]  /*11280*/  FMUL R100, R205, R209 ;  /* 0x000000d1cd647220 */ /* 0x000fc40000400000 */
[----:B------:R-:W-:Y:S02]  /*11290*/  FMUL R101, R205, R208 ;  /* 0x000000d0cd657220 */ /* 0x000fe40000400000 */
[C---:B------:R-:W-:Y:S02]  /*112a0*/  FMUL R102, R206.reuse, R207 ;  /* 0x000000cfce667220 */ /* 0x040fe40000400000 */
[----:B------:R-:W-:-:S10]  /*112b0*/  FMUL R103, R206, R203 ;  /* 0x000000cbce677220 */ /* 0x000fd40000400000 */
[----:B------:R-:W-:Y:S04]  /*112c0*/  STL.64 [R1+0x110], R104 ;  /* 0x0001106801007387 */ /* 0x000fe80000100a00 */
[----:B------:R0:W-:Y:S02]  /*112d0*/  STL.64 [R1+0x118], R106 ;  /* 0x0001186a01007387 */ /* 0x0001e40000100a00 */
[----:B0-----:R-:W-:Y:S07]  /*112e0*/  HMMA.16816.F32.BF16 R104, R188, R110, R100 ;  /* 0x0000006ebc68723c */ /* 0x001fee0000041864 */
[----:B------:R-:W-:-:S02]  /*112f0*/  FMUL R100, R205, R202 ;  /* 0x000000cacd647220 */ /* 0x000fc40000400000 */
[----:B------:R-:W-:Y:S02]  /*11300*/  FMUL R101, R205, R201 ;  /* 0x000000c9cd657220 */ /* 0x000fe40000400000 */
[C---:B------:R-:W-:Y:S02]  /*11310*/  FMUL R102, R206.reuse, R200 ;  /* 0x000000c8ce667220 */ /* 0x040fe40000400000 */
[----:B------:R-:W-:-:S07]  /*11320*/  FMUL R103, R206, R199 ;  /* 0x000000c7ce677220 */ /* 0x000fce0000400000 */
[----:B------:R-:W-:Y:S03]  /*11330*/  HMMA.16816.F32.BF16 R100, R188, R112, R100 ;  /* 0x00000070bc64723c */ /* 0x000fe60000041864 */
[----:B------:R-:W-:Y:S04]  /*11340*/  STL.64 [R1+0x100], R104 ;  /* 0x0001006801007387 */ /* 0x000fe80000100a00 */
[----:B------:R-:W-:Y:S01]  /*11350*/  STL.64 [R1+0x108], R106 ;  /* 0x0001086a01007387 */ /* 0x000fe20000100a00 */
[----:B------:R-:W-:Y:S02]  /*11360*/  FFMA R194, R204, R194, R247 ;  /* 0x000000c2ccc27223 */ /* 0x000fe400000000f7 */
[C---:B------:R-:W-:Y:S11]  /*11370*/  FFMA R193, R205.reuse, R193, R245 ;  /* 0x000000c1cdc17223 */ /* 0x040ff600000000f5 */
[----:B------:R-:W-:Y:S02]  /*11380*/  @!UPT UIADD3 URZ, URZ, URZ, URZ ;  /* 0x0000003f3f3ff290 */ /* 0x000fe4000fffe03f */
[----:B------:R0:W-:Y:S04]  /*11390*/  STL.64 [R1+0xf0], R100 ;  /* 0x0000f06401007387 */ /* 0x0001e80000100a00 */
[----:B------:R1:W-:Y:S04]  /*113a0*/  STL.64 [R1+0xf8], R102 ;  /* 0x0000f86601007387 */ /* 0x0003e80000100a00 */
[----:B------:R-:W2:Y:S04]  /*113b0*/  LDL.LU R247, [R1+0x500] ;  /* 0x0005000001f77983 */ /* 0x000ea80000300800 */
[----:B------:R-:W3:Y:S01]  /*113c0*/  LDL.LU R245, [R1+0x4fc] ;  /* 0x0004fc0001f57983 */ /* 0x000ee20000300800 */
[----:B0-----:R-:W-:-:S02]  /*113d0*/  FMUL R100, R205, R198 ;  /* 0x000000c6cd647220 */ /* 0x001fc40000400000 */
[----:B------:R-:W-:Y:S02]  /*113e0*/  FMUL R101, R205, R197 ;  /* 0x000000c5cd657220 */ /* 0x000fe40000400000 */
[C---:B-1----:R-:W-:Y:S02]  /*113f0*/  FMUL R102, R206.reuse, R196 ;  /* 0x000000c4ce667220 */ /* 0x042fe40000400000 */
[C---:B------:R-:W-:Y:S01]  /*11400*/  FMUL R103, R206.reuse, R195 ;  /* 0x000000c3ce677220 */ /* 0x040fe20000400000 */
[----:B------:R-:W0:Y:S06]  /*11410*/  S2R R252, SR_CTAID.X ;  /* 0x0000000000fc7919 */ /* 0x000e2c0000002500 */
[----:B------:R-:W-:Y:S01]  /*11420*/  HMMA.16816.F32.BF16 R100, R188, R114, R100 ;  /* 0x00000072bc64723c */ /* 0x000fe20000041864 */
[----:B------:R1:W-:Y:S01]  /*11430*/  STL [R1+0x250], R194 ;  /* 0x000250c201007387 */ /* 0x0003e20000100800 */
[----:B------:R-:W-:-:S03]  /*11440*/  FFMA R192, R206, R192, R3 ;  /* 0x000000c0cec07223 */ /* 0x000fc60000000003 */
[----:B------:R1:W5:Y:S04]  /*11450*/  LDL.LU R3, [R1+0x4f8] ;  /* 0x0004f80001037983 */ /* 0x0003680000300800 */
[----:B------:R1:W-:Y:S01]  /*11460*/  STL [R1+0x254], R193 ;  /* 0x000254c101007387 */ /* 0x0003e20000100800 */
[----:B------:R-:W-:Y:S11]  /*11470*/  UIADD3 UR4, UP0, UR4, 0x10, URZ ;  /* 0x0000001004047890 */ /* 0x000ff6000ff1e03f */
[----:B------:R-:W-:Y:S02]  /*11480*/  @!UPT UIADD3 URZ, URZ, URZ, URZ ;  /* 0x0000003f3f3ff290 */ /* 0x000fe4000fffe03f */
[----:B------:R1:W-:Y:S04]  /*11490*/  STL.64 [R1+0xe0], R100 ;  /* 0x0000e06401007387 */ /* 0x0003e80000100a00 */
[----:B------:R1:W-:Y:S04]  /*114a0*/  STL.64 [R1+0xe8], R102 ;  /* 0x0000e86601007387 */ /* 0x0003e80000100a00 */
[----:B------:R1:W-:Y:S01]  /*114b0*/  STL [R1+0x258], R192 ;  /* 0x000258c001007387 */ /* 0x0003e20000100800 */
[----:B0-----:R-:W-:Y:S01]  /*114c0*/  IMAD.SHL.U32 R252, R252, 0x80, RZ ;  /* 0x00000080fcfc7824 */ /* 0x001fe200078e00ff */
[----:B------:R-:W-:-:S04]  /*114d0*/  UIADD3.X UR5, URZ, UR5, URZ, UP0, !UPT ;  /* 0x000000053f057290 */ /* 0x000fc800087fe43f */
[----:B------:R-:W-:Y:S02]  /*114e0*/  IADD3 R199, R252, 0x80, RZ ;  /* 0x00000080fcc77810 */ /* 0x000fe40007ffe0ff */
[----:B------:R-:W-:Y:S02]  /*114f0*/  MOV R104, UR5 ;  /* 0x0000000500687c02 */ /* 0x000fe40008000f00 */
[----:B------:R-:W-:-:S04]  /*11500*/  ISETP.LE.U32.AND P1, PT, R199, UR4, PT ;  /* 0x00000004c7007c0c */ /* 0x000fc8000bf23070 */
[----:B------:R-:W-:Y:S01]  /*11510*/  ISETP.GE.U32.AND.EX P1, PT, R104, RZ, PT, P1 ;  /* 0x000000ff6800720c */ /* 0x000fe20003f26110 */
[----:B------:R-:W-:Y:S01]  /*11520*/  IMAD.MOV.U32 R105, RZ, RZ, 0x10 ;  /* 0x00000010ff697424 */ /* 0x000fe200078e00ff */
[----:B------:R-:W-:Y:S01]  /*11530*/  MOV R252, R246 ;  /* 0x000000f600fc7202 */ /* 0x000fe20000000f00 */
[----:B------:R-:W-:Y:S02]  /*11540*/  IMAD.MOV.U32 R249, RZ, RZ, R248 ;  /* 0x000000fffff97224 */ /* 0x000fe400078e00f8 */
[C---:B------:R-:W-:Y:S02]  /*11550*/  IMAD R0, R105.reuse, c[0x0][0x1a4], R0 ;  /* 0x0000690069007a24 */ /* 0x040fe400078e0200 */
[----:B------:R-:W-:Y:S01]  /*11560*/  IMAD R184, R105, c[0x0][0x1b4], R184 ;  /* 0x00006d0069b87a24 */ /* 0x000fe200078e02b8 */
[----:B---3--:R1:W-:Y:S04]  /*11570*/  STL [R1+0x60], R245 ;  /* 0x000060f501007387 */ /* 0x0083e80000100800 */
[----:B------:R1:W-:Y:S04]  /*11580*/  STL [R1+0x64], R244 ;  /* 0x000064f401007387 */ /* 0x0003e80000100800 */
        /* <DEDUP_REMOVED lines=10> */
[----:B------:R1:W-:Y:S01]  /*11630*/  STL [R1+0x218], R185 ;  /* 0x000218b901007387 */ /* 0x0003e20000100800 */
[----:B--2---:R-:W-:Y:S01]  /*11640*/  IMAD.MOV.U32 R251, RZ, RZ, R247 ;  /* 0x000000fffffb7224 */ /* 0x004fe200078e00f7 */
[----:B------:R-:W-:Y:S01]  /*11650*/  @P1 CALL.REL.NOINC `(.L_x_0) ;  /* 0x0000001000001944 */ /* 0x000fe20003c00000 */
[----:B------:R-:W-:Y:S05]  /*11660*/  BRA `(.L_x_1) ;  /* 0xffff75f000007947 */ /* 0x000fea000383ffff */
.L_x_0:
[----:B------:R-:W-:Y:S04]  /*11670*/  STL [R1+0x588], R248 ;  /* 0x000588f801007387 */ /* 0x000fe80000100800 */
[----:B------:R-:W-:Y:S04]  /*11680*/  STL.64 [R1+0x530], R246 ;  /* 0x000530f601007387 */ /* 0x000fe80000100a00 */
[----:B------:R-:W-:Y:S04]  /*11690*/  STL.64 [R1+0x528], R244 ;  /* 0x000528f401007387 */ /* 0x000fe80000100a00 */
[----:B------:R-:W-:Y:S04]  /*116a0*/  STL.64 [R1+0x520], R242 ;  /* 0x000520f201007387 */ /* 0x000fe80000100a00 */
[----:B------:R0:W-:Y:S04]  /*116b0*/  STL [R1+0x518], R241 ;  /* 0x000518f101007387 */ /* 0x0001e80000100800 */
[----:B------:R2:W-:Y:S04]  /*116c0*/  STL [R1+0x514], R240 ;  /* 0x000514f001007387 */ /* 0x0005e80000100800 */
[----:B------:R3:W-:Y:S04]  /*116d0*/  STL [R1+0x510], R239 ;  /* 0x000510ef01007387 */ /* 0x0007e80000100800 */
[----:B------:R4:W-:Y:S04]  /*116e0*/  STL [R1+0x50c], R238 ;  /* 0x00050cee01007387 */ /* 0x0009e80000100800 */
[----:B------:R-:W-:Y:S04]  /*116f0*/  STL [R1+0x508], R237 ;  /* 0x000508ed01007387 */ /* 0x000fe80000100800 */
[----:B------:R1:W-:Y:S04]  /*11700*/  STL [R1+0x504], R236 ;  /* 0x000504ec01007387 */ /* 0x0003e80000100800 */
[----:B------:R0:W-:Y:S04]  /*11710*/  STL [R1+0x500], R187 ;  /* 0x000500bb01007387 */ /* 0x0001e80000100800 */
[----:B------:R0:W-:Y:S04]  /*11720*/  STL [R1+0x4fc], R186 ;  /* 0x0004fcba01007387 */ /* 0x0001e80000100800 */
[----:B------:R0:W-:Y:S04]  /*11730*/  STL [R1+0x4f8], R185 ;  /* 0x0004f8b901007387 */ /* 0x0001e80000100800 */
[----:B------:R-:W2:Y:S04]  /*11740*/  LDL.LU R113, [R1+0x21c] ;  /* 0x00021c0001717983 */ /* 0x000ea80000300800 */
[----:B-1----:R-:W3:Y:S04]  /*11750*/  LDL.LU R103, [R1+0x258] ;  /* 0x0002580001677983 */ /* 0x002ee80000300800 */
        /* <DEDUP_REMOVED lines=8> */
[----:B------:R-:W4:Y:S04]  /*117e0*/  LDL.LU R193, [R1+0x12c] ;  /* 0x00012c0001c17983 */ /* 0x000f280000300800 */
        /* <DEDUP_REMOVED lines=18> */
[----:B------:R-:W4:Y:S01]  /*11910*/  LDL.LU R202, [R1+0x144] ;  /* 0x0001440001ca7983 */ /* 0x000f220000300800 */
[----:B------:R-:W-:-:S03]  /*11920*/  IMAD.MOV.U32 R189, RZ, RZ, 0x3dc6b27f ;  /* 0x3dc6b27fffbd7424 */ /* 0x000fc600078e00ff */
[----:B------:R-:W4:Y:S01]  /*11930*/  LDL.LU R111, [R1+0x220] ;  /* 0x00022000016f7983 */ /* 0x000f220000300800 */
[----:B------:R-:W-:Y:S01]  /*11940*/  LOP3.LUT R0, R0, 0xfffffeff, RZ, 0xc0, !PT ;  /* 0xfffffeff00007812 */ /* 0x000fe200078ec0ff */
[C---:B--2--5:R-:W-:Y:S02]  /*11950*/  FMUL R3, R113.reuse, 8388608 ;  /* 0x4b00000071037820 */ /* 0x064fe40000400000 */
[----:B------:R-:W-:Y:S01]  /*11960*/  BAR.SYNC.DEFER_BLOCKING 0x0 ;  /* 0x0000000000007b1d */ /* 0x000fe20000010000 */
[----:B------:R-:W-:-:S04]  /*11970*/  FSETP.GEU.AND P0, PT, R113, 1.175494350822287508e-38, PT ;  /* 0x008000007100780b */ /* 0x000fc80003f0e000 */
[----:B------:R-:W-:-:S04]  /*11980*/  FSEL R3, R3, R113, !P0 ;  /* 0x0000007103037208 */ /* 0x000fc80004000000 */
[----:B------:R-:W-:-:S04]  /*11990*/  IADD3 R100, R3, -0x3f3504f3, RZ ;  /* 0xc0cafb0d03647810 */ /* 0x000fc80007ffe0ff */
[----:B------:R-:W-:-:S04]  /*119a0*/  LOP3.LUT R100, R100, 0xff800000, RZ, 0xc0, !PT ;  /* 0xff80000064647812 */ /* 0x000fc800078ec0ff */
[----:B------:R1:W2:Y:S01]  /*119b0*/  I2F R102, R100 ;  /* 0x0000006400667306 */ /* 0x0002a20000201400 */
[----:B------:R-:W-:-:S04]  /*119c0*/  IMAD.IADD R2, R3, 0x1, -R100 ;  /* 0x0000000103027824 */ /* 0x000fc800078e0a64 */
[----:B------:R-:W-:-:S04]  /*119d0*/  FADD R2, R2, -1 ;  /* 0xbf80000002027421 */ /* 0x000fc80000000000 */
[----:B------:R-:W-:-:S04]  /*119e0*/  FFMA.FTZ R101, R2, R189, -0.16845393180847167969 ;  /* 0xbe2c7f3002657423 */ /* 0x000fc800000100bd */
[----:B------:R-:W-:-:S04]  /*119f0*/  FFMA.FTZ R101, R2, R101, 0.1716887056827545166 ;  /* 0x3e2fcf2a02657423 */ /* 0x000fc80000010065 */
[C---:B------:R-:W-:Y:S02]  /*11a00*/  FFMA.FTZ R101, R2.reuse, R101, -0.17900948226451873779 ;  /* 0xbe374e4302657423 */ /* 0x040fe40000010065 */
[----:B---3--:R-:W-:Y:S02]  /*11a10*/  IMAD.MOV.U32 R216, RZ, RZ, R115 ;  /* 0x000000ffffd87224 */ /* 0x008fe400078e0073 */
[----:B----4-:R-:W-:Y:S02]  /*11a20*/  IMAD.MOV.U32 R207, RZ, RZ, R205 ;  /* 0x000000ffffcf7224 */ /* 0x010fe400078e00cd */
[----:B------:R-:W-:Y:S02]  /*11a30*/  IMAD.MOV.U32 R205, RZ, RZ, R112 ;  /* 0x000000ffffcd7224 */ /* 0x000fe400078e0070 */
[----:B------:R-:W3:Y:S01]  /*11a40*/  LDL.LU R112, [R1+0x224] ;  /* 0x0002240001707983 */ /* 0x000ee20000300800 */
[C---:B------:R-:W-:Y:S02]  /*11a50*/  FFMA.FTZ R101, R2.reuse, R101, 0.20512372255325317383 ;  /* 0x3e520bf402657423 */ /* 0x040fe40000010065 */
[----:B------:R-:W-:Y:S01]  /*11a60*/  IMAD.MOV.U32 R212, RZ, RZ, R205 ;  /* 0x000000ffffd47224 */ /* 0x000fe200078e00cd */
[----:B------:R-:W-:Y:S01]  /*11a70*/  MOV R210, R207 ;  /* 0x000000cf00d27202 */ /* 0x000fe20000000f00 */
[----:B------:R-:W-:-:S03]  /*11a80*/  FFMA.FTZ R101, R2, R101, -0.24046532809734344482 ;  /* 0xbe763c8b02657423 */ /* 0x000fc60000010065 */
[----:B------:R-:W-:Y:S01]  /*11a90*/  MOV R213, R212 ;  /* 0x000000d400d57202 */ /* 0x000fe20000000f00 */
[C---:B------:R-:W-:Y:S01]  /*11aa0*/  FFMA.FTZ R101, R2.reuse, R101, 0.28857114911079406738 ;  /* 0x3e93bf9902657423 */ /* 0x040fe20000010065 */
[----:B------:R-:W-:Y:S01]  /*11ab0*/  MOV R208, R206 ;  /* 0x000000ce00d07202 */ /* 0x000fe20000000f00 */
[----:B------:R-:W-:Y:S01]  /*11ac0*/  IMAD.MOV.U32 R206, RZ, RZ, R204 ;  /* 0x000000ffffce7224 */ /* 0x000fe200078e00cc */
[----:B------:R-:W-:Y:S01]  /*11ad0*/  MOV R115, R114 ;  /* 0x0000007200737202 */ /* 0x000fe20000000f00 */
[----:B------:R-:W-:Y:S02]  /*11ae0*/  FFMA.FTZ R101, R2, R101, -0.36067417263984680176 ;  /* 0xbeb8aa4902657423 */ /* 0x000fe40000010065 */
[----:B------:R-:W-:Y:S02]  /*11af0*/  IMAD.MOV.U32 R211, RZ, RZ, R206 ;  /* 0x000000ffffd37224 */ /* 0x000fe400078e00ce */
[----:B------:R-:W-:Y:S02]  /*11b00*/  IMAD.MOV.U32 R209, RZ, RZ, R208 ;  /* 0x000000ffffd17224 */ /* 0x000fe400078e00d0 */
[----:B------:R-:W-:-:S02]  /*11b10*/  IMAD.MOV.U32 R205, RZ, RZ, R109 ;  /* 0x000000ffffcd7224 */ /* 0x000fc400078e006d */
[----:B------:R-:W4:Y:S01]  /*11b20*/  LDL.LU R109, [R1+0x228] ;  /* 0x00022800016d7983 */ /* 0x000f220000300800 */
[----:B------:R-:W-:Y:S02]  /*11b30*/  IMAD.MOV.U32 R212, RZ, RZ, R211 ;  /* 0x000000ffffd47224 */ /* 0x000fe400078e00d3 */
[----:B------:R-:W-:Y:S01]  /*11b40*/  IMAD.MOV.U32 R211, RZ, RZ, R210 ;  /* 0x000000ffffd37224 */ /* 0x000fe200078e00d2 */
[----:B------:R-:W-:Y:S01]  /*11b50*/  MOV R210, R209 ;  /* 0x000000d100d27202 */ /* 0x000fe20000000f00 */
[----:B------:R-:W-:Y:S02]  /*11b60*/  IMAD.MOV.U32 R209, RZ, RZ, R110 ;  /* 0x000000ffffd17224 */ /* 0x000fe400078e006e */
[----:B------:R-:W4:Y:S01]  /*11b70*/  LDL.LU R110, [R1+0x22c] ;  /* 0x00022c00016e7983 */ /* 0x000f220000300800 */
[----:B------:R-:W-:Y:S01]  /*11b80*/  IMAD.MOV.U32 R206, RZ, RZ, R188 ;  /* 0x000000ffffce7224 */ /* 0x000fe200078e00bc */
[----:B------:R-:W-:Y:S01]  /*11b90*/  MOV R188, R107 ;  /* 0x0000006b00bc7202 */ /* 0x000fe20000000f00 */
[----:B------:R-:W-:Y:S01]  /*11ba0*/  IMAD.MOV.U32 R208, RZ, RZ, R201 ;  /* 0x000000ffffd07224 */ /* 0x000fe200078e00c9 */
[----:B------:R-:W-:Y:S01]  /*11bb0*/  MOV R201, R199 ;  /* 0x000000c700c97202 */ /* 0x000fe20000000f00 */
[----:B------:R-:W-:Y:S01]  /*11bc0*/  IMAD.MOV.U32 R214, RZ, RZ, R212 ;  /* 0x000000ffffd67224 */ /* 0x000fe200078e00d4 */
[----:B------:R-:W-:Y:S01]  /*11bd0*/  MOV R107, R104 ;  /* 0x00000068006b7202 */ /* 0x000fe20000000f00 */
[----:B------:R-:W-:Y:S01]  /*11be0*/  IMAD.MOV.U32 R212, RZ, RZ, R210 ;  /* 0x000000ffffd47224 */ /* 0x000fe200078e00d2 */
[----:B------:R-:W-:Y:S01]  /*11bf0*/  MOV R207, R202 ;  /* 0x000000ca00cf7202 */ /* 0x000fe20000000f00 */
[----:B------:R-:W-:-:S02]  /*11c00*/  IMAD.MOV.U32 R114, RZ, RZ, R108 ;  /* 0x000000ffff727224 */ /* 0x000fc400078e006c */
[C---:B------:R-:W-:Y:S02]  /*11c10*/  FFMA.FTZ R101, R2.reuse, R101, 0.48089820146560668945 ;  /* 0x3ef6384a02657423 */ /* 0x040fe40000010065 */
[----:B------:R-:W-:Y:S01]  /*11c20*/  IMAD.MOV.U32 R210, RZ, RZ, R207 ;  /* 0x000000ffffd27224 */ /* 0x000fe200078e00cf */
[----:B------:R-:W-:Y:S01]  /*11c30*/  MOV R207, R205 ;  /* 0x000000cd00cf7202 */ /* 0x000fe20000000f00 */
[----:B------:R-:W-:Y:S02]  /*11c40*/  IMAD.MOV.U32 R205, RZ, RZ, R201 ;  /* 0x000000ffffcd7224 */ /* 0x000fe400078e00c9 */
[----:B------:R-:W-:Y:S02]  /*11c50*/  IMAD.MOV.U32 R201, RZ, RZ, R107 ;  /* 0x000000ffffc97224 */ /* 0x000fe400078e006b */
[----:B------:R-:W4:Y:S01]  /*11c60*/  LDL.LU R107, [R1+0x230] ;  /* 0x00023000016b7983 */ /* 0x000f220000300800 */
[----:B------:R-:W-:-:S03]  /*11c70*/  FFMA.FTZ R101, R2, R101, -0.72134751081466674805 ;  /* 0xbf38aa3b02657423 */ /* 0x000fc60000010065 */
[----:B------:R-:W4:Y:S01]  /*11c80*/  LDL.LU R108, [R1+0x234] ;  /* 0x00023400016c7983 */ /* 0x000f220000300800 */
[----:B------:R-:W-:-:S04]  /*11c90*/  FMUL R101, R2, R101 ;  /* 0x0000006502657220 */ /* 0x000fc80000400000 */
[----:B-1----:R-:W-:Y:S01]  /*11ca0*/  FMUL R100, R2, R101 ;  /* 0x0000006502647220 */ /* 0x002fe20000400000 */
[----:B------:R-:W-:-:S03]  /*11cb0*/  ISETP.GE.U32.AND P1, PT, R3, 0x7f800000, PT ;  /* 0x7f8000000300780c */ /* 0x000fc60003f26070 */
[----:B------:R-:W-:Y:S01]  /*11cc0*/  FFMA.FTZ R101, R2, 1.4426950216293334961, R100 ;  /* 0x3fb8aa3b02657823 */ /* 0x000fe20000010064 */
[C---:B------:R-:W-:Y:S01]  /*11cd0*/  FSETP.GEU.AND P2, PT, R111.reuse, 1.175494350822287508e-38, PT ;  /* 0x008000006f00780b */ /* 0x040fe20003f4e000 */
[----:B------:R-:W-:Y:S01]  /*11ce0*/  FMUL R100, R111, 8388608 ;  /* 0x4b0000006f647820 */ /* 0x000fe20000400000 */
[----:B------:R-:W-:Y:S02]  /*11cf0*/  FSEL R2, RZ, -23, P0 ;  /* 0xc1b80000ff027808 */ /* 0x000fe40000000000 */
[----:B------:R-:W-:Y:S02]  /*11d00*/  MOV R204, R203 ;  /* 0x000000cb00cc7202 */ /* 0x000fe40000000f00 */
[----:B------:R-:W-:Y:S01]  /*11d10*/  FSEL R100, R100, R111, !P2 ;  /* 0x0000006f64647208 */ /* 0x000fe20005000000 */
[----:B--2---:R-:W-:Y:S02]  /*11d20*/  FFMA.FTZ R2, R102, 1.1920928955078125e-07, R2 ;  /* 0x3400000066027823 */ /* 0x004fe40000010002 */
[----:B------:R-:W-:Y:S01]  /*11d30*/  IMAD.MOV.U32 R203, RZ, RZ, R103 ;  /* 0x000000ffffcb7224 */ /* 0x000fe200078e0067 */
[----:B------:R-:W-:Y:S01]  /*11d40*/  IADD3 R103, R100, -0x3f3504f3, RZ ;  /* 0xc0cafb0d64677810 */ /* 0x000fe20007ffe0ff */
[----:B0-----:R-:W-:Y:S01]  /*11d50*/  FADD R241, R2, R101 ;  /* 0x0000006502f17221 */ /* 0x001fe20000000000 */
[----:B------:R-:W-:-:S02]  /*11d60*/  @P1 MOV R2, 0x7f800000 ;  /* 0x7f80000000021802 */ /* 0x000fc40000000f00 */
[----:B------:R-:W-:Y:S02]  /*11d70*/  LOP3.LUT R103, R103, 0xff800000, RZ, 0xc0, !PT ;  /* 0xff80000067677812 */ /* 0x000fe400078ec0ff */
[C---:B------:R-:W-:Y:S01]  /*11d80*/  FSETP.NEU.AND P0, PT, R3.reuse, RZ, PT ;  /* 0x000000ff0300720b */ /* 0x040fe20003f0d000 */
[----:B------:R-:W-:Y:S02]  /*11d90*/  @P1 FFMA.FTZ R241, R3, R2, +INF ;  /* 0x7f80000003f11423 */ /* 0x000fe40000010002 */
[----:B------:R-:W-:-:S04]  /*11da0*/  IMAD.IADD R3, R100, 0x1, -R103 ;  /* 0x0000000164037824 */ /* 0x000fc800078e0a67 */
[----:B------:R-:W-:-:S04]  /*11db0*/  FADD R3, R3, -1 ;  /* 0xbf80000003037421 */ /* 0x000fc80000000000 */
[----:B------:R-:W-:-:S04]  /*11dc0*/  FFMA.FTZ R2, R3, R189, -0.16845393180847167969 ;  /* 0xbe2c7f3003027423 */ /* 0x000fc800000100bd */
[----:B------:R-:W-:-:S04]  /*11dd0*/  FFMA.FTZ R2, R3, R2, 0.1716887056827545166 ;  /* 0x3e2fcf2a03027423 */ /* 0x000fc80000010002 */
[----:B------:R-:W-:-:S04]  /*11de0*/  FFMA.FTZ R2, R3, R2, -0.17900948226451873779 ;  /* 0xbe374e4303027423 */ /* 0x000fc80000010002 */
[----:B------:R-:W-:-:S04]  /*11df0*/  FFMA.FTZ R2, R3, R2, 0.20512372255325317383 ;  /* 0x3e520bf403027423 */ /* 0x000fc80000010002 */
[C---:B------:R-:W-:Y:S02]  /*11e00*/  FFMA.FTZ R104, R3.reuse, R2, -0.24046532809734344482 ;  /* 0xbe763c8b03687423 */ /* 0x040fe40000010002 */
[----:B------:R-:W-:Y:S02]  /*11e10*/  IMAD.MOV.U32 R202, RZ, RZ, R200 ;  /* 0x000000ffffca7224 */ /* 0x000fe400078e00c8 */
[C---:B------:R-:W-:Y:S02]  /*11e20*/  FFMA.FTZ R104, R3.reuse, R104, 0.28857114911079406738 ;  /* 0x3e93bf9903687423 */ /* 0x040fe40000010068 */
[----:B------:R-:W-:Y:S02]  /*11e30*/  IMAD.MOV.U32 R200, RZ, RZ, R105 ;  /* 0x000000ffffc87224 */ /* 0x000fe400078e0069 */
[----:B------:R-:W-:-:S04]  /*11e40*/  FFMA.FTZ R105, R3, R104, -0.36067417263984680176 ;  /* 0xbeb8aa4903697423 */ /* 0x000fc80000010068 */
[C---:B------:R-:W-:Y:S02]  /*11e50*/  FFMA.FTZ R105, R3.reuse, R105, 0.48089820146560668945 ;  /* 0x3ef6384a03697423 */ /* 0x040fe40000010069 */
[----:B------:R-:W-:Y:S02]  /*11e60*/  IMAD.MOV.U32 R199, RZ, RZ, R106 ;  /* 0x000000ffffc77224 */ /* 0x000fe400078e006a */
[C---:B------:R-:W-:Y:S01]  /*11e70*/  FFMA.FTZ R105, R3.reuse, R105, -0.72134751081466674805 ;  /* 0xbf38aa3b03697423 */ /* 0x040fe20000010069 */
[----:B------:R0:W1:Y:S03]  /*11e80*/  I2F R106, R103 ;  /* 0x00000067006a7306 */ /* 0x0000660000201400 */
[----:B------:R-:W-:Y:S01]  /*11e90*/  FMUL R105, R3, R105 ;  /* 0x0000006903697220 */ /* 0x000fe20000400000 */
[----:B------:R-:W-:-:S03]  /*11ea0*/  @P0 LOP3.LUT R0, R0, 0x100, RZ, 0xfc, !PT ;  /* 0x0000010000000812 */ /* 0x000fc600078efcff */
[----:B------:R-:W-:Y:S01]  /*11eb0*/  FMUL R105, R3, R105 ;  /* 0x0000006903697220 */ /* 0x000fe20000400000 */
[----:B------:R-:W-:-:S03]  /*11ec0*/  ISETP.GE.U32.AND P0, PT, R100, 0x7f800000, PT ;  /* 0x7f8000006400780c */ /* 0x000fc60003f06070 */
[----:B------:R-:W-:Y:S01]  /*11ed0*/  FFMA.FTZ R105, R3, 1.4426950216293334961, R105 ;  /* 0x3fb8aa3b03697823 */ /* 0x000fe20000010069 */
[----:B------:R-:W-:Y:S01]  /*11ee0*/  LOP3.LUT R0, R0, 0xfffffdff, RZ, 0xc0, !PT ;  /* 0xfffffdff00007812 */ /* 0x000fe200078ec0ff */
[C---:B---3--:R-:W-:Y:S01]  /*11ef0*/  FMUL R101, R112.reuse, 8388608 ;  /* 0x4b00000070657820 */ /* 0x048fe20000400000 */
[----:B------:R-:W-:-:S04]  /*11f00*/  FSETP.GEU.AND P1, PT, R112, 1.175494350822287508e-38, PT ;  /* 0x008000007000780b */ /* 0x000fc80003f2e000 */
[----:B------:R-:W-:-:S04]  /*11f10*/  FSEL R101, R101, R112, !P1 ;  /* 0x0000007065657208 */ /* 0x000fc80004800000 */
[----:B------:R-:W-:-:S04]  /*11f20*/  IADD3 R102, R101, -0x3f3504f3, RZ ;  /* 0xc0cafb0d65667810 */ /* 0x000fc80007ffe0ff */
[----:B------:R-:W-:-:S05]  /*11f30*/  LOP3.LUT R102, R102, 0xff800000, RZ, 0xc0, !PT ;  /* 0xff80000066667812 */ /* 0x000fca00078ec0ff */
[----:B------:R-:W-:-:S04]  /*11f40*/  IMAD.IADD R2, R101, 0x1, -R102 ;  /* 0x0000000165027824 */ /* 0x000fc800078e0a66 */
[----:B------:R-:W-:-:S04]  /*11f50*/  FADD R2, R2, -1 ;  /* 0xbf80000002027421 */ /* 0x000fc80000000000 */
[----:B------:R-:W-:-:S04]  /*11f60*/  FFMA.FTZ R104, R2, R189, -0.16845393180847167969 ;  /* 0xbe2c7f3002687423 */ /* 0x000fc800000100bd */
[----:B------:R-:W-:-:S04]  /*11f70*/  FFMA.FTZ R104, R2, R104, 0.1716887056827545166 ;  /* 0x3e2fcf2a02687423 */ /* 0x000fc80000010068 */
[----:B------:R-:W-:-:S04]  /*11f80*/  FFMA.FTZ R104, R2, R104, -0.17900948226451873779 ;  /* 0xbe374e4302687423 */ /* 0x000fc80000010068 */
[----:B------:R-:W-:-:S04]  /*11f90*/  FFMA.FTZ R104, R2, R104, 0.20512372255325317383 ;  /* 0x3e520bf402687423 */ /* 0x000fc80000010068 */
[----:B0-----:R-:W-:-:S04]  /*11fa0*/  FFMA.FTZ R103, R2, R104, -0.24046532809734344482 ;  /* 0xbe763c8b02677423 */ /* 0x001fc80000010068 */
[----:B------:R-:W-:Y:S01]  /*11fb0*/  FFMA.FTZ R3, R2, R103, 0.28857114911079406738 ;  /* 0x3e93bf9902037423 */ /* 0x000fe20000010067 */
[----:B------:R-:W-:-:S05]  /*11fc0*/  FSEL R103, RZ, -23, P2 ;  /* 0xc1b80000ff677808 */ /* 0x000fca0001000000 */
[----:B-1----:R-:W-:Y:S02]  /*11fd0*/  FFMA.FTZ R103, R106, 1.1920928955078125e-07, R103 ;  /* 0x340000006a677823 */ /* 0x002fe40000010067 */
[C---:B------:R-:W-:Y:S02]  /*11fe0*/  FFMA.FTZ R3, R2.reuse, R3, -0.36067417263984680176 ;  /* 0xbeb8aa4902037423 */ /* 0x040fe40000010003 */
[----:B------:R-:W-:Y:S02]  /*11ff0*/  FADD R240, R103, R105 ;  /* 0x0000006967f07221 */ /* 0x000fe40000000000 */
[----:B------:R-:W-:Y:S02]  /*12000*/  @P0 IMAD.MOV.U32 R103, RZ, RZ, 0x7f800000 ;  /* 0x7f800000ff670424 */ /* 0x000fe400078e00ff */
[----:B------:R-:W-:Y:S02]  /*12010*/  FFMA.FTZ R3, R2, R3, 0.48089820146560668945 ;  /* 0x3ef6384a02037423 */ /* 0x000fe40000010003 */
[C---:B------:R-:W-:Y:S01]  /*12020*/  @P0 FFMA.FTZ R240, R100.reuse, R103, +INF ;  /* 0x7f80000064f00423 */ /* 0x040fe20000010067 */
[----:B------:R-:W-:Y:S01]  /*12030*/  FSETP.NEU.AND P0, PT, R100, RZ, PT ;  /* 0x000000ff6400720b */ /* 0x000fe20003f0d000 */
[C---:B------:R-:W-:Y:S01]  /*12040*/  FFMA.FTZ R3, R2.reuse, R3, -0.72134751081466674805 ;  /* 0xbf38aa3b02037423 */ /* 0x040fe20000010003 */
[----:B------:R-:W0:Y:S03]  /*12050*/  I2F R102, R102 ;  /* 0x0000006600667306 */ /* 0x000e260000201400 */
[----:B------:R-:W-:-:S02]  /*12060*/  FMUL R3, R2, R3 ;  /* 0x0000000302037220 */ /* 0x000fc40000400000 */
[----:B----4-:R-:W-:Y:S02]  /*12070*/  FMUL R100, R109, 8388608 ;  /* 0x4b0000006d647820 */ /* 0x010fe40000400000 */
[----:B------:R-:W-:-:S04]  /*12080*/  FMUL R3, R2, R3 ;  /* 0x0000000302037220 */ /* 0x000fc80000400000 */
[----:B------:R-:W-:Y:S01]  /*12090*/  @P0 LOP3.LUT R0, R0, 0x200, RZ, 0xfc, !PT ;  /* 0x0000020000000812 */ /* 0x000fe200078efcff */
[----:B------:R-:W-:Y:S01]  /*120a0*/  FFMA.FTZ R3, R2, 1.4426950216293334961, R3 ;  /* 0x3fb8aa3b02037823 */ /* 0x000fe20000010003 */
[----:B------:R-:W-:Y:S02]  /*120b0*/  FSETP.GEU.AND P0, PT, R109, 1.175494350822287508e-38, PT ;  /* 0x008000006d00780b */ /* 0x000fe40003f0e000 */
[----:B------:R-:W-:Y:S02]  /*120c0*/  FSEL R2, RZ, -23, P1 ;  /* 0xc1b80000ff027808 */ /* 0x000fe40000800000 */
[----:B------:R-:W-:Y:S02]  /*120d0*/  FSEL R100, R100, R109, !P0 ;  /* 0x0000006d64647208 */ /* 0x000fe40004000000 */
[----:B------:R-:W-:Y:S01]  /*120e0*/  ISETP.GE.U32.AND P2, PT, R101, 0x7f800000, PT ;  /* 0x7f8000006500780c */ /* 0x000fe20003f46070 */
[----:B0-----:R-:W-:Y:S01]  /*120f0*/  FFMA.FTZ R2, R102, 1.1920928955078125e-07, R2 ;  /* 0x3400000066027823 */ /* 0x001fe20000010002 */
[----:B------:R-:W-:-:S02]  /*12100*/  IADD3 R102, R100, -0x3f3504f3, RZ ;  /* 0xc0cafb0d64667810 */ /* 0x000fc40007ffe0ff */
[----:B------:R-:W-:Y:S02]  /*12110*/  FSETP.NEU.AND P1, PT, R101, RZ, PT ;  /* 0x000000ff6500720b */ /* 0x000fe40003f2d000 */
[----:B------:R-:W-:Y:S01]  /*12120*/  LOP3.LUT R102, R102, 0xff800000, RZ, 0xc0, !PT ;  /* 0xff80000066667812 */ /* 0x000fe200078ec0ff */
[----:B------:R-:W-:-:S03]  /*12130*/  FADD R239, R2, R3 ;  /* 0x0000000302ef7221 */ /* 0x000fc60000000000 */
[----:B------:R-:W-:Y:S02]  /*12140*/  IADD3 R3, R100, -R102, RZ ;  /* 0x8000006664037210 */ /* 0x000fe40007ffe0ff */
[----:B------:R-:W-:Y:S01]  /*12150*/  LOP3.LUT R0, R0, 0xfffffbff, RZ, 0xc0, !PT ;  /* 0xfffffbff00007812 */ /* 0x000fe200078ec0ff */
[----:B------:R-:W-:Y:S02]  /*12160*/  @P2 IMAD.MOV.U32 R2, RZ, RZ, 0x7f800000 ;  /* 0x7f800000ff022424 */ /* 0x000fe400078e00ff */
[----:B------:R-:W-:Y:S02]  /*12170*/  FADD R3, R3, -1 ;  /* 0xbf80000003037421 */ /* 0x000fe40000000000 */
[----:B------:R-:W-:Y:S01]  /*12180*/  @P2 FFMA.FTZ R239, R101, R2, +INF ;  /* 0x7f80000065ef2423 */ /* 0x000fe20000010002 */
[----:B------:R-:W-:Y:S01]  /*12190*/  @P1 LOP3.LUT R0, R0, 0x400, RZ, 0xfc, !PT ;  /* 0x0000040000001812 */ /* 0x000fe200078efcff */
[C---:B------:R-:W-:Y:S01]  /*121a0*/  FMUL R101, R110.reuse, 8388608 ;  /* 0x4b0000006e657820 */ /* 0x040fe20000400000 */
[----:B------:R-:W-:Y:S01]  /*121b0*/  FSETP.GEU.AND P1, PT, R110, 1.175494350822287508e-38, PT ;  /* 0x008000006e00780b */ /* 0x000fe20003f2e000 */
[----:B------:R-:W-:-:S03]  /*121c0*/  FFMA.FTZ R2, R3, R189, -0.16845393180847167969 ;  /* 0xbe2c7f3003027423 */ /* 0x000fc600000100bd */
[----:B------:R-:W-:Y:S01]  /*121d0*/  FSEL R101, R101, R110, !P1 ;  /* 0x0000006e65657208 */ /* 0x000fe20004800000 */
[----:B------:R-:W-:-:S03]  /*121e0*/  FFMA.FTZ R2, R3, R2, 0.1716887056827545166 ;  /* 0x3e2fcf2a03027423 */ /* 0x000fc60000010002 */
[----:B------:R-:W-:Y:S01]  /*121f0*/  IADD3 R105, R101, -0x3f3504f3, RZ ;  /* 0xc0cafb0d65697810 */ /* 0x000fe20007ffe0ff */
[----:B------:R-:W-:-:S03]  /*12200*/  FFMA.FTZ R2, R3, R2, -0.17900948226451873779 ;  /* 0xbe374e4303027423 */ /* 0x000fc60000010002 */
[----:B------:R-:W-:Y:S01]  /*12210*/  LOP3.LUT R105, R105, 0xff800000, RZ, 0xc0, !PT ;  /* 0xff80000069697812 */ /* 0x000fe200078ec0ff */
[----:B------:R-:W-:-:S04]  /*12220*/  FFMA.FTZ R2, R3, R2, 0.20512372255325317383 ;  /* 0x3e520bf403027423 */ /* 0x000fc80000010002 */
[----:B------:R-:W-:Y:S01]  /*12230*/  FFMA.FTZ R103, R3, R2, -0.24046532809734344482 ;  /* 0xbe763c8b03677423 */ /* 0x000fe20000010002 */
[----:B------:R-:W-:-:S03]  /*12240*/  IADD3 R2, R101, -R105, RZ ;  /* 0x8000006965027210 */ /* 0x000fc60007ffe0ff */
[C---:B------:R-:W-:Y:S02]  /*12250*/  FFMA.FTZ R103, R3.reuse, R103, 0.28857114911079406738 ;  /* 0x3e93bf9903677423 */ /* 0x040fe40000010067 */
[----:B------:R-:W-:Y:S02]  /*12260*/  FADD R2, R2, -1 ;  /* 0xbf80000002027421 */ /* 0x000fe40000000000 */
[C---:B------:R-:W-:Y:S02]  /*12270*/  FFMA.FTZ R104, R3.reuse, R103, -0.36067417263984680176 ;  /* 0xbeb8aa4903687423 */ /* 0x040fe40000010067 */
[C---:B------:R-:W-:Y:S02]  /*12280*/  FFMA.FTZ R103, R2.reuse, R189, -0.16845393180847167969 ;  /* 0xbe2c7f3002677423 */ /* 0x040fe400000100bd */
[----:B------:R-:W-:Y:S02]  /*12290*/  FFMA.FTZ R104, R3, R104, 0.48089820146560668945 ;  /* 0x3ef6384a03687423 */ /* 0x000fe40000010068 */
[----:B------:R-:W-:-:S02]  /*122a0*/  FFMA.FTZ R103, R2, R103, 0.1716887056827545166 ;  /* 0x3e2fcf2a02677423 */ /* 0x000fc40000010067 */
[C---:B------:R-:W-:Y:S02]  /*122b0*/  FFMA.FTZ R104, R3.reuse, R104, -0.72134751081466674805 ;  /* 0xbf38aa3b03687423 */ /* 0x040fe40000010068 */
[C---:B------:R-:W-:Y:S01]  /*122c0*/  FFMA.FTZ R103, R2.reuse, R103, -0.17900948226451873779 ;  /* 0xbe374e4302677423 */ /* 0x040fe20000010067 */
[----:B------:R0:W1:Y:S01]  /*122d0*/  I2F R106, R102 ;  /* 0x00000066006a7306 */ /* 0x0000620000201400 */
[C---:B------:R-:W-:Y:S02]  /*122e0*/  FMUL R104, R3.reuse, R104 ;  /* 0x0000006803687220 */ /* 0x040fe40000400000 */
[----:B------:R-:W-:Y:S02]  /*122f0*/  FFMA.FTZ R103, R2, R103, 0.20512372255325317383 ;  /* 0x3e520bf402677423 */ /* 0x000fe40000010067 */
[----:B------:R-:W-:Y:S01]  /*12300*/  FMUL R104, R3, R104 ;  /* 0x0000006803687220 */ /* 0x000fe20000400000 */
[----:B------:R-:W-:Y:S01]  /*12310*/  ISETP.GE.U32.AND P2, PT, R100, 0x7f800000, PT ;  /* 0x7f8000006400780c */ /* 0x000fe20003f46070 */
[----:B0-----:R-:W-:-:S02]  /*12320*/  FFMA.FTZ R102, R2, R103, -0.24046532809734344482 ;  /* 0xbe763c8b02667423 */ /* 0x001fc40000010067 */
[----:B------:R-:W-:Y:S02]  /*12330*/  FFMA.FTZ R104, R3, 1.4426950216293334961, R104 ;  /* 0x3fb8aa3b03687823 */ /* 0x000fe40000010068 */
[----:B------:R-:W-:Y:S01]  /*12340*/  FFMA.FTZ R3, R2, R102, 0.28857114911079406738 ;  /* 0x3e93bf9902037423 */ /* 0x000fe20000010066 */
[----:B------:R-:W-:Y:S02]  /*12350*/  FSEL R102, RZ, -23, P0 ;  /* 0xc1b80000ff667808 */ /* 0x000fe40000000000 */
[----:B------:R-:W-:-:S03]  /*12360*/  FSETP.NEU.AND P0, PT, R100, RZ, PT ;  /* 0x000000ff6400720b */ /* 0x000fc60003f0d000 */
[----:B-1----:R-:W-:Y:S01]  /*12370*/  FFMA.FTZ R102, R106, 1.1920928955078125e-07, R102 ;  /* 0x340000006a667823 */ /* 0x002fe20000010066 */
[----:B------:R-:W-:-:S03]  /*12380*/  LOP3.LUT R0, R0, 0xfffff7ff, RZ, 0xc0, !PT ;  /* 0xfffff7ff00007812 */ /* 0x000fc600078ec0ff */
[----:B------:R-:W-:Y:S02]  /*12390*/  FADD R238, R102, R104 ;  /* 0x0000006866ee7221 */ /* 0x000fe40000000000 */
[----:B------:R-:W-:Y:S02]  /*123a0*/  @P2 IMAD.MOV.U32 R102, RZ, RZ, 0x7f800000 ;  /* 0x7f800000ff662424 */ /* 0x000fe400078e00ff */
[----:B------:R-:W-:Y:S02]  /*123b0*/  FFMA.FTZ R3, R2, R3, -0.36067417263984680176 ;  /* 0xbeb8aa4902037423 */ /* 0x000fe40000010003 */
[----:B------:R-:W-:Y:S01]  /*123c0*/  @P2 FFMA.FTZ R238, R100, R102, +INF ;  /* 0x7f80000064ee2423 */ /* 0x000fe20000010066 */
[----:B------:R-:W-:Y:S01]  /*123d0*/  @P0 LOP3.LUT R0, R0, 0x800, RZ, 0xfc, !PT ;  /* 0x0000080000000812 */ /* 0x000fe200078efcff */
[C---:B------:R-:W-:Y:S01]  /*123e0*/  FMUL R100, R107.reuse, 8388608 ;  /* 0x4b0000006b647820 */ /* 0x040fe20000400000 */
[----:B------:R-:W-:Y:S01]  /*123f0*/  FSETP.GEU.AND P0, PT, R107, 1.175494350822287508e-38, PT ;  /* 0x008000006b00780b */ /* 0x000fe20003f0e000 */
[----:B------:R-:W-:Y:S01]  /*12400*/  FFMA.FTZ R3, R2, R3, 0.48089820146560668945 ;  /* 0x3ef6384a02037423 */ /* 0x000fe20000010003 */
[C---:B------:R-:W-:Y:S01]  /*12410*/  FSETP.GEU.AND P2, PT, R108.reuse, 1.175494350822287508e-38, PT ;  /* 0x008000006c00780b */ /* 0x040fe20003f4e000 */
[----:B------:R-:W-:Y:S01]  /*12420*/  FMUL R102, R108, 8388608 ;  /* 0x4b0000006c667820 */ /* 0x000fe20000400000 */
[----:B------:R-:W-:Y:S01]  /*12430*/  FSEL R100, R100, R107, !P0 ;  /* 0x0000006b64647208 */ /* 0x000fe20004000000 */
[----:B------:R-:W-:-:S02]  /*12440*/  FFMA.FTZ R3, R2, R3, -0.72134751081466674805 ;  /* 0xbf38aa3b02037423 */ /* 0x000fc40000010003 */
[----:B------:R-:W-:Y:S01]  /*12450*/  IMAD.MOV.U32 R215, RZ, RZ, R213 ;  /* 0x000000ffffd77224 */ /* 0x000fe200078e00d5 */
[----:B------:R-:W-:Y:S01]  /*12460*/  FSEL R102, R102, R108, !P2 ;  /* 0x0000006c66667208 */ /* 0x000fe20005000000 */
[----:B------:R-:W-:Y:S01]  /*12470*/  FMUL R3, R2, R3 ;  /* 0x0000000302037220 */ /* 0x000fe20000400000 */
[----:B------:R-:W-:Y:S02]  /*12480*/  IADD3 R103, R100, -0x3f3504f3, RZ ;  /* 0xc0cafb0d64677810 */ /* 0x000fe40007ffe0ff */
[----:B------:R-:W-:Y:S01]  /*12490*/  MOV R213, R211 ;  /* 0x000000d300d57202 */ /* 0x000fe20000000f00 */
[----:B------:R-:W-:Y:S01]  /*124a0*/  IMAD.MOV.U32 R211, RZ, RZ, R209 ;  /* 0x000000ffffd37224 */ /* 0x000fe200078e00d1 */
[----:B------:R-:W-:Y:S01]  /*124b0*/  MOV R209, R208 ;  /* 0x000000d000d17202 */ /* 0x000fe20000000f00 */
[----:B------:R-:W-:Y:S01]  /*124c0*/  IMAD.MOV.U32 R208, RZ, RZ, R206 ;  /* 0x000000ffffd07224 */ /* 0x000fe200078e00ce */
[----:B------:R-:W-:Y:S01]  /*124d0*/  IADD3 R104, R102, -0x3f3504f3, RZ ;  /* 0xc0cafb0d66687810 */ /* 0x000fe20007ffe0ff */
[----:B------:R-:W-:Y:S01]  /*124e0*/  FMUL R3, R2, R3 ;  /* 0x0000000302037220 */ /* 0x000fe20000400000 */
[----:B------:R-:W-:Y:S01]  /*124f0*/  LOP3.LUT R103, R103, 0xff800000, RZ, 0xc0, !PT ;  /* 0xff80000067677812 */ /* 0x000fe200078ec0ff */
[----:B------:R-:W-:Y:S01]  /*12500*/  IMAD.MOV.U32 R206, RZ, RZ, R202 ;  /* 0x000000ffffce7224 */ /* 0x000fe200078e00ca */
[----:B------:R-:W-:Y:S01]  /*12510*/  MOV R202, R200 ;  /* 0x000000c800ca7202 */ /* 0x000fe20000000f00 */
[----:B------:R-:W-:Y:S01]  /*12520*/  IMAD.MOV.U32 R200, RZ, RZ, R188 ;  /* 0x000000ffffc87224 */ /* 0x000fe200078e00bc */
[----:B------:R-:W-:Y:S01]  /*12530*/  LOP3.LUT R104, R104, 0xff800000, RZ, 0xc0, !PT ;  /* 0xff80000068687812 */ /* 0x000fe200078ec0ff */
[----:B------:R-:W-:-:S02]  /*12540*/  FFMA.FTZ R188, R2, 1.4426950216293334961, R3 ;  /* 0x3fb8aa3b02bc7823 */ /* 0x000fc40000010003 */
[----:B------:R-:W-:Y:S02]  /*12550*/  IMAD.IADD R3, R100, 0x1, -R103 ;  /* 0x0000000164037824 */ /* 0x000fe400078e0a67 */
[----:B------:R-:W-:Y:S02]  /*12560*/  IMAD.IADD R2, R102, 0x1, -R104 ;  /* 0x0000000166027824 */ /* 0x000fe400078e0a68 */
[----:B------:R-:W-:Y:S01]  /*12570*/  FADD R3, R3, -1 ;  /* 0xbf80000003037421 */ /* 0x000fe20000000000 */
[----:B------:R-:W-:Y:S01]  /*12580*/  MOV R218, R114 ;  /* 0x0000007200da7202 */ /* 0x000fe20000000f00 */
[----:B------:R-:W-:Y:S02]  /*12590*/  FADD R2, R2, -1 ;  /* 0xbf80000002027421 */ /* 0x000fe40000000000 */
[-C--:B------:R-:W-:Y:S02]  /*125a0*/  FFMA.FTZ R114, R3, R189.reuse, -0.16845393180847167969 ;  /* 0xbe2c7f3003727423 */ /* 0x080fe400000100bd */
[----:B------:R-:W-:-:S02]  /*125b0*/  FFMA.FTZ R106, R2, R189, -0.16845393180847167969 ;  /* 0xbe2c7f30026a7423 */ /* 0x000fc400000100bd */
[C---:B------:R-:W-:Y:S02]  /*125c0*/  FFMA.FTZ R114, R3.reuse, R114, 0.1716887056827545166 ;  /* 0x3e2fcf2a03727423 */ /* 0x040fe40000010072 */
[C---:B------:R-:W-:Y:S02]  /*125d0*/  FFMA.FTZ R106, R2.reuse, R106, 0.1716887056827545166 ;  /* 0x3e2fcf2a026a7423 */ /* 0x040fe4000001006a */
[C---:B------:R-:W-:Y:S02]  /*125e0*/  FFMA.FTZ R114, R3.reuse, R114, -0.17900948226451873779 ;  /* 0xbe374e4303727423 */ /* 0x040fe40000010072 */
[C---:B------:R-:W-:Y:S02]  /*125f0*/  FFMA.FTZ R106, R2.reuse, R106, -0.17900948226451873779 ;  /* 0xbe374e43026a7423 */ /* 0x040fe4000001006a */
[----:B------:R-:W-:Y:S02]  /*12600*/  FFMA.FTZ R114, R3, R114, 0.20512372255325317383 ;  /* 0x3e520bf403727423 */ /* 0x000fe40000010072 */
[----:B------:R-:W-:-:S02]  /*12610*/  FFMA.FTZ R106, R2, R106, 0.20512372255325317383 ;  /* 0x3e520bf4026a7423 */ /* 0x000fc4000001006a */
[C---:B------:R-:W-:Y:S02]  /*12620*/  FFMA.FTZ R114, R3.reuse, R114, -0.24046532809734344482 ;  /* 0xbe763c8b03727423 */ /* 0x040fe40000010072 */
[C---:B------:R-:W-:Y:S02]  /*12630*/  FFMA.FTZ R106, R2.reuse, R106, -0.24046532809734344482 ;  /* 0xbe763c8b026a7423 */ /* 0x040fe4000001006a */
[C---:B------:R-:W-:Y:S02]  /*12640*/  FFMA.FTZ R114, R3.reuse, R114, 0.28857114911079406738 ;  /* 0x3e93bf9903727423 */ /* 0x040fe40000010072 */
[C---:B------:R-:W-:Y:S02]  /*12650*/  FFMA.FTZ R106, R2.reuse, R106, 0.28857114911079406738 ;  /* 0x3e93bf99026a7423 */ /* 0x040fe4000001006a */
[----:B------:R-:W-:Y:S02]  /*12660*/  FFMA.FTZ R114, R3, R114, -0.36067417263984680176 ;  /* 0xbeb8aa4903727423 */ /* 0x000fe40000010072 */
[----:B------:R-:W-:-:S02]  /*12670*/  FFMA.FTZ R106, R2, R106, -0.36067417263984680176 ;  /* 0xbeb8aa49026a7423 */ /* 0x000fc4000001006a */
[C---:B------:R-:W-:Y:S02]  /*12680*/  FFMA.FTZ R114, R3.reuse, R114, 0.48089820146560668945 ;  /* 0x3ef6384a03727423 */ /* 0x040fe40000010072 */
[C---:B------:R-:W-:Y:S02]  /*12690*/  FFMA.FTZ R106, R2.reuse, R106, 0.48089820146560668945 ;  /* 0x3ef6384a026a7423 */ /* 0x040fe4000001006a */
[C---:B------:R-:W-:Y:S02]  /*126a0*/  FFMA.FTZ R114, R3.reuse, R114, -0.72134751081466674805 ;  /* 0xbf38aa3b03727423 */ /* 0x040fe40000010072 */
[----:B------:R-:W-:Y:S02]  /*126b0*/  FFMA.FTZ R106, R2, R106, -0.72134751081466674805 ;  /* 0xbf38aa3b026a7423 */ /* 0x000fe4000001006a */
[----:B------:R-:W-:Y:S02]  /*126c0*/  FMUL R114, R3, R114 ;  /* 0x0000007203727220 */ /* 0x000fe40000400000 */
[----:B------:R-:W-:-:S02]  /*126d0*/  IMAD.MOV.U32 R217, RZ, RZ, R115 ;  /* 0x000000ffffd97224 */ /* 0x000fc400078e0073 */
[----:B------:R0:W-:Y:S02]  /*126e0*/  I2F R115, R105 ;  /* 0x0000006900737306 */ /* 0x0001e40000201400 */
[----:B0-----:R-:W-:Y:S02]  /*126f0*/  FMUL R105, R2, R106 ;  /* 0x0000006a02697220 */ /* 0x001fe40000400000 */
[----:B------:R-:W-:-:S04]  /*12700*/  FMUL R106, R3, R114 ;  /* 0x00000072036a7220 */ /* 0x000fc80000400000 */
[----:B------:R-:W-:Y:S02]  /*12710*/  FFMA.FTZ R184, R3, 1.4426950216293334961, R106 ;  /* 0x3fb8aa3b03b87823 */ /* 0x000fe4000001006a */
[----:B------:R-:W2:Y:S01]  /*12720*/  LDL.LU R106, [R1+0x238] ;  /* 0x00023800016a7983 */ /* 0x000ea20000300800 */
[----:B------:R-:W-:-:S04]  /*12730*/  FMUL R105, R2, R105 ;  /* 0x0000006902697220 */ /* 0x000fc80000400000 */
[----:B------:R-:W-:Y:S02]  /*12740*/  FFMA.FTZ R114, R2, 1.4426950216293334961, R105 ;  /* 0x3fb8aa3b02727823 */ /* 0x000fe40000010069 */
[----:B------:R0:W1:Y:S02]  /*12750*/  I2F R105, R103 ;  /* 0x0000006700697306 */ /* 0x0000640000201400 */
[----:B0-----:R-:W-:-:S05]  /*12760*/  FSEL R103, RZ, -23, P0 ;  /* 0xc1b80000ff677808 */ /* 0x001fca0000000000 */
[----:B-1----:R-:W-:-:S04]  /*12770*/  FFMA.FTZ R105, R105, 1.1920928955078125e-07, R103 ;  /* 0x3400000069697823 */ /* 0x002fc80000010067 */
[----:B------:R-:W-:Y:S02]  /*12780*/  FADD R236, R105, R184 ;  /* 0x000000b869ec7221 */ /* 0x000fe40000000000 */
[----:B------:R-:W3:Y:S01]  /*12790*/  LDL.LU R105, [R1+0x23c] ;  /* 0x00023c0001697983 */ /* 0x000ee20000300800 */
[----:B------:R-:W0:Y:S01]  /*127a0*/  I2F R104, R104 ;  /* 0x0000006800687306 */ /* 0x000e220000201400 */
[----:B------:R-:W-:-:S05]  /*127b0*/  FSEL R2, RZ, -23, P1 ;  /* 0xc1b80000ff027808 */ /* 0x000fca0000800000 */
[----:B------:R-:W-:-:S04]  /*127c0*/  FFMA.FTZ R2, R115, 1.1920928955078125e-07, R2 ;  /* 0x3400000073027823 */ /* 0x000fc80000010002 */
[----:B------:R-:W-:Y:S01]  /*127d0*/  FADD R237, R2, R188 ;  /* 0x000000bc02ed7221 */ /* 0x000fe20000000000 */
[----:B------:R-:W-:-:S05]  /*127e0*/  FSEL R2, RZ, -23, P2 ;  /* 0xc1b80000ff027808 */ /* 0x000fca0001000000 */
[----:B0-----:R-:W-:-:S04]  /*127f0*/  FFMA.FTZ R104, R104, 1.1920928955078125e-07, R2 ;  /* 0x3400000068687823 */ /* 0x001fc80000010002 */
[----:B------:R-:W-:Y:S02]  /*12800*/  FADD R187, R104, R114 ;  /* 0x0000007268bb7221 */ /* 0x000fe40000000000 */
[----:B------:R-:W4:Y:S01]  /*12810*/  LDL.LU R104, [R1+0x240] ;  /* 0x0002400001687983 */ /* 0x000f220000300800 */
[----:B------:R-:W-:-:S13]  /*12820*/  ISETP.GE.U32.AND P0, PT, R101, 0x7f800000, PT ;  /* 0x7f8000006500780c */ /* 0x000fda0003f06070 */
[----:B------:R-:W-:-:S04]  /*12830*/  @P0 IMAD.MOV.U32 R103, RZ, RZ, 0x7f800000 ;  /* 0x7f800000ff670424 */ /* 0x000fc800078e00ff */
[C---:B------:R-:W-:Y:S01]  /*12840*/  @P0 FFMA.FTZ R237, R101.reuse, R103, +INF ;  /* 0x7f80000065ed0423 */ /* 0x040fe20000010067 */
[----:B------:R-:W-:Y:S02]  /*12850*/  ISETP.GE.U32.AND P0, PT, R100, 0x7f800000, PT ;  /* 0x7f8000006400780c */ /* 0x000fe40003f06070 */
[----:B------:R-:W-:Y:S01]  /*12860*/  FSETP.NEU.AND P2, PT, R101, RZ, PT ;  /* 0x000000ff6500720b */ /* 0x000fe20003f4d000 */
[C---:B--2---:R-:W-:Y:S01]  /*12870*/  FMUL R188, R106.reuse, 8388608 ;  /* 0x4b0000006abc7820 */ /* 0x044fe20000400000 */
[----:B------:R-:W-:-:S04]  /*12880*/  FSETP.GEU.AND P1, PT, R106, 1.175494350822287508e-38, PT ;  /* 0x008000006a00780b */ /* 0x000fc80003f2e000 */
[----:B------:R-:W-:-:S04]  /*12890*/  FSEL R188, R188, R106, !P1 ;  /* 0x0000006abcbc7208 */ /* 0x000fc80004800000 */
[----:B------:R-:W-:-:S04]  /*128a0*/  IADD3 R3, R188, -0x3f3504f3, RZ ;  /* 0xc0cafb0dbc037810 */ /* 0x000fc80007ffe0ff */
[----:B------:R-:W-:-:S04]  /*128b0*/  LOP3.LUT R3, R3, 0xff800000, RZ, 0xc0, !PT ;  /* 0xff80000003037812 */ /* 0x000fc800078ec0ff */
[----:B------:R-:W-:-:S05]  /*128c0*/  IADD3 R2, R188, -R3, RZ ;  /* 0x80000003bc027210 */ /* 0x000fca0007ffe0ff */
[----:B------:R-:W-:-:S04]  /*128d0*/  FADD R2, R2, -1 ;  /* 0xbf80000002027421 */ /* 0x000fc80000000000 */
[----:B------:R-:W-:-:S04]  /*128e0*/  FFMA.FTZ R103, R2, R189, -0.16845393180847167969 ;  /* 0xbe2c7f3002677423 */ /* 0x000fc800000100bd */
[----:B------:R-:W-:-:S04]  /*128f0*/  FFMA.FTZ R103, R2, R103, 0.1716887056827545166 ;  /* 0x3e2fcf2a02677423 */ /* 0x000fc80000010067 */
[----:B------:R-:W-:-:S04]  /*12900*/  FFMA.FTZ R103, R2, R103, -0.17900948226451873779 ;  /* 0xbe374e4302677423 */ /* 0x000fc80000010067 */
[----:B------:R-:W-:-:S04]  /*12910*/  FFMA.FTZ R103, R2, R103, 0.20512372255325317383 ;  /* 0x3e520bf402677423 */ /* 0x000fc80000010067 */
[----:B------:R-:W-:-:S04]  /*12920*/  FFMA.FTZ R103, R2, R103, -0.24046532809734344482 ;  /* 0xbe763c8b02677423 */ /* 0x000fc80000010067 */
[----:B------:R-:W-:-:S04]  /*12930*/  FFMA.FTZ R103, R2, R103, 0.28857114911079406738 ;  /* 0x3e93bf9902677423 */ /* 0x000fc80000010067 */
[----:B------:R-:W-:-:S04]  /*12940*/  FFMA.FTZ R103, R2, R103, -0.36067417263984680176 ;  /* 0xbeb8aa4902677423 */ /* 0x000fc80000010067 */
[----:B------:R-:W-:-:S04]  /*12950*/  FFMA.FTZ R103, R2, R103, 0.48089820146560668945 ;  /* 0x3ef6384a02677423 */ /* 0x000fc80000010067 */
[C---:B------:R-:W-:Y:S01]  /*12960*/  FFMA.FTZ R103, R2.reuse, R103, -0.72134751081466674805 ;  /* 0xbf38aa3b02677423 */ /* 0x040fe20000010067 */
[----:B------:R-:W0:Y:S03]  /*12970*/  I2F R101, R3 ;  /* 0x0000000300657306 */ /* 0x000e260000201400 */
[----:B------:R-:W-:-:S04]  /*12980*/  FMUL R103, R2, R103 ;  /* 0x0000006702677220 */ /* 0x000fc80000400000 */
[----:B------:R-:W-:-:S04]  /*12990*/  FMUL R103, R2, R103 ;  /* 0x0000006702677220 */ /* 0x000fc80000400000 */
[----:B------:R-:W-:Y:S02]  /*129a0*/  FFMA.FTZ R115, R2, 1.4426950216293334961, R103 ;  /* 0x3fb8aa3b02737823 */ /* 0x000fe40000010067 */
[----:B------:R-:W-:-:S04]  /*129b0*/  @P0 IMAD.MOV.U32 R2, RZ, RZ, 0x7f800000 ;  /* 0x7f800000ff020424 */ /* 0x000fc800078e00ff */
[----:B------:R-:W-:Y:S01]  /*129c0*/  @P0 FFMA.FTZ R236, R100, R2, +INF ;  /* 0x7f80000064ec0423 */ /* 0x000fe20000010002 */
[----:B------:R-:W-:-:S05]  /*129d0*/  FSEL R2, RZ, -23, P1 ;  /* 0xc1b80000ff027808 */ /* 0x000fca0000800000 */
[----:B0-----:R-:W-:-:S04]  /*129e0*/  FFMA.FTZ R103, R101, 1.1920928955078125e-07, R2 ;  /* 0x3400000065677823 */ /* 0x001fc80000010002 */
[----:B------:R-:W-:Y:S02]  /*129f0*/  FADD R186, R103, R115 ;  /* 0x0000007367ba7221 */ /* 0x000fe40000000000 */
[----:B------:R-:W2:Y:S01]  /*12a00*/  LDL.LU R103, [R1+0x244] ;  /* 0x0002440001677983 */ /* 0x000ea20000300800 */
[C---:B---3--:R-:W-:Y:S01]  /*12a10*/  FMUL R114, R105.reuse, 8388608 ;  /* 0x4b00000069727820 */ /* 0x048fe20000400000 */
[----:B------:R-:W-:-:S04]  /*12a20*/  FSETP.GEU.AND P0, PT, R105, 1.175494350822287508e-38, PT ;  /* 0x008000006900780b */ /* 0x000fc80003f0e000 */
[----:B------:R-:W-:Y:S02]  /*12a30*/  FSEL R114, R114, R105, !P0 ;  /* 0x0000006972727208 */ /* 0x000fe40004000000 */
[----:B------:R-:W-:Y:S02]  /*12a40*/  ISETP.GE.U32.AND P1, PT, R102, 0x7f800000, PT ;  /* 0x7f8000006600780c */ /* 0x000fe40003f26070 */
[----:B------:R-:W-:-:S04]  /*12a50*/  IADD3 R3, R114, -0x3f3504f3, RZ ;  /* 0xc0cafb0d72037810 */ /* 0x000fc80007ffe0ff */
[----:B------:R-:W-:-:S04]  /*12a60*/  LOP3.LUT R3, R3, 0xff800000, RZ, 0xc0, !PT ;  /* 0xff80000003037812 */ /* 0x000fc800078ec0ff */
[----:B------:R-:W-:-:S03]  /*12a70*/  IADD3 R2, R114, -R3, RZ ;  /* 0x8000000372027210 */ /* 0x000fc60007ffe0ff */
[----:B------:R-:W-:Y:S02]  /*12a80*/  @P1 IMAD.MOV.U32 R101, RZ, RZ, 0x7f800000 ;  /* 0x7f800000ff651424 */ /* 0x000fe400078e00ff */
[----:B------:R-:W-:Y:S02]  /*12a90*/  FADD R2, R2, -1 ;  /* 0xbf80000002027421 */ /* 0x000fe40000000000 */
[----:B------:R-:W-:Y:S02]  /*12aa0*/  @P1 FFMA.FTZ R187, R102, R101, +INF ;  /* 0x7f80000066bb1423 */ /* 0x000fe40000010065 */
[----:B------:R-:W-:-:S04]  /*12ab0*/  FFMA.FTZ R101, R2, R189, -0.16845393180847167969 ;  /* 0xbe2c7f3002657423 */ /* 0x000fc800000100bd */
[----:B------:R-:W-:-:S04]  /*12ac0*/  FFMA.FTZ R101, R2, R101, 0.1716887056827545166 ;  /* 0x3e2fcf2a02657423 */ /* 0x000fc80000010065 */
[----:B------:R-:W-:-:S04]  /*12ad0*/  FFMA.FTZ R101, R2, R101, -0.17900948226451873779 ;  /* 0xbe374e4302657423 */ /* 0x000fc80000010065 */
[----:B------:R-:W-:-:S04]  /*12ae0*/  FFMA.FTZ R101, R2, R101, 0.20512372255325317383 ;  /* 0x3e520bf402657423 */ /* 0x000fc80000010065 */
[----:B------:R-:W-:-:S04]  /*12af0*/  FFMA.FTZ R101, R2, R101, -0.24046532809734344482 ;  /* 0xbe763c8b02657423 */ /* 0x000fc80000010065 */
[----:B------:R-:W-:-:S04]  /*12b00*/  FFMA.FTZ R101, R2, R101, 0.28857114911079406738 ;  /* 0x3e93bf9902657423 */ /* 0x000fc80000010065 */
[----:B------:R-:W-:-:S04]  /*12b10*/  FFMA.FTZ R101, R2, R101, -0.36067417263984680176 ;  /* 0xbeb8aa4902657423 */ /* 0x000fc80000010065 */
[----:B------:R-:W-:Y:S01]  /*12b20*/  FFMA.FTZ R101, R2, R101, 0.48089820146560668945 ;  /* 0x3ef6384a02657423 */ /* 0x000fe20000010065 */
[----:B------:R-:W-:-:S03]  /*12b30*/  ISETP.GE.U32.AND P1, PT, R188, 0x7f800000, PT ;  /* 0x7f800000bc00780c */ /* 0x000fc60003f26070 */
[C---:B------:R-:W-:Y:S01]  /*12b40*/  FFMA.FTZ R101, R2.reuse, R101, -0.72134751081466674805 ;  /* 0xbf38aa3b02657423 */ /* 0x040fe20000010065 */
[----:B------:R-:W0:Y:S03]  /*12b50*/  I2F R3, R3 ;  /* 0x0000000300037306 */ /* 0x000e260000201400 */
[----:B------:R-:W-:-:S04]  /*12b60*/  FMUL R101, R2, R101 ;  /* 0x0000006502657220 */ /* 0x000fc80000400000 */
[----:B------:R-:W-:-:S04]  /*12b70*/  FMUL R101, R2, R101 ;  /* 0x0000006502657220 */ /* 0x000fc80000400000 */
[----:B------:R-:W-:Y:S02]  /*12b80*/  FFMA.FTZ R101, R2, 1.4426950216293334961, R101 ;  /* 0x3fb8aa3b02657823 */ /* 0x000fe40000010065 */
[----:B------:R-:W-:Y:S02]  /*12b90*/  @P1 IMAD.MOV.U32 R2, RZ, RZ, 0x7f800000 ;  /* 0x7f800000ff021424 */ /* 0x000fe400078e00ff */
[----:B----4-:R-:W-:Y:S02]  /*12ba0*/  FMUL R184, R104, 8388608 ;  /* 0x4b00000068b87820 */ /* 0x010fe40000400000 */
[----:B------:R-:W-:Y:S01]  /*12bb0*/  @P1 FFMA.FTZ R186, R188, R2, +INF ;  /* 0x7f800000bcba1423 */ /* 0x000fe20000010002 */
[----:B------:R-:W-:Y:S02]  /*12bc0*/  FSEL R2, RZ, -23, P0 ;  /* 0xc1b80000ff027808 */ /* 0x000fe40000000000 */
[----:B------:R-:W-:-:S03]  /*12bd0*/  FSETP.GEU.AND P0, PT, R104, 1.175494350822287508e-38, PT ;  /* 0x008000006800780b */ /* 0x000fc60003f0e000 */
[----:B0-----:R-:W-:Y:S01]  /*12be0*/  FFMA.FTZ R2, R3, 1.1920928955078125e-07, R2 ;  /* 0x3400000003027823 */ /* 0x001fe20000010002 */
[----:B------:R-:W-:Y:S02]  /*12bf0*/  FSEL R184, R184, R104, !P0 ;  /* 0x00000068b8b87208 */ /* 0x000fe40004000000 */
[----:B------:R-:W-:Y:S01]  /*12c00*/  ISETP.GE.U32.AND P1, PT, R114, 0x7f800000, PT ;  /* 0x7f8000007200780c */ /* 0x000fe20003f26070 */
[----:B------:R-:W-:Y:S01]  /*12c10*/  FADD R185, R2, R101 ;  /* 0x0000006502b97221 */ /* 0x000fe20000000000 */
[----:B------:R-:W-:-:S04]  /*12c20*/  IADD3 R2, R184, -0x3f3504f3, RZ ;  /* 0xc0cafb0db8027810 */ /* 0x000fc80007ffe0ff */
[----:B------:R-:W-:-:S04]  /*12c30*/  LOP3.LUT R2, R2, 0xff800000, RZ, 0xc0, !PT ;  /* 0xff80000002027812 */ /* 0x000fc800078ec0ff */
[----:B------:R0:W1:Y:S03]  /*12c40*/  I2F R101, R2 ;  /* 0x0000000200657306 */ /* 0x0000660000201400 */
[----:B------:R-:W-:-:S05]  /*12c50*/  @P1 MOV R3, 0x7f800000 ;  /* 0x7f80000000031802 */ /* 0x000fca0000000f00 */
[----:B------:R-:W-:Y:S02]  /*12c60*/  @P1 FFMA.FTZ R185, R114, R3, +INF ;  /* 0x7f80000072b91423 */ /* 0x000fe40000010003 */
[----:B0-----:R-:W-:Y:S01]  /*12c70*/  IMAD.IADD R2, R184, 0x1, -R2 ;  /* 0x00000001b8027824 */ /* 0x001fe200078e0a02 */
[----:B------:R-:W-:-:S03]  /*12c80*/  FSEL R3, RZ, -23, P0 ;  /* 0xc1b80000ff037808 */ /* 0x000fc60000000000 */
[----:B------:R-:W-:Y:S02]  /*12c90*/  FADD R2, R2, -1 ;  /* 0xbf80000002027421 */ /* 0x000fe40000000000 */
[----:B-1----:R-:W-:Y:S02]  /*12ca0*/  FFMA.FTZ R101, R101, 1.1920928955078125e-07, R3 ;  /* 0x3400000065657823 */ /* 0x002fe40000010003 */
        /* <DEDUP_REMOVED lines=8> */
[----:B------:R-:W-:Y:S01]  /*12d30*/  FFMA.FTZ R3, R2, R3, -0.72134751081466674805 ;  /* 0xbf38aa3b02037423 */ /* 0x000fe20000010003 */
[----:B------:R-:W-:-:S03]  /*12d40*/  ISETP.GE.U32.AND P0, PT, R184, 0x7f800000, PT ;  /* 0x7f800000b800780c */ /* 0x000fc60003f06070 */
[----:B------:R-:W-:-:S04]  /*12d50*/  FMUL R3, R2, R3 ;  /* 0x0000000302037220 */ /* 0x000fc80000400000 */
[----:B------:R-:W-:-:S04]  /*12d60*/  FMUL R3, R2, R3 ;  /* 0x0000000302037220 */ /* 0x000fc80000400000 */
[----:B------:R-:W-:-:S04]  /*12d70*/  FFMA.FTZ R2, R2, 1.4426950216293334961, R3 ;  /* 0x3fb8aa3b02027823 */ /* 0x000fc80000010003 */
[----:B------:R-:W-:Y:S02]  /*12d80*/  FADD R115, R101, R2 ;  /* 0x0000000265737221 */ /* 0x000fe40000000000 */
[----:B------:R-:W-:-:S04]  /*12d90*/  @P0 IMAD.MOV.U32 R2, RZ, RZ, 0x7f800000 ;  /* 0x7f800000ff020424 */ /* 0x000fc800078e00ff */
[----:B------:R-:W-:-:S05]  /*12da0*/  @P0 FFMA.FTZ R115, R184, R2, +INF ;  /* 0x7f800000b8730423 */ /* 0x000fca0000010002 */
[----:B------:R2:W-:Y:S01]  /*12db0*/  STL [R1+0x1fc], R115 ;  /* 0x0001fc7301007387 */ /* 0x0005e20000100800 */
[----:B------:R-:W-:Y:S01]  /*12dc0*/  FSETP.NEU.AND P1, PT, R100, RZ, PT ;  /* 0x000000ff6400720b */ /* 0x000fe20003f2d000 */
[C---:B--2---:R-:W-:Y:S01]  /*12dd0*/  FMUL R115, R103.reuse, 8388608 ;  /* 0x4b00000067737820 */ /* 0x044fe20000400000 */
[----:B------:R-:W-:-:S04]  /*12de0*/  FSETP.GEU.AND P0, PT, R103, 1.175494350822287508e-38, PT ;  /* 0x008000006700780b */ /* 0x000fc80003f0e000 */
[----:B------:R-:W-:-:S04]  /*12df0*/  FSEL R115, R115, R103, !P0 ;  /* 0x0000006773737208 */ /* 0x000fc80004000000 */
[----:B------:R-:W-:-:S04]  /*12e00*/  IADD3 R2, R115, -0x3f3504f3, RZ ;  /* 0xc0cafb0d73027810 */ /* 0x000fc80007ffe0ff */
[----:B------:R-:W-:-:S04]  /*12e10*/  LOP3.LUT R2, R2, 0xff800000, RZ, 0xc0, !PT ;  /* 0xff80000002027812 */ /* 0x000fc800078ec0ff */
[----:B------:R0:W1:Y:S01]  /*12e20*/  I2F R100, R2 ;  /* 0x0000000200647306 */ /* 0x0000620000201400 */
[----:B------:R-:W-:Y:S02]  /*12e30*/  FSEL R3, RZ, -23, P0 ;  /* 0xc1b80000ff037808 */ /* 0x000fe40000000000 */
[----:B0-----:R-:W-:-:S05]  /*12e40*/  IADD3 R2, R115, -R2, RZ ;  /* 0x8000000273027210 */ /* 0x001fca0007ffe0ff */
        /* <DEDUP_REMOVED lines=17> */
[----:B------:R-:W-:Y:S01]  /*12f60*/  @P0 FFMA.FTZ R101, R115, R2, +INF ;  /* 0x7f80000073650423 */ /* 0x000fe20000010002 */
[----:B------:R-:W-:-:S04]  /*12f70*/  FSETP.NEU.AND P0, PT, R102, RZ, PT ;  /* 0x000000ff6600720b */ /* 0x000fc80003f0d000 */
[----:B------:R0:W-:Y:S04]  /*12f80*/  STL [R1+0x1f8], R101 ;  /* 0x0001f86501007387 */ /* 0x0001e80000100800 */
[----:B------:R-:W2:Y:S01]  /*12f90*/  LDL.LU R102, [R1+0x248] ;  /* 0x0002480001667983 */ /* 0x000ea20000300800 */
[----:B------:R-:W-:-:S04]  /*12fa0*/  LOP3.LUT R0, R0, 0xffffefff, RZ, 0xc0, !PT ;  /* 0xffffefff00007812 */ /* 0x000fc800078ec0ff */
[----:B------:R-:W-:-:S04]  /*12fb0*/  @P2 LOP3.LUT R0, R0, 0x1000, RZ, 0xfc, !PT ;  /* 0x0000100000002812 */ /* 0x000fc800078efcff */
[----:B------:R-:W-:-:S04]  /*12fc0*/  LOP3.LUT R0, R0, 0xffff7fff, RZ, 0xc0, !PT ;  /* 0xffff7fff00007812 */ /* 0x000fc800078ec0ff */
[----:B------:R-:W-:-:S04]  /*12fd0*/  @P1 LOP3.LUT R0, R0, 0x8000, RZ, 0xfc, !PT ;  /* 0x0000800000001812 */ /* 0x000fc800078efcff */
[----:B------:R-:W-:-:S04]  /*12fe0*/  LOP3.LUT R0, R0, 0xffbfffff, RZ, 0xc0, !PT ;  /* 0xffbfffff00007812 */ /* 0x000fc800078ec0ff */
[----:B------:R-:W-:Y:S01]  /*12ff0*/  @P0 LOP3.LUT R0, R0, 0x400000, RZ, 0xfc, !PT ;  /* 0x0040000000000812 */ /* 0x000fe200078efcff */
[C---:B--2---:R-:W-:Y:S01]  /*13000*/  FMUL R3, R102.reuse, 8388608 ;  /* 0x4b00000066037820 */ /* 0x044fe20000400000 */
[----:B------:R-:W-:-:S04]  /*13010*/  FSETP.GEU.AND P0, PT, R102, 1.175494350822287508e-38, PT ;  /* 0x008000006600780b */ /* 0x000fc80003f0e000 */
[----:B------:R-:W-:-:S04]  /*13020*/  FSEL R3, R3, R102, !P0 ;  /* 0x0000006603037208 */ /* 0x000fc80004000000 */
[----:B------:R-:W-:-:S04]  /*13030*/  IADD3 R2, R3, -0x3f3504f3, RZ ;  /* 0xc0cafb0d03027810 */ /* 0x000fc80007ffe0ff */
[----:B------:R-:W-:-:S04]  /*13040*/  LOP3.LUT R2, R2, 0xff800000, RZ, 0xc0, !PT ;  /* 0xff80000002027812 */ /* 0x000fc800078ec0ff */
[----:B------:R1:W2:Y:S01]  /*13050*/  I2F R100, R2 ;  /* 0x0000000200647306 */ /* 0x0002a20000201400 */
[----:B0-----:R-:W-:Y:S01]  /*13060*/  FSEL R101, RZ, -23, P0 ;  /* 0xc1b80000ff657808 */ /* 0x001fe20000000000 */
[----:B-1----:R-:W-:-:S04]  /*13070*/  IMAD.IADD R2, R3, 0x1, -R2 ;  /* 0x0000000103027824 */ /* 0x002fc800078e0a02 */
[----:B------:R-:W-:Y:S02]  /*13080*/  FADD R2, R2, -1 ;  /* 0xbf80000002027421 */ /* 0x000fe40000000000 */
[----:B--2---:R-:W-:Y:S02]  /*13090*/  FFMA.FTZ R101, R100, 1.1920928955078125e-07, R101 ;  /* 0x3400000064657823 */ /* 0x004fe40000010065 */
        /* <DEDUP_REMOVED lines=8> */
[----:B------:R-:W-:-:S04]  /*13120*/  FFMA.FTZ R100, R2, R100, -0.72134751081466674805 ;  /* 0xbf38aa3b02647423 */ /* 0x000fc80000010064 */
[----:B------:R-:W-:-:S04]  /*13130*/  FMUL R100, R2, R100 ;  /* 0x0000006402647220 */ /* 0x000fc80000400000 */
[----:B------:R-:W-:-:S04]  /*13140*/  FMUL R100, R2, R100 ;  /* 0x0000006402647220 */ /* 0x000fc80000400000 */
[----:B------:R-:W-:-:S04]  /*13150*/  FFMA.FTZ R2, R2, 1.4426950216293334961, R100 ;  /* 0x3fb8aa3b02027823 */ /* 0x000fc80000010064 */
[----:B------:R-:W-:Y:S02]  /*13160*/  FADD R219, R101, R2 ;  /* 0x0000000265db7221 */ /* 0x000fe40000000000 */
[----:B------:R-:W2:Y:S01]  /*13170*/  LDL.LU R101, [R1+0x24c] ;  /* 0x00024c0001657983 */ /* 0x000ea20000300800 */
[----:B------:R-:W-:Y:S02]  /*13180*/  FSETP.NEU.AND P0, PT, R188, RZ, PT ;  /* 0x000000ffbc00720b */ /* 0x000fe40003f0d000 */
[----:B------:R-:W-:-:S11]  /*13190*/  LOP3.LUT R0, R0, 0xffdfffff, RZ, 0xc0, !PT ;  /* 0xffdfffff00007812 */ /* 0x000fd600078ec0ff */
[----:B------:R-:W-:Y:S02]  /*131a0*/  @P0 LOP3.LUT R0, R0, 0x200000, RZ, 0xfc, !PT ;  /* 0x0020000000000812 */ /* 0x000fe400078efcff */
[----:B------:R-:W-:-:S13]  /*131b0*/  ISETP.GE.U32.AND P0, PT, R3, 0x7f800000, PT ;  /* 0x7f8000000300780c */ /* 0x000fda0003f06070 */
[----:B------:R-:W-:-:S05]  /*131c0*/  @P0 MOV R2, 0x7f800000 ;  /* 0x7f80000000020802 */ /* 0x000fca0000000f00 */
[----:B------:R-:W-:-:S05]  /*131d0*/  @P0 FFMA.FTZ R219, R3, R2, +INF ;  /* 0x7f80000003db0423 */ /* 0x000fca0000010002 */
[----:B------:R0:W-:Y:S01]  /*131e0*/  STL [R1+0x1f4], R219 ;  /* 0x0001f4db01007387 */ /* 0x0001e20000100800 */
[----:B------:R-:W-:-:S03]  /*131f0*/  FSETP.NEU.AND P1, PT, R114, RZ, PT ;  /* 0x000000ff7200720b */ /* 0x000fc60003f2d000 */
[----:B0-----:R-:W3:Y:S01]  /*13200*/  LDL.LU R219, [R1+0x250] ;  /* 0x0002500001db7983 */ /* 0x001ee20000300800 */
[----:B------:R-:W-:-:S09]  /*13210*/  LOP3.LUT R0, R0, 0xffefffff, RZ, 0xc0, !PT ;  /* 0xffefffff00007812 */ /* 0x000fd200078ec0ff */
[----:B------:R-:W-:-:S04]  /*13220*/  @P1 LOP3.LUT R0, R0, 0x100000, RZ, 0xfc, !PT ;  /* 0x0010000000001812 */ /* 0x000fc800078efcff */
[----:B------:R-:W-:Y:S01]  /*13230*/  LOP3.LUT R0, R0, 0xfff7ffff, RZ, 0xc0, !PT ;  /* 0xfff7ffff00007812 */ /* 0x000fe200078ec0ff */
[C---:B--2---:R-:W-:Y:S01]  /*13240*/  FMUL R2, R101.reuse, 8388608 ;  /* 0x4b00000065027820 */ /* 0x044fe20000400000 */
[----:B------:R-:W-:-:S04]  /*13250*/  FSETP.GEU.AND P0, PT, R101, 1.175494350822287508e-38, PT ;  /* 0x008000006500780b */ /* 0x000fc80003f0e000 */
[----:B------:R-:W-:-:S04]  /*13260*/  FSEL R114, R2, R101, !P0 ;  /* 0x0000006502727208 */ /* 0x000fc80004000000 */
[----:B------:R-:W-:-:S04]  /*13270*/  IADD3 R2, R114, -0x3f3504f3, RZ ;  /* 0xc0cafb0d72027810 */ /* 0x000fc80007ffe0ff */
[----:B------:R-:W-:-:S04]  /*13280*/  LOP3.LUT R2, R2, 0xff800000, RZ, 0xc0, !PT ;  /* 0xff80000002027812 */ /* 0x000fc800078ec0ff */
[----:B------:R0:W1:Y:S01]  /*13290*/  I2F R100, R2 ;  /* 0x0000000200647306 */ /* 0x0000620000201400 */
[----:B------:R-:W-:Y:S01]  /*132a0*/  FSEL R188, RZ, -23, P0 ;  /* 0xc1b80000ffbc7808 */ /* 0x000fe20000000000 */
[----:B0-----:R-:W-:-:S04]  /*132b0*/  IMAD.IADD R2, R114, 0x1, -R2 ;  /* 0x0000000172027824 */ /* 0x001fc800078e0a02 */
[----:B------:R-:W-:Y:S02]  /*132c0*/  FADD R2, R2, -1 ;  /* 0xbf80000002027421 */ /* 0x000fe40000000000 */
[----:B-1----:R-:W-:Y:S02]  /*132d0*/  FFMA.FTZ R188, R100, 1.1920928955078125e-07, R188 ;  /* 0x3400000064bc7823 */ /* 0x002fe400000100bc */
[----:B------:R-:W-:-:S04]  /*132e0*/  FFMA.FTZ R100, R2, R189, -0.16845393180847167969 ;  /* 0xbe2c7f3002647423 */ /* 0x000fc800000100bd */
[----:B------:R-:W-:-:S04]  /*132f0*/  FFMA.FTZ R100, R2, R100, 0.1716887056827545166 ;  /* 0x3e2fcf2a02647423 */ /* 0x000fc80000010064 */
[----:B------:R-:W-:-:S04]  /*13300*/  FFMA.FTZ R100, R2, R100, -0.17900948226451873779 ;  /* 0xbe374e4302647423 */ /* 0x000fc80000010064 */
[----:B------:R-:W-:-:S04]  /*13310*/  FFMA.FTZ R100, R2, R100, 0.20512372255325317383 ;  /* 0x3e520bf402647423 */ /* 0x000fc80000010064 */
[----:B------:R-:W-:Y:S01]  /*13320*/  FFMA.FTZ R100, R2, R100, -0.24046532809734344482 ;  /* 0xbe763c8b02647423 */ /* 0x000fe20000010064 */
[----:B------:R-:W-:-:S03]  /*13330*/  FSETP.NEU.AND P0, PT, R184, RZ, PT ;  /* 0x000000ffb800720b */ /* 0x000fc60003f0d000 */
[----:B------:R-:W-:-:S04]  /*13340*/  FFMA.FTZ R100, R2, R100, 0.28857114911079406738 ;  /* 0x3e93bf9902647423 */ /* 0x000fc80000010064 */
[----:B------:R-:W-:-:S04]  /*13350*/  FFMA.FTZ R100, R2, R100, -0.36067417263984680176 ;  /* 0xbeb8aa4902647423 */ /* 0x000fc80000010064 */
[----:B------:R-:W-:-:S04]  /*13360*/  FFMA.FTZ R100, R2, R100, 0.48089820146560668945 ;  /* 0x3ef6384a02647423 */ /* 0x000fc80000010064 */
[----:B------:R-:W-:Y:S01]  /*13370*/  FFMA.FTZ R100, R2, R100, -0.72134751081466674805 ;  /* 0xbf38aa3b02647423 */ /* 0x000fe20000010064 */
[----:B------:R-:W-:Y:S02]  /*13380*/  @P0 LOP3.LUT R0, R0, 0x80000, RZ, 0xfc, !PT ;  /* 0x0008000000000812 */ /* 0x000fe400078efcff */
[----:B------:R-:W-:Y:S01]  /*13390*/  ISETP.GE.U32.AND P0, PT, R114, 0x7f800000, PT ;  /* 0x7f8000007200780c */ /* 0x000fe20003f06070 */
[----:B------:R-:W-:-:S04]  /*133a0*/  FMUL R100, R2, R100 ;  /* 0x0000006402647220 */ /* 0x000fc80000400000 */
[----:B------:R-:W-:-:S04]  /*133b0*/  FMUL R100, R2, R100 ;  /* 0x0000006402647220 */ /* 0x000fc80000400000 */
[----:B------:R-:W-:-:S04]  /*133c0*/  FFMA.FTZ R2, R2, 1.4426950216293334961, R100 ;  /* 0x3fb8aa3b02027823 */ /* 0x000fc80000010064 */
[----:B------:R-:W-:Y:S02]  /*133d0*/  FADD R220, R188, R2 ;  /* 0x00000002bcdc7221 */ /* 0x000fe40000000000 */
[----:B------:R-:W-:-:S04]  /*133e0*/  @P0 IMAD.MOV.U32 R2, RZ, RZ, 0x7f800000 ;  /* 0x7f800000ff020424 */ /* 0x000fc800078e00ff */
[----:B------:R-:W-:-:S05]  /*133f0*/  @P0 FFMA.FTZ R220, R114, R2, +INF ;  /* 0x7f80000072dc0423 */ /* 0x000fca0000010002 */
[----:B------:R0:W-:Y:S04]  /*13400*/  STL [R1+0x1f0], R220 ;  /* 0x0001f0dc01007387 */ /* 0x0001e80000100800 */
[----:B0-----:R-:W2:Y:S01]  /*13410*/  LDL.LU R220, [R1+0x254] ;  /* 0x0002540001dc7983 */ /* 0x001ea20000300800 */
[----:B---3--:R-:W-:Y:S01]  /*13420*/  MOV R100, R219 ;  /* 0x000000db00647202 */ /* 0x008fe20000000f00 */
[----:B------:R-:W-:Y:S02]  /*13430*/  IMAD.MOV.U32 R219, RZ, RZ, R215 ;  /* 0x000000ffffdb7224 */ /* 0x000fe400078e00d7 */
[----:B------:R-:W-:Y:S01]  /*13440*/  IMAD.MOV.U32 R215, RZ, RZ, R213 ;  /* 0x000000ffffd77224 */ /* 0x000fe200078e00d5 */
[----:B------:R-:W-:Y:S01]  /*13450*/  MOV R213, R211 ;  /* 0x000000d300d57202 */ /* 0x000fe20000000f00 */
[----:B------:R-:W-:-:S02]  /*13460*/  IMAD.MOV.U32 R211, RZ, RZ, R205 ;  /* 0x000000ffffd37224 */ /* 0x000fc400078e00cd */
[----:B------:R-:W-:Y:S01]  /*13470*/  IMAD.MOV.U32 R205, RZ, RZ, R202 ;  /* 0x000000ffffcd7224 */ /* 0x000fe200078e00ca */
[C---:B------:R-:W-:Y:S01]  /*13480*/  FSETP.GEU.AND P0, PT, R100.reuse, 1.175494350822287508e-38, PT ;  /* 0x008000006400780b */ /* 0x040fe20003f0e000 */
[----:B------:R-:W-:-:S05]  /*13490*/  FMUL R202, R100, 8388608 ;  /* 0x4b00000064ca7820 */ /* 0x000fca0000400000 */
[----:B------:R-:W-:-:S04]  /*134a0*/  FSEL R202, R202, R100, !P0 ;  /* 0x00000064caca7208 */ /* 0x000fc80004000000 */
[----:B------:R-:W-:Y:S02]  /*134b0*/  IADD3 R2, R202, -0x3f3504f3, RZ ;  /* 0xc0cafb0dca027810 */ /* 0x000fe40007ffe0ff */
[----:B------:R-:W-:Y:S02]  /*134c0*/  FSETP.NEU.AND P1, PT, R115, RZ, PT ;  /* 0x000000ff7300720b */ /* 0x000fe40003f2d000 */
[----:B------:R-:W-:Y:S02]  /*134d0*/  LOP3.LUT R2, R2, 0xff800000, RZ, 0xc0, !PT ;  /* 0xff80000002027812 */ /* 0x000fe400078ec0ff */
[----:B------:R-:W-:Y:S02]  /*134e0*/  FSEL R115, RZ, -23, P0 ;  /* 0xc1b80000ff737808 */ /* 0x000fe40000000000 */
[----:B------:R-:W-:Y:S02]  /*134f0*/  FSETP.NEU.AND P0, PT, R3, RZ, PT ;  /* 0x000000ff0300720b */ /* 0x000fe40003f0d000 */
[----:B------:R0:W1:Y:S02]  /*13500*/  I2F R3, R2 ;  /* 0x0000000200037306 */ /* 0x0000640000201400 */
[----:B0-----:R-:W-:-:S05]  /*13510*/  IADD3 R2, R202, -R2, RZ ;  /* 0x80000002ca027210 */ /* 0x001fca0007ffe0ff */
[----:B------:R-:W-:Y:S02]  /*13520*/  FADD R2, R2, -1 ;  /* 0xbf80000002027421 */ /* 0x000fe40000000000 */
[----:B-1----:R-:W-:Y:S02]  /*13530*/  FFMA.FTZ R115, R3, 1.1920928955078125e-07, R115 ;  /* 0x3400000003737823 */ /* 0x002fe40000010073 */
[----:B------:R-:W-:-:S04]  /*13540*/  FFMA.FTZ R3, R2, R189, -0.16845393180847167969 ;  /* 0xbe2c7f3002037423 */ /* 0x000fc800000100bd */
[----:B------:R-:W-:-:S04]  /*13550*/  FFMA.FTZ R3, R2, R3, 0.1716887056827545166 ;  /* 0x3e2fcf2a02037423 */ /* 0x000fc80000010003 */
[----:B------:R-:W-:-:S04]  /*13560*/  FFMA.FTZ R3, R2, R3, -0.17900948226451873779 ;  /* 0xbe374e4302037423 */ /* 0x000fc80000010003 */
[----:B------:R-:W-:-:S04]  /*13570*/  FFMA.FTZ R3, R2, R3, 0.20512372255325317383 ;  /* 0x3e520bf402037423 */ /* 0x000fc80000010003 */
[----:B------:R-:W-:Y:S01]  /*13580*/  FFMA.FTZ R3, R2, R3, -0.24046532809734344482 ;  /* 0xbe763c8b02037423 */ /* 0x000fe20000010003 */
[----:B------:R-:W-:-:S03]  /*13590*/  LOP3.LUT R0, R0, 0xfffbffff, RZ, 0xc0, !PT ;  /* 0xfffbffff00007812 */ /* 0x000fc600078ec0ff */
[----:B------:R-:W-:Y:S01]  /*135a0*/  FFMA.FTZ R3, R2, R3, 0.28857114911079406738 ;  /* 0x3e93bf9902037423 */ /* 0x000fe20000010003 */
[----:B------:R-:W-:-:S03]  /*135b0*/  @P1 LOP3.LUT R0, R0, 0x40000, RZ, 0xfc, !PT ;  /* 0x0004000000001812 */ /* 0x000fc600078efcff */
[----:B------:R-:W-:Y:S01]  /*135c0*/  FFMA.FTZ R3, R2, R3, -0.36067417263984680176 ;  /* 0xbeb8aa4902037423 */ /* 0x000fe20000010003 */
[----:B------:R-:W-:-:S03]  /*135d0*/  LOP3.LUT R0, R0, 0xfffdffff, RZ, 0xc0, !PT ;  /* 0xfffdffff00007812 */ /* 0x000fc600078ec0ff */
[----:B------:R-:W-:Y:S01]  /*135e0*/  FFMA.FTZ R3, R2, R3, 0.48089820146560668945 ;  /* 0x3ef6384a02037423 */ /* 0x000fe20000010003 */
[----:B------:R-:W-:-:S03]  /*135f0*/  @P0 LOP3.LUT R0, R0, 0x20000, RZ, 0xfc, !PT ;  /* 0x0002000000000812 */ /* 0x000fc600078efcff */
        /* <DEDUP_REMOVED lines=8> */
[----:B------:R-:W-:Y:S01]  /*13680*/  FSETP.NEU.AND P1, PT, R114, RZ, PT ;  /* 0x000000ff7200720b */ /* 0x000fe20003f2d000 */
[----:B------:R-:W-:-:S03]  /*13690*/  IMAD.MOV.U32 R221, RZ, RZ, R203 ;  /* 0x000000ffffdd7224 */ /* 0x000fc600078e00cb */
[----:B------:R0:W-:Y:S04]  /*136a0*/  STL [R1+0x1ec], R184 ;  /* 0x0001ecb801007387 */ /* 0x0001e80000100800 */
[----:B------:R-:W3:Y:S01]  /*136b0*/  LDL.LU R203, [R1+0x1a4] ;  /* 0x0001a40001cb7983 */ /* 0x000ee20000300800 */
[----:B--2---:R-:W-:Y:S01]  /*136c0*/  IMAD.MOV.U32 R2, RZ, RZ, R220 ;  /* 0x000000ffff027224 */ /* 0x004fe200078e00dc */
[----:B------:R-:W-:Y:S01]  /*136d0*/  MOV R220, R219 ;  /* 0x000000db00dc7202 */ /* 0x000fe20000000f00 */
[----:B------:R-:W-:Y:S02]  /*136e0*/  IMAD.MOV.U32 R219, RZ, RZ, R218 ;  /* 0x000000ffffdb7224 */ /* 0x000fe400078e00da */
[----:B------:R-:W-:Y:S01]  /*136f0*/  IMAD.MOV.U32 R218, RZ, RZ, R217 ;  /* 0x000000ffffda7224 */ /* 0x000fe200078e00d9 */
[----:B------:R-:W-:Y:S01]  /*13700*/  MOV R217, R216 ;  /* 0x000000d800d97202 */ /* 0x000fe20000000f00 */
[----:B------:R-:W-:Y:S01]  /*13710*/  IMAD.MOV.U32 R216, RZ, RZ, R204 ;  /* 0x000000ffffd87224 */ /* 0x000fe200078e00cc */
[----:B------:R-:W-:Y:S01]  /*13720*/  MOV R204, R201 ;  /* 0x000000c900cc7202 */ /* 0x000fe20000000f00 */
[C---:B------:R-:W-:Y:S01]  /*13730*/  FMUL R201, R2.reuse, 8388608 ;  /* 0x4b00000002c97820 */ /* 0x040fe20000400000 */
[----:B------:R-:W-:-:S04]  /*13740*/  FSETP.GEU.AND P0, PT, R2, 1.175494350822287508e-38, PT ;  /* 0x008000000200780b */ /* 0x000fc80003f0e000 */
[----:B------:R-:W-:-:S04]  /*13750*/  FSEL R201, R201, R2, !P0 ;  /* 0x00000002c9c97208 */ /* 0x000fc80004000000 */
[----:B------:R-:W-:-:S04]  /*13760*/  IADD3 R3, R201, -0x3f3504f3, RZ ;  /* 0xc0cafb0dc9037810 */ /* 0x000fc80007ffe0ff */
[----:B------:R-:W-:-:S04]  /*13770*/  LOP3.LUT R3, R3, 0xff800000, RZ, 0xc0, !PT ;  /* 0xff80000003037812 */ /* 0x000fc800078ec0ff */
[----:B------:R1:W2:Y:S01]  /*13780*/  I2F R114, R3 ;  /* 0x0000000300727306 */ /* 0x0002a20000201400 */
[----:B------:R-:W-:Y:S01]  /*13790*/  FSEL R115, RZ, -23, P0 ;  /* 0xc1b80000ff737808 */ /* 0x000fe20000000000 */
        /* <DEDUP_REMOVED lines=16> */
[----:B0-----:R-:W-:Y:S02]  /*138a0*/  FADD R184, R115, R3 ;  /* 0x0000000373b87221 */ /* 0x001fe40000000000 */
[----:B------:R-:W-:-:S04]  /*138b0*/  @P0 IMAD.MOV.U32 R3, RZ, RZ, 0x7f800000 ;  /* 0x7f800000ff030424 */ /* 0x000fc800078e00ff */
[----:B------:R-:W-:Y:S01]  /*138c0*/  @P0 FFMA.FTZ R184, R201, R3, +INF ;  /* 0x7f800000c9b80423 */ /* 0x000fe20000010003 */
[----:B------:R-:W-:Y:S01]  /*138d0*/  MOV R3, R221 ;  /* 0x000000dd00037202 */ /* 0x000fe20000000f00 */
[----:B------:R-:W-:Y:S02]  /*138e0*/  IMAD.MOV.U32 R221, RZ, RZ, R216 ;  /* 0x000000ffffdd7224 */ /* 0x000fe400078e00d8 */
[----:B------:R-:W-:Y:S01]  /*138f0*/  IMAD.MOV.U32 R216, RZ, RZ, R211 ;  /* 0x000000ffffd87224 */ /* 0x000fe200078e00d3 */
[----:B------:R-:W-:Y:S01]  /*13900*/  MOV R211, R208 ;  /* 0x000000d000d37202 */ /* 0x000fe20000000f00 */
[----:B------:R0:W-:Y:S01]  /*13910*/  STL [R1+0x1e8], R184 ;  /* 0x0001e8b801007387 */ /* 0x0001e20000100800 */
[----:B------:R-:W-:-:S03]  /*13920*/  IMAD.MOV.U32 R208, RZ, RZ, R205 ;  /* 0x000000ffffd07224 */ /* 0x000fc600078e00cd */
[----:B------:R-:W2:Y:S01]  /*13930*/  LDL.LU R205, [R1+0x150] ;  /* 0x0001500001cd7983 */ /* 0x000ea20000300800 */
[C---:B------:R-:W-:Y:S01]  /*13940*/  FMUL R114, R3.reuse, 8388608 ;  /* 0x4b00000003727820 */ /* 0x040fe20000400000 */
[----:B------:R-:W-:-:S04]  /*13950*/  FSETP.GEU.AND P0, PT, R3, 1.175494350822287508e-38, PT ;  /* 0x008000000300780b */ /* 0x000fc80003f0e000 */
[----:B------:R-:W-:-:S04]  /*13960*/  FSEL R248, R114, R3, !P0 ;  /* 0x0000000372f87208 */ /* 0x000fc80004000000 */
[----:B------:R-:W-:-:S04]  /*13970*/  IADD3 R114, R248, -0x3f3504f3, RZ ;  /* 0xc0cafb0df8727810 */ /* 0x000fc80007ffe0ff */
[----:B------:R-:W-:-:S04]  /*13980*/  LOP3.LUT R114, R114, 0xff800000, RZ, 0xc0, !PT ;  /* 0xff80000072727812 */ /* 0x000fc800078ec0ff */
[----:B------:R1:W4:Y:S01]  /*13990*/  I2F R115, R114 ;  /* 0x0000007200737306 */ /* 0x0003220000201400 */
[----:B0-----:R-:W-:Y:S01]  /*139a0*/  FSEL R184, RZ, -23, P0 ;  /* 0xc1b80000ffb87808 */ /* 0x001fe20000000000 */
[----:B-1----:R-:W-:-:S04]  /*139b0*/  IMAD.IADD R114, R248, 0x1, -R114 ;  /* 0x00000001f8727824 */ /* 0x002fc800078e0a72 */
[----:B------:R-:W-:Y:S02]  /*139c0*/  FADD R114, R114, -1 ;  /* 0xbf80000072727421 */ /* 0x000fe40000000000 */
[----:B----4-:R-:W-:Y:S02]  /*139d0*/  FFMA.FTZ R184, R115, 1.1920928955078125e-07, R184 ;  /* 0x3400000073b87823 */ /* 0x010fe400000100b8 */
        /* <DEDUP_REMOVED lines=12> */
[----:B------:R-:W-:Y:S01]  /*13aa0*/  FADD R114, R184, R114 ;  /* 0x00000072b8727221 */ /* 0x000fe20000000000 */
[----:B------:R-:W-:Y:S01]  /*13ab0*/  MOV R230, R209 ;  /* 0x000000d100e67202 */ /* 0x000fe20000000f00 */
[----:B------:R-:W-:-:S03]  /*13ac0*/  IMAD.MOV.U32 R231, RZ, RZ, R208 ;  /* 0x000000ffffe77224 */ /* 0x000fc600078e00d0 */
[----:B------:R0:W-:Y:S01]  /*13ad0*/  STL [R1+0x1e4], R114 ;  /* 0x0001e47201007387 */ /* 0x0001e20000100800 */
[----:B------:R-:W-:-:S03]  /*13ae0*/  IMAD.MOV.U32 R229, RZ, RZ, R210 ;  /* 0x000000ffffe57224 */ /* 0x000fc600078e00d2 */
[----:B------:R-:W4:Y:S01]  /*13af0*/  LDL.LU R209, [R1+0x1b0] ;  /* 0x0001b00001d17983 */ /* 0x000f220000300800 */
[----:B------:R-:W-:-:S03]  /*13b00*/  IMAD.MOV.U32 R225, RZ, RZ, R215 ;  /* 0x000000ffffe17224 */ /* 0x000fc600078e00d7 */
[----:B------:R-:W3:Y:S01]  /*13b10*/  LDL.LU R208, [R1+0x1b4] ;  /* 0x0001b40001d07983 */ /* 0x000ee20000300800 */
[----:B------:R-:W-:-:S03]  /*13b20*/  IMAD.MOV.U32 R228, RZ, RZ, R212 ;  /* 0x000000ffffe47224 */ /* 0x000fc600078e00d4 */
[----:B------:R-:W3:Y:S01]  /*13b30*/  LDL.LU R210, [R1+0x19c] ;  /* 0x00019c0001d27983 */ /* 0x000ee20000300800 */
[----:B------:R-:W-:Y:S01]  /*13b40*/  IMAD.MOV.U32 R226, RZ, RZ, R214 ;  /* 0x000000ffffe27224 */ /* 0x000fe200078e00d6 */
[----:B------:R-:W-:Y:S01]  /*13b50*/  MOV R227, R213 ;  /* 0x000000d500e37202 */ /* 0x000fe20000000f00 */
[----:B------:R-:W-:Y:S01]  /*13b60*/  IMAD.MOV.U32 R223, RZ, RZ, R218 ;  /* 0x000000ffffdf7224 */ /* 0x000fe200078e00da */
[----:B------:R-:W-:Y:S01]  /*13b70*/  MOV R224, R217 ;  /* 0x000000d900e07202 */ /* 0x000fe20000000f00 */
[----:B------:R-:W-:Y:S01]  /*13b80*/  IMAD.MOV.U32 R222, RZ, RZ, R219 ;  /* 0x000000ffffde7224 */ /* 0x000fe200078e00db */
[----:B------:R-:W-:Y:S01]  /*13b90*/  MOV R189, R220 ;  /* 0x000000dc00bd7202 */ /* 0x000fe20000000f00 */
[----:B--2---:R-:W-:Y:S01]  /*13ba0*/  IMAD.MOV.U32 R232, RZ, RZ, R205 ;  /* 0x000000ffffe87224 */ /* 0x004fe200078e00cd */
[----:B------:R-:W-:Y:S02]  /*13bb0*/  MOV R205, R204 ;  /* 0x000000cc00cd7202 */ /* 0x000fe40000000f00 */
        /* <DEDUP_REMOVED lines=8> */
[----:B------:R-:W3:Y:S04]  /*13c40*/  LDL.LU R115, [R1+0xe8] ;  /* 0x0000e80001737983 */ /* 0x000ee80000300800 */
[----:B0-----:R-:W4:Y:S04]  /*13c50*/  LDL.LU R114, [R1+0xec] ;  /* 0x0000ec0001727983 */ /* 0x001f280000300800 */
[----:B------:R-:W4:Y:S04]  /*13c60*/  LDL.LU R217, [R1+0xe4] ;  /* 0x0000e40001d97983 */ /* 0x000f280000300800 */
[----:B------:R-:W4:Y:S04]  /*13c70*/  LDL.LU R220, [R1+0xf0] ;  /* 0x0000f00001dc7983 */ /* 0x000f280000300800 */
[----:B------:R-:W4:Y:S01]  /*13c80*/  LDL.LU R219, [R1+0xf4] ;  /* 0x0000f40001db7983 */ /* 0x000f220000300800 */
[----:B------:R-:W-:-:S02]  /*13c90*/  LOP3.LUT R0, R0, 0xfffeffff, RZ, 0xc0, !PT ;  /* 0xfffeffff00007812 */ /* 0x000fc400078ec0ff */
[C---:B------:R-:W-:Y:S02]  /*13ca0*/  FSETP.GT.AND P0, PT, |R3|.reuse, 8.50705917302346158658e+37, PT ;  /* 0x7e8000000300780b */ /* 0x040fe40003f04200 */
[----:B------:R-:W-:Y:S02]  /*13cb0*/  @P1 LOP3.LUT R0, R0, 0x10000, RZ, 0xfc, !PT ;  /* 0x0001000000001812 */ /* 0x000fe400078efcff */
[----:B------:R-:W-:-:S09]  /*13cc0*/  FSETP.GEU.AND P1, PT, |R3|, 1.175494350822287508e-38, PT ;  /* 0x008000000300780b */ /* 0x000fd20003f2e200 */
[----:B------:R-:W-:-:S04]  /*13cd0*/  @P0 FMUL R3, R3, 0.25 ;  /* 0x3e80000003030820 */ /* 0x000fc80000400000 */
[----:B------:R-:W-:-:S06]  /*13ce0*/  @!P1 FMUL R3, R3, 16777216 ;  /* 0x4b80000003039820 */ /* 0x000fcc0000400000 */
[----:B------:R-:W0:Y:S01]  /*13cf0*/  MUFU.RCP R3, R3 ;  /* 0x0000000300037308 */ /* 0x000e220000001000 */
[----:B------:R-:W-:Y:S02]  /*13d00*/  @P0 FMUL R189, R189, 0.25 ;  /* 0x3e800000bdbd0820 */ /* 0x000fe40000400000 */
[----:B------:R-:W-:Y:S02]  /*13d10*/  @P0 FMUL R190, R190, 0.25 ;  /* 0x3e800000bebe0820 */ /* 0x000fe40000400000 */
[----:B------:R-:W-:Y:S02]  /*13d20*/  @!P1 FMUL R189, R189, 16777216 ;  /* 0x4b800000bdbd9820 */ /* 0x000fe40000400000 */
[----:B------:R-:W-:Y:S02]  /*13d30*/  @!P1 FMUL R190, R190, 16777216 ;  /* 0x4b800000bebe9820 */ /* 0x000fe40000400000 */
[----:B------:R-:W-:Y:S02]  /*13d40*/  @P0 FMUL R191, R191, 0.25 ;  /* 0x3e800000bfbf0820 */ /* 0x000fe40000400000 */
[----:B------:R-:W-:-:S02]  /*13d50*/  @P0 FMUL R192, R192, 0.25 ;  /* 0x3e800000c0c00820 */ /* 0x000fc40000400000 */
[----:B------:R-:W-:Y:S02]  /*13d60*/  @!P1 FMUL R191, R191, 16777216 ;  /* 0x4b800000bfbf9820 */ /* 0x000fe40000400000 */
[----:B0-----:R-:W-:Y:S02]  /*13d70*/  FMUL R245, R3, R189 ;  /* 0x000000bd03f57220 */ /* 0x001fe40000400000 */
[----:B------:R-:W-:Y:S02]  /*13d80*/  @!P1 FMUL R192, R192, 16777216 ;  /* 0x4b800000c0c09820 */ /* 0x000fe40000400000 */
[----:B------:R-:W-:Y:S02]  /*13d90*/  @P0 FMUL R193, R193, 0.25 ;  /* 0x3e800000c1c10820 */ /* 0x000fe40000400000 */
[----:B------:R-:W-:Y:S02]  /*13da0*/  @P0 FMUL R194, R194, 0.25 ;  /* 0x3e800000c2c20820 */ /* 0x000fe40000400000 */
[----:B------:R-:W-:-:S02]  /*13db0*/  FMUL R244, R3, R191 ;  /* 0x000000bf03f47220 */ /* 0x000fc40000400000 */
[----:B------:R-:W-:Y:S02]  /*13dc0*/  @!P1 FMUL R193, R193, 16777216 ;  /* 0x4b800000c1c19820 */ /* 0x000fe40000400000 */
[----:B------:R-:W-:Y:S02]  /*13dd0*/  @!P1 FMUL R194, R194, 16777216 ;  /* 0x4b800000c2c29820 */ /* 0x000fe40000400000 */
[----:B------:R-:W-:Y:S02]  /*13de0*/  @P0 FMUL R195, R195, 0.25 ;  /* 0x3e800000c3c30820 */ /* 0x000fe40000400000 */
[----:B------:R-:W-:Y:S02]  /*13df0*/  @P0 FMUL R196, R196, 0.25 ;  /* 0x3e800000c4c40820 */ /* 0x000fe40000400000 */
[----:B------:R-:W-:Y:S02]  /*13e00*/  FMUL R247, R3, R193 ;  /* 0x000000c103f77220 */ /* 0x000fe40000400000 */
[----:B------:R-:W-:-:S02]  /*13e10*/  @!P1 FMUL R195, R195, 16777216 ;  /* 0x4b800000c3c39820 */ /* 0x000fc40000400000 */
[----:B------:R-:W-:Y:S02]  /*13e20*/  @!P1 FMUL R196, R196, 16777216 ;  /* 0x4b800000c4c49820 */ /* 0x000fe40000400000 */
[----:B------:R-:W-:Y:S02]  /*13e30*/  @P0 FMUL R197, R197, 0.25 ;  /* 0x3e800000c5c50820 */ /* 0x000fe40000400000 */
[----:B------:R-:W-:Y:S02]  /*13e40*/  @P0 FMUL R198, R198, 0.25 ;  /* 0x3e800000c6c60820 */ /* 0x000fe40000400000 */
[----:B------:R-:W-:Y:S02]  /*13e50*/  @P0 FMUL R199, R199, 0.25 ;  /* 0x3e800000c7c70820 */ /* 0x000fe40000400000 */
[----:B------:R-:W-:Y:S02]  /*13e60*/  FMUL R246, R3, R195 ;  /* 0x000000c303f67220 */ /* 0x000fe40000400000 */
[----:B------:R-:W-:-:S02]  /*13e70*/  @P0 FMUL R200, R200, 0.25 ;  /* 0x3e800000c8c80820 */ /* 0x000fc40000400000 */
[----:B------:R-:W-:Y:S02]  /*13e80*/  @!P1 FMUL R197, R197, 16777216 ;  /* 0x4b800000c5c59820 */ /* 0x000fe40000400000 */
[----:B------:R-:W-:Y:S02]  /*13e90*/  @!P1 FMUL R198, R198, 16777216 ;  /* 0x4b800000c6c69820 */ /* 0x000fe40000400000 */
[----:B------:R-:W-:Y:S02]  /*13ea0*/  @!P1 FMUL R199, R199, 16777216 ;  /* 0x4b800000c7c79820 */ /* 0x000fe40000400000 */
[----:B------:R-:W-:Y:S01]  /*13eb0*/  @!P1 FMUL R200, R200, 16777216 ;  /* 0x4b800000c8c89820 */ /* 0x000fe20000400000 */
[----:B------:R-:W-:Y:S01]  /*13ec0*/  MOV R191, R224 ;  /* 0x000000e000bf7202 */ /* 0x000fe20000000f00 */
[----:B------:R-:W-:Y:S02]  /*13ed0*/  IMAD.MOV.U32 R189, RZ, RZ, R222 ;  /* 0x000000ffffbd7224 */ /* 0x000fe400078e00de */
[----:B------:R-:W-:-:S02]  /*13ee0*/  IMAD.MOV.U32 R193, RZ, RZ, R226 ;  /* 0x000000ffffc17224 */ /* 0x000fc400078e00e2 */
[----:B------:R-:W-:Y:S02]  /*13ef0*/  IMAD.MOV.U32 R222, RZ, RZ, R216 ;  /* 0x000000ffffde7224 */ /* 0x000fe400078e00d8 */
[----:B--2---:R-:W-:Y:S02]  /*13f00*/  @P0 FMUL R188, R188, 0.25 ;  /* 0x3e800000bcbc0820 */ /* 0x004fe40000400000 */
[----:B---3--:R-:W-:Y:S02]  /*13f10*/  @P0 FMUL R115, R115, 0.25 ;  /* 0x3e80000073730820 */ /* 0x008fe40000400000 */
[----:B----4-:R-:W-:Y:S02]  /*13f20*/  @P0 FMUL R114, R114, 0.25 ;  /* 0x3e80000072720820 */ /* 0x010fe40000400000 */
[----:B------:R-:W-:Y:S02]  /*13f30*/  @!P1 FMUL R115, R115, 16777216 ;  /* 0x4b80000073739820 */ /* 0x000fe40000400000 */
[----:B------:R-:W-:-:S02]  /*13f40*/  @!P1 FMUL R114, R114, 16777216 ;  /* 0x4b80000072729820 */ /* 0x000fc40000400000 */
[----:B------:R-:W-:Y:S02]  /*13f50*/  @P0 FMUL R184, R184, 0.25 ;  /* 0x3e800000b8b80820 */ /* 0x000fe40000400000 */
[C---:B------:R-:W-:Y:S02]  /*13f60*/  FMUL R243, R3.reuse, R114 ;  /* 0x0000007203f37220 */ /* 0x040fe40000400000 */
[C---:B------:R-:W-:Y:S02]  /*13f70*/  FMUL R114, R3.reuse, R115 ;  /* 0x0000007303727220 */ /* 0x040fe40000400000 */
[----:B------:R-:W-:Y:S02]  /*13f80*/  @!P1 FMUL R184, R184, 16777216 ;  /* 0x4b800000b8b89820 */ /* 0x000fe40000400000 */
[----:B------:R-:W-:Y:S01]  /*13f90*/  @!P1 FMUL R188, R188, 16777216 ;  /* 0x4b800000bcbc9820 */ /* 0x000fe20000400000 */
[----:B------:R-:W-:Y:S01]  /*13fa0*/  STL [R1+0x630], R243 ;  /* 0x000630f301007387 */ /* 0x000fe20000100800 */
[----:B------:R-:W-:-:S03]  /*13fb0*/  FMUL R242, R3, R184 ;  /* 0x000000b803f27220 */ /* 0x000fc60000400000 */
[----:B------:R0:W-:Y:S04]  /*13fc0*/  STL [R1+0x13c], R114 ;  /* 0x00013c7201007387 */ /* 0x0001e80000100800 */
[----:B------:R-:W-:Y:S01]  /*13fd0*/  STL [R1+0x634], R242 ;  /* 0x000634f201007387 */ /* 0x000fe20000100800 */
[----:B0-----:R-:W-:-:S05]  /*13fe0*/  FMUL R114, R3, R188 ;  /* 0x000000bc03727220 */ /* 0x001fca0000400000 */
        /* <DEDUP_REMOVED lines=9> */
[----:B------:R0:W-:Y:S01]  /*14080*/  STL [R1+0xfc], R114 ;  /* 0x0000fc7201007387 */ /* 0x0001e20000100800 */
[----:B------:R-:W-:-:S03]  /*14090*/  FMUL R242, R3, R197 ;  /* 0x000000c503f27220 */ /* 0x000fc60000400000 */
[----:B------:R-:W-:Y:S01]  /*140a0*/  STL [R1+0x644], R246 ;  /* 0x000644f601007387 */ /* 0x000fe20000100800 */
[C---:B0-----:R-:W-:Y:S02]  /*140b0*/  FMUL R114, R3.reuse, R196 ;  /* 0x000000c403727220 */ /* 0x041fe40000400000 */
[----:B------:R-:W-:-:S03]  /*140c0*/  FMUL R243, R3, R199 ;  /* 0x000000c703f37220 */ /* 0x000fc60000400000 */
[----:B------:R0:W-:Y:S01]  /*140d0*/  STL [R1+0xf8], R114 ;  /* 0x0000f87201007387 */ /* 0x0001e20000100800 */
[----:B------:R-:W-:-:S03]  /*140e0*/  IMAD.MOV.U32 R190, RZ, RZ, R223 ;  /* 0x000000ffffbe7224 */ /* 0x000fc600078e00df */
[----:B------:R-:W-:Y:S01]  /*140f0*/  STL [R1+0x648], R242 ;  /* 0x000648f201007387 */ /* 0x000fe20000100800 */
[C---:B0-----:R-:W-:Y:S02]  /*14100*/  FMUL R114, R3.reuse, R198 ;  /* 0x000000c603727220 */ /* 0x041fe40000400000 */
[----:B------:R-:W-:Y:S02]  /*14110*/  FMUL R3, R3, R200 ;  /* 0x000000c803037220 */ /* 0x000fe40000400000 */
[----:B------:R-:W-:Y:S01]  /*14120*/  IMAD.MOV.U32 R223, RZ, RZ, R210 ;  /* 0x000000ffffdf7224 */ /* 0x000fe200078e00d2 */
[----:B------:R-:W-:Y:S01]  /*14130*/  STL [R1+0xec], R114 ;  /* 0x0000ec7201007387 */ /* 0x000fe20000100800 */
[----:B------:R-:W-:-:S03]  /*14140*/  IMAD.MOV.U32 R210, RZ, RZ, R205 ;  /* 0x000000ffffd27224 */ /* 0x000fc600078e00cd */
[----:B------:R-:W-:Y:S01]  /*14150*/  STL [R1+0x64c], R243 ;  /* 0x00064cf301007387 */ /* 0x000fe20000100800 */
[----:B------:R-:W-:-:S03]  /*14160*/  IMAD.MOV.U32 R192, RZ, RZ, R225 ;  /* 0x000000ffffc07224 */ /* 0x000fc600078e00e1 */
[----:B------:R0:W-:Y:S01]  /*14170*/  STL [R1+0xe8], R3 ;  /* 0x0000e80301007387 */ /* 0x0001e20000100800 */
[----:B------:R-:W-:-:S03]  /*14180*/  MOV R194, R227 ;  /* 0x000000e300c27202 */ /* 0x000fc60000000f00 */
[----:B------:R-:W4:Y:S01]  /*14190*/  LDL.LU R205, [R1+0x194] ;  /* 0x0001940001cd7983 */ /* 0x000f220000300800 */
[----:B------:R-:W-:-:S03]  /*141a0*/  MOV R188, R221 ;  /* 0x000000dd00bc7202 */ /* 0x000fc60000000f00 */
[----:B------:R-:W3:Y:S01]  /*141b0*/  LDL.LU R224, [R1+0x198] ;  /* 0x0001980001e07983 */ /* 0x000ee20000300800 */
[----:B------:R-:W-:Y:S01]  /*141c0*/  MOV R216, R212 ;  /* 0x000000d400d87202 */ /* 0x000fe20000000f00 */
[----:B------:R-:W-:Y:S02]  /*141d0*/  IMAD.MOV.U32 R221, RZ, RZ, R211 ;  /* 0x000000ffffdd7224 */ /* 0x000fe400078e00d3 */
[----:B------:R-:W4:Y:S01]  /*141e0*/  LDL.LU R225, [R1+0x1ac] ;  /* 0x0001ac0001e17983 */ /* 0x000f220000300800 */
[----:B------:R-:W-:Y:S01]  /*141f0*/  MOV R212, R209 ;  /* 0x000000d100d47202 */ /* 0x000fe20000000f00 */
[----:B------:R-:W-:Y:S02]  /*14200*/  IMAD.MOV.U32 R211, RZ, RZ, R208 ;  /* 0x000000ffffd37224 */ /* 0x000fe400078e00d0 */
[----:B------:R-:W4:Y:S01]  /*14210*/  LDL.LU R226, [R1+0x1a8] ;  /* 0x0001a80001e27983 */ /* 0x000f220000300800 */
[----:B------:R-:W-:-:S03]  /*14220*/  IMAD.MOV.U32 R184, RZ, RZ, R220 ;  /* 0x000000ffffb87224 */ /* 0x000fc600078e00dc */
[----:B------:R-:W4:Y:S01]  /*14230*/  LDL.LU R227, [R1+0x1bc] ;  /* 0x0001bc0001e37983 */ /* 0x000f220000300800 */
[----:B------:R-:W-:-:S03]  /*14240*/  IMAD.MOV.U32 R115, RZ, RZ, R219 ;  /* 0x000000ffff737224 */ /* 0x000fc600078e00db */
[----:B------:R-:W4:Y:S01]  /*14250*/  LDL.LU R209, [R1+0x174] ;  /* 0x0001740001d17983 */ /* 0x000f220000300800 */
[----:B0-----:R-:W-:-:S03]  /*14260*/  IMAD.MOV.U32 R3, RZ, RZ, R217 ;  /* 0x000000ffff037224 */ /* 0x001fc600078e00d9 */
[----:B------:R-:W4:Y:S01]  /*14270*/  LDL.LU R208, [R1+0x170] ;  /* 0x0001700001d07983 */ /* 0x000f220000300800 */
[----:B------:R-:W-:-:S03]  /*14280*/  MOV R114, R218 ;  /* 0x000000da00727202 */ /* 0x000fc60000000f00 */
[----:B------:R-:W4:Y:S04]  /*14290*/  LDL.LU R220, [R1+0x178] ;  /* 0x0001780001dc7983 */ /* 0x000f280000300800 */
[----:B------:R-:W4:Y:S04]  /*142a0*/  LDL.LU R219, [R1+0x17c] ;  /* 0x00017c0001db7983 */ /* 0x000f280000300800 */
[----:B------:R-:W4:Y:S04]  /*142b0*/  LDL.LU R217, [R1+0x16c] ;  /* 0x00016c0001d97983 */ /* 0x000f280000300800 */
[----:B------:R-:W4:Y:S01]  /*142c0*/  LDL.LU R218, [R1+0x168] ;  /* 0x0001680001da7983 */ /* 0x000f220000300800 */
[----:B------:R-:W-:-:S02]  /*142d0*/  FSETP.GT.AND P0, PT, |R2|, 8.50705917302346158658e+37, PT ;  /* 0x7e8000000200780b */ /* 0x000fc40003f04200 */
[----:B------:R-:W-:-:S11]  /*142e0*/  FSETP.GEU.AND P1, PT, |R2|, 1.175494350822287508e-38, PT ;  /* 0x008000000200780b */ /* 0x000fd60003f2e200 */
[----:B------:R-:W-:-:S04]  /*142f0*/  @P0 FMUL R2, R2, 0.25 ;  /* 0x3e80000002020820 */ /* 0x000fc80000400000 */
[----:B------:R-:W-:-:S06]  /*14300*/  @!P1 FMUL R2, R2, 16777216 ;  /* 0x4b80000002029820 */ /* 0x000fcc0000400000 */
[----:B------:R-:W0:Y:S01]  /*14310*/  MUFU.RCP R2, R2 ;  /* 0x0000000200027308 */ /* 0x000e220000001000 */
[----:B------:R-:W-:Y:S02]  /*14320*/  @P0 FMUL R3, R3, 0.25 ;  /* 0x3e80000003030820 */ /* 0x000fe40000400000 */
[----:B------:R-:W-:Y:S02]  /*14330*/  @P0 FMUL R114, R114, 0.25 ;  /* 0x3e80000072720820 */ /* 0x000fe40000400000 */
[----:B------:R-:W-:Y:S02]  /*14340*/  @!P1 FMUL R3, R3, 16777216 ;  /* 0x4b80000003039820 */ /* 0x000fe40000400000 */
[----:B------:R-:W-:Y:S02]  /*14350*/  @P0 FMUL R115, R115, 0.25 ;  /* 0x3e80000073730820 */ /* 0x000fe40000400000 */
[----:B------:R-:W-:Y:S02]  /*14360*/  @!P1 FMUL R114, R114, 16777216 ;  /* 0x4b80000072729820 */ /* 0x000fe40000400000 */
[----:B------:R-:W-:-:S02]  /*14370*/  @P0 FMUL R188, R188, 0.25 ;  /* 0x3e800000bcbc0820 */ /* 0x000fc40000400000 */
[----:B------:R-:W-:Y:S02]  /*14380*/  @P0 FMUL R184, R184, 0.25 ;  /* 0x3e800000b8b80820 */ /* 0x000fe40000400000 */
[----:B------:R-:W-:Y:S02]  /*14390*/  @!P1 FMUL R115, R115, 16777216 ;  /* 0x4b80000073739820 */ /* 0x000fe40000400000 */
[C---:B0-----:R-:W-:Y:S02]  /*143a0*/  FMUL R244, R2.reuse, R3 ;  /* 0x0000000302f47220 */ /* 0x041fe40000400000 */
[----:B------:R-:W-:Y:S02]  /*143b0*/  FMUL R3, R2, R114 ;  /* 0x0000007202037220 */ /* 0x000fe40000400000 */
[----:B------:R-:W-:Y:S02]  /*143c0*/  @!P1 FMUL R188, R188, 16777216 ;  /* 0x4b800000bcbc9820 */ /* 0x000fe40000400000 */
[----:B------:R-:W-:Y:S01]  /*143d0*/  @!P1 FMUL R184, R184, 16777216 ;  /* 0x4b800000b8b89820 */ /* 0x000fe20000400000 */
[----:B------:R-:W-:Y:S01]  /*143e0*/  STL [R1+0x650], R244 ;  /* 0x000650f401007387 */ /* 0x000fe20000100800 */
[----:B------:R-:W-:-:S02]  /*143f0*/  @P0 FMUL R189, R189, 0.25 ;  /* 0x3e800000bdbd0820 */ /* 0x000fc40000400000 */
[C---:B------:R-:W-:Y:S01]  /*14400*/  FMUL R245, R2.reuse, R115 ;  /* 0x0000007302f57220 */ /* 0x040fe20000400000 */
[----:B------:R0:W-:Y:S01]  /*14410*/  STL [R1+0xc4], R3 ;  /* 0x0000c40301007387 */ /* 0x0001e20000100800 */
[----:B------:R-:W-:Y:S02]  /*14420*/  FMUL R246, R2, R188 ;  /* 0x000000bc02f67220 */ /* 0x000fe40000400000 */
[----:B------:R-:W-:Y:S01]  /*14430*/  @P0 FMUL R190, R190, 0.25 ;  /* 0x3e800000bebe0820 */ /* 0x000fe20000400000 */
[----:B------:R-:W-:Y:S01]  /*14440*/  STL [R1+0x654], R245 ;  /* 0x000654f501007387 */ /* 0x000fe20000100800 */
[----:B------:R-:W-:Y:S02]  /*14450*/  @P0 FMUL R191, R191, 0.25 ;  /* 0x3e800000bfbf0820 */ /* 0x000fe40000400000 */
[----:B------:R-:W-:Y:S02]  /*14460*/  @!P1 FMUL R189, R189, 16777216 ;  /* 0x4b800000bdbd9820 */ /* 0x000fe40000400000 */
[----:B0-----:R-:W-:Y:S01]  /*14470*/  FMUL R3, R2, R184 ;  /* 0x000000b802037220 */ /* 0x001fe20000400000 */
[----:B------:R-:W-:Y:S01]  /*14480*/  STL [R1+0x658], R246 ;  /* 0x000658f601007387 */ /* 0x000fe20000100800 */
[----:B------:R-:W-:Y:S01]  /*14490*/  @P0 FMUL R192, R192, 0.25 ;  /* 0x3e800000c0c00820 */ /* 0x000fe20000400000 */
[----:B------:R-:W-:Y:S01]  /*144a0*/  MOV R197, R230 ;  /* 0x000000e600c57202 */ /* 0x000fe20000000f00 */
[----:B------:R-:W-:Y:S01]  /*144b0*/  IMAD.MOV.U32 R195, RZ, RZ, R228 ;  /* 0x000000ffffc37224 */ /* 0x000fe200078e00e4 */
[----:B------:R0:W-:Y:S01]  /*144c0*/  STL [R1+0xbc], R3 ;  /* 0x0000bc0301007387 */ /* 0x0001e20000100800 */
[----:B------:R-:W-:-:S02]  /*144d0*/  @P0 FMUL R193, R193, 0.25 ;  /* 0x3e800000c1c10820 */ /* 0x000fc40000400000 */
[----:B------:R-:W-:Y:S02]  /*144e0*/  IMAD.MOV.U32 R196, RZ, RZ, R229 ;  /* 0x000000ffffc47224 */ /* 0x000fe400078e00e5 */
[----:B------:R-:W-:Y:S02]  /*144f0*/  @!P1 FMUL R190, R190, 16777216 ;  /* 0x4b800000bebe9820 */ /* 0x000fe40000400000 */
[----:B------:R-:W-:Y:S02]  /*14500*/  @!P1 FMUL R191, R191, 16777216 ;  /* 0x4b800000bfbf9820 */ /* 0x000fe40000400000 */
[----:B------:R-:W-:Y:S02]  /*14510*/  IMAD.MOV.U32 R198, RZ, RZ, R231 ;  /* 0x000000ffffc67224 */ /* 0x000fe400078e00e7 */
[----:B0-----:R-:W-:Y:S02]  /*14520*/  FMUL R3, R2, R189 ;  /* 0x000000bd02037220 */ /* 0x001fe40000400000 */
[----:B------:R-:W-:-:S02]  /*14530*/  @P0 FMUL R194, R194, 0.25 ;  /* 0x3e800000c2c20820 */ /* 0x000fc40000400000 */
[----:B------:R-:W-:Y:S02]  /*14540*/  @!P1 FMUL R192, R192, 16777216 ;  /* 0x4b800000c0c09820 */ /* 0x000fe40000400000 */
[----:B------:R-:W-:Y:S02]  /*14550*/  IMAD.MOV.U32 R199, RZ, RZ, R232 ;  /* 0x000000ffffc77224 */ /* 0x000fe400078e00e8 */
[----:B------:R-:W-:Y:S02]  /*14560*/  @P0 FMUL R195, R195, 0.25 ;  /* 0x3e800000c3c30820 */ /* 0x000fe40000400000 */
[----:B------:R-:W-:Y:S02]  /*14570*/  @!P1 FMUL R193, R193, 16777216 ;  /* 0x4b800000c1c19820 */ /* 0x000fe40000400000 */
[----:B------:R-:W-:Y:S02]  /*14580*/  @P0 FMUL R196, R196, 0.25 ;  /* 0x3e800000c4c40820 */ /* 0x000fe40000400000 */
[----:B------:R-:W-:Y:S01]  /*14590*/  FMUL R247, R2, R190 ;  /* 0x000000be02f77220 */ /* 0x000fe20000400000 */
[----:B------:R0:W-:Y:S01]  /*145a0*/  STL [R1+0xb4], R3 ;  /* 0x0000b40301007387 */ /* 0x0001e20000100800 */
[----:B------:R-:W-:-:S02]  /*145b0*/  @P0 FMUL R197, R197, 0.25 ;  /* 0x3e800000c5c50820 */ /* 0x000fc40000400000 */
[----:B------:R-:W-:Y:S02]  /*145c0*/  FMUL R246, R2, R191 ;  /* 0x000000bf02f67220 */ /* 0x000fe40000400000 */
[----:B------:R-:W-:Y:S02]  /*145d0*/  @P0 FMUL R198, R198, 0.25 ;  /* 0x3e800000c6c60820 */ /* 0x000fe40000400000 */
[----:B------:R-:W-:Y:S02]  /*145e0*/  @!P1 FMUL R194, R194, 16777216 ;  /* 0x4b800000c2c29820 */ /* 0x000fe40000400000 */
[----:B------:R-:W-:Y:S02]  /*145f0*/  FMUL R243, R2, R192 ;  /* 0x000000c002f37220 */ /* 0x000fe40000400000 */
[----:B------:R-:W-:Y:S02]  /*14600*/  @P0 FMUL R199, R199, 0.25 ;  /* 0x3e800000c7c70820 */ /* 0x000fe40000400000 */
[----:B------:R-:W-:-:S02]  /*14610*/  @!P1 FMUL R195, R195, 16777216 ;  /* 0x4b800000c3c39820 */ /* 0x000fc40000400000 */
[----:B0-----:R-:W-:Y:S01]  /*14620*/  FMUL R3, R2, R193 ;  /* 0x000000c102037220 */ /* 0x001fe20000400000 */
[----:B------:R0:W-:Y:S01]  /*14630*/  STL [R1+0x65c], R247 ;  /* 0x00065cf701007387 */ /* 0x0001e20000100800 */
[----:B------:R-:W-:Y:S02]  /*14640*/  @!P1 FMUL R196, R196, 16777216 ;  /* 0x4b800000c4c49820 */ /* 0x000fe40000400000 */
[----:B------:R-:W-:Y:S01]  /*14650*/  @!P1 FMUL R197, R197, 16777216 ;  /* 0x4b800000c5c59820 */ /* 0x000fe20000400000 */
[----:B------:R-:W-:Y:S01]  /*14660*/  STL [R1+0x664], R246 ;  /* 0x000664f601007387 */ /* 0x000fe20000100800 */
[----:B------:R-:W-:Y:S02]  /*14670*/  @!P1 FMUL R198, R198, 16777216 ;  /* 0x4b800000c6c69820 */ /* 0x000fe40000400000 */
[----:B------:R-:W-:Y:S01]  /*14680*/  FMUL R242, R2, R194 ;  /* 0x000000c202f27220 */ /* 0x000fe20000400000 */
[----:B------:R1:W-:Y:S01]  /*14690*/  STL [R1+0x660], R243 ;  /* 0x000660f301007387 */ /* 0x0003e20000100800 */
[----:B------:R-:W-:-:S02]  /*146a0*/  @!P1 FMUL R199, R199, 16777216 ;  /* 0x4b800000c7c79820 */ /* 0x000fc40000400000 */
[C---:B0-----:R-:W-:Y:S01]  /*146b0*/  FMUL R247, R2.reuse, R195 ;  /* 0x000000c302f77220 */ /* 0x041fe20000400000 */
[----:B------:R-:W0:Y:S01]  /*146c0*/  S2R R228, SR_CTAID.X ;  /* 0x0000000000e47919 */ /* 0x000e220000002500 */
[----:B------:R-:W-:-:S03]  /*146d0*/  FMUL R245, R2, R196 ;  /* 0x000000c402f57220 */ /* 0x000fc60000400000 */
[----:B------:R1:W-:Y:S01]  /*146e0*/  STL [R1+0xa4], R3 ;  /* 0x0000a40301007387 */ /* 0x0003e20000100800 */
[C---:B------:R-:W-:Y:S02]  /*146f0*/  FMUL R244, R2.reuse, R198 ;  /* 0x000000c602f47220 */ /* 0x040fe40000400000 */
[C---:B-1----:R-:W-:Y:S01]  /*14700*/  FMUL R243, R2.reuse, R199 ;  /* 0x000000c702f37220 */ /* 0x042fe20000400000 */
[----:B------:R-:W-:Y:S04]  /*14710*/  STL [R1+0x668], R242 ;  /* 0x000668f201007387 */ /* 0x000fe80000100800 */
[----:B------:R-:W1:Y:S01]  /*14720*/  S2R R229, SR_TID.X ;  /* 0x0000000000e57919 */ /* 0x000e620000002100 */
[----:B------:R-:W-:-:S03]  /*14730*/  FMUL R3, R2, R197 ;  /* 0x000000c502037220 */ /* 0x000fc60000400000 */
[----:B------:R-:W-:Y:S04]  /*14740*/  STL [R1+0x66c], R247 ;  /* 0x00066cf701007387 */ /* 0x000fe80000100800 */
[----:B------:R-:W-:Y:S04]  /*14750*/  STL [R1+0x670], R245 ;  /* 0x000670f501007387 */ /* 0x000fe80000100800 */
[----:B------:R-:W-:Y:S04]  /*14760*/  STL [R1+0x9c], R3 ;  /* 0x00009c0301007387 */ /* 0x000fe80000100800 */
[----:B------:R-:W-:Y:S01]  /*14770*/  STL [R1+0x674], R244 ;  /* 0x000674f401007387 */ /* 0x000fe20000100800 */
[----:B------:R-:W-:-:S03]  /*14780*/  FSETP.NEU.AND P0, PT, R202, RZ, PT ;  /* 0x000000ffca00720b */ /* 0x000fc60003f0d000 */
[----:B------:R-:W0:Y:S04]  /*14790*/  S2R R114, SR_CTAID.Y ;  /* 0x0000000000727919 */ /* 0x000e280000002600 */
[----:B------:R1:W-:Y:S04]  /*147a0*/  STL [R1+0x678], R243 ;  /* 0x000678f301007387 */ /* 0x0003e80000100800 */
[----:B-1----:R-:W2:Y:S04]  /*147b0*/  LDL.LU R243, [R1+0x1d8] ;  /* 0x0001d80001f37983 */ /* 0x002ea80000300800 */
[----:B------:R-:W2:Y:S04]  /*147c0*/  LDL.LU R244, [R1+0x1dc] ;  /* 0x0001dc0001f47983 */ /* 0x000ea80000300800 */
[----:B------:R-:W2:Y:S04]  /*147d0*/  LDL.LU R246, [R1+0x1c8] ;  /* 0x0001c80001f67983 */ /* 0x000ea80000300800 */
[----:B------:R-:W2:Y:S04]  /*147e0*/  LDL.LU R242, [R1+0x1cc] ;  /* 0x0001cc0001f27983 */ /* 0x000ea80000300800 */
[----:B------:R-:W2:Y:S01]  /*147f0*/  LDL.LU R245, [R1+0x1b8] ;  /* 0x0001b80001f57983 */ /* 0x000ea20000300800 */
[----:B------:R-:W-:-:S02]  /*14800*/  LOP3.LUT R0, R0, 0xffffdfff, RZ, 0xc0, !PT ;  /* 0xffffdfff00007812 */ /* 0x000fc400078ec0ff */
[----:B0-----:R-:W-:Y:S01]  /*14810*/  SHF.L.U32 R228, R228, 0x7, RZ ;  /* 0x00000007e4e47819 */ /* 0x001fe200000006ff */
[----:B------:R-:W-:Y:S01]  /*14820*/  IMAD.MOV.U32 R202, RZ, RZ, R210 ;  /* 0x000000ffffca7224 */ /* 0x000fe200078e00d2 */
[----:B------:R-:W-:Y:S01]  /*14830*/  @P0 LOP3.LUT R0, R0, 0x2000, RZ, 0xfc, !PT ;  /* 0x0000200000000812 */ /* 0x000fe200078efcff */
[----:B------:R-:W2:Y:S01]  /*14840*/  LDL.LU R210, [R1+0x160] ;  /* 0x0001600001d27983 */ /* 0x000ea20000300800 */
[----:B------:R-:W-:Y:S01]  /*14850*/  FSETP.NEU.AND P0, PT, R201, RZ, PT ;  /* 0x000000ffc900720b */ /* 0x000fe20003f0d000 */
[----:B------:R-:W-:Y:S01]  /*14860*/  IMAD.MOV.U32 R201, RZ, RZ, R211 ;  /* 0x000000ffffc97224 */ /* 0x000fe200078e00d3 */
[----:B------:R-:W-:Y:S01]  /*14870*/  LOP3.LUT R3, R228, 0x7f, R229, 0xf8, !PT ;  /* 0x0000007fe4037812 */ /* 0x000fe200078ef8e5 */
[----:B------:R-:W2:Y:S01]  /*14880*/  LDL.LU R211, [R1+0x164] ;  /* 0x0001640001d37983 */ /* 0x000ea20000300800 */
[----:B------:R-:W-:Y:S01]  /*14890*/  MOV R200, R212 ;  /* 0x000000d400c87202 */ /* 0x000fe20000000f00 */
[----:B------:R-:W-:Y:S02]  /*148a0*/  IMAD.MOV.U32 R199, RZ, RZ, R213 ;  /* 0x000000ffffc77224 */ /* 0x000fe400078e00d5 */
[----:B------:R-:W2:Y:S01]  /*148b0*/  LDL.LU R212, [R1+0xd8] ;  /* 0x0000d80001d47983 */ /* 0x000ea20000300800 */
[----:B------:R-:W-:Y:S01]  /*148c0*/  IMAD.MOV.U32 R198, RZ, RZ, R214 ;  /* 0x000000ffffc67224 */ /* 0x000fe200078e00d6 */
[----:B------:R-:W-:Y:S01]  /*148d0*/  MOV R197, R215 ;  /* 0x000000d700c57202 */ /* 0x000fe20000000f00 */
[----:B------:R-:W-:Y:S01]  /*148e0*/  IMAD R114, R114, c[0x0][0x1c0], RZ ;  /* 0x0000700072727a24 */ /* 0x000fe200078e02ff */
[----:B------:R-:W2:Y:S01]  /*148f0*/  LDL.LU R213, [R1+0xdc] ;  /* 0x0000dc0001d57983 */ /* 0x000ea20000300800 */
[----:B------:R-:W-:-:S02]  /*14900*/  IMAD R3, R3, c[0x0][0x1c4], RZ ;  /* 0x0000710003037a24 */ /* 0x000fc400078e02ff */
[----:B------:R-:W-:Y:S01]  /*14910*/  IMAD.MOV.U32 R196, RZ, RZ, R216 ;  /* 0x000000ffffc47224 */ /* 0x000fe200078e00d8 */
[----:B------:R-:W2:Y:S01]  /*14920*/  LDL.LU R214, [R1+0x58] ;  /* 0x0000580001d67983 */ /* 0x000ea20000300800 */
[----:B------:R-:W-:-:S03]  /*14930*/  IMAD.SHL.U32 R115, R114, 0x2, RZ ;  /* 0x0000000272737824 */ /* 0x000fc600078e00ff */
[----:B------:R-:W2:Y:S01]  /*14940*/  LDL.LU R215, [R1+0x5c] ;  /* 0x00005c0001d77983 */ /* 0x000ea20000300800 */
[----:B------:R-:W-:Y:S01]  /*14950*/  IMAD.SHL.U32 R2, R3, 0x2, RZ ;  /* 0x0000000203027824 */ /* 0x000fe200078e00ff */
[----:B------:R-:W-:Y:S02]  /*14960*/  LOP3.LUT R0, R0, 0xffffbfff, RZ, 0xc0, !PT ;  /* 0xffffbfff00007812 */ /* 0x000fe400078ec0ff */
[----:B------:R-:W2:Y:S01]  /*14970*/  LDL.LU R216, [R1+0x48] ;  /* 0x0000480001d87983 */ /* 0x000ea20000300800 */
[----:B------:R-:W-:Y:S01]  /*14980*/  MOV R191, R221 ;  /* 0x000000dd00bf7202 */ /* 0x000fe20000000f00 */
[----:B------:R-:W-:Y:S01]  /*14990*/  IMAD.MOV.U32 R190, RZ, RZ, R222 ;  /* 0x000000ffffbe7224 */ /* 0x000fe200078e00de */
[----:B------:R-:W-:Y:S01]  /*149a0*/  @P0 LOP3.LUT R0, R0, 0x4000, RZ, 0xfc, !PT ;  /* 0x0000400000000812 */ /* 0x000fe200078efcff */
[----:B------:R-:W-:Y:S01]  /*149b0*/  IMAD.HI R114, R114, 0x2, RZ ;  /* 0x0000000272727827 */ /* 0x000fe200078e02ff */
[----:B------:R-:W-:-:S03]  /*149c0*/  IADD3 R2, P0, P1, R2, c[0x0][0x178], R115 ;  /* 0x00005e0002027a10 */ /* 0x000fc6000791e073 */
[----:B------:R-:W-:-:S04]  /*149d0*/  IMAD.HI R3, R3, 0x2, RZ ;  /* 0x0000000203037827 */ /* 0x000fc800078e02ff */
[----:B------:R-:W-:Y:S01]  /*149e0*/  IMAD.MOV.U32 R189, RZ, RZ, R223 ;  /* 0x000000ffffbd7224 */ /* 0x000fe200078e00df */
[----:B------:R-:W-:Y:S02]  /*149f0*/  IADD3.X R3, R3, c[0x0][0x17c], R114, P0, P1 ;  /* 0x00005f0003037a10 */ /* 0x000fe400007e2472 */
[----:B---3--:R-:W-:Y:S01]  /*14a00*/  MOV R188, R224 ;  /* 0x000000e000bc7202 */ /* 0x008fe20000000f00 */
[----:B----4-:R-:W-:Y:S02]  /*14a10*/  IMAD.MOV.U32 R184, RZ, RZ, R225 ;  /* 0x000000ffffb87224 */ /* 0x010fe400078e00e1 */
[----:B------:R-:W-:Y:S01]  /*14a20*/  IMAD.MOV.U32 R115, RZ, RZ, R226 ;  /* 0x000000ffff737224 */ /* 0x000fe200078e00e2 */
[----:B------:R-:W-:Y:S01]  /*14a30*/  MOV R114, R227 ;  /* 0x000000e300727202 */ /* 0x000fe20000000f00 */
[----:B------:R-:W-:Y:S02]  /*14a40*/  IMAD.MOV.U32 R192, RZ, RZ, R220 ;  /* 0x000000ffffc07224 */ /* 0x000fe400078e00dc */
[----:B------:R-:W-:-:S02]  /*14a50*/  IMAD.MOV.U32 R193, RZ, RZ, R219 ;  /* 0x000000ffffc17224 */ /* 0x000fc400078e00db */
[----:B------:R-:W-:Y:S02]  /*14a60*/  IMAD.MOV.U32 R195, RZ, RZ, R217 ;  /* 0x000000ffffc37224 */ /* 0x000fe400078e00d9 */
[----:B------:R-:W3:Y:S01]  /*14a70*/  LDL.LU R217, [R1+0x4c] ;  /* 0x00004c0001d97983 */ /* 0x000ee20000300800 */
[----:B------:R-:W-:-:S03]  /*14a80*/  MOV R194, R218 ;  /* 0x000000da00c27202 */ /* 0x000fc60000000f00 */
        /* <DEDUP_REMOVED lines=20> */
[----:B------:R-:W4:Y:S04]  /*14bd0*/  LDL.LU R251, [R1] ;  /* 0x0000000001fb7983 */ /* 0x000f280000300800 */
[----:B------:R-:W4:Y:S01]  /*14be0*/  LDL.LU R252, [R1+0x4] ;  /* 0x0000040001fc7983 */ /* 0x000f220000300800 */
[----:B------:R-:W-:-:S02]  /*14bf0*/  FSETP.GEU.AND P1, PT, |R100|, 1.175494350822287508e-38, PT ;  /* 0x008000006400780b */ /* 0x000fc40003f2e200 */
[----:B------:R-:W-:Y:S02]  /*14c00*/  FSETP.GT.AND P0, PT, |R100|, 8.50705917302346158658e+37, PT ;  /* 0x7e8000006400780b */ /* 0x000fe40003f04200 */
[----:B------:R-:W-:-:S09]  /*14c10*/  LOP3.LUT R0, R0, 0xffffff7f, RZ, 0xc0, !PT ;  /* 0xffffff7f00007812 */ /* 0x000fd200078ec0ff */
[----:B------:R-:W-:Y:S02]  /*14c20*/  @P1 LOP3.LUT R0, R0, 0x80, RZ, 0xfc, !PT ;  /* 0x0000008000001812 */ /* 0x000fe400078efcff */
[----:B------:R-:W-:Y:S01]  /*14c30*/  FSETP.GEU.AND P1, PT, |R101|, 1.175494350822287508e-38, PT ;  /* 0x008000006500780b */ /* 0x000fe20003f2e200 */
[----:B------:R-:W-:Y:S02]  /*14c40*/  @P0 FMUL R195, R195, 0.25 ;  /* 0x3e800000c3c30820 */ /* 0x000fe40000400000 */
[----:B------:R-:W-:Y:S02]  /*14c50*/  @P0 FMUL R194, R194, 0.25 ;  /* 0x3e800000c2c20820 */ /* 0x000fe40000400000 */
[----:B------:R-:W-:Y:S02]  /*14c60*/  @P0 FMUL R193, R193, 0.25 ;  /* 0x3e800000c1c10820 */ /* 0x000fe40000400000 */
[----:B------:R-:W-:Y:S02]  /*14c70*/  @P0 FMUL R192, R192, 0.25 ;  /* 0x3e800000c0c00820 */ /* 0x000fe40000400000 */
[----:B------:R-:W-:-:S02]  /*14c80*/  @P0 FMUL R191, R191, 0.25 ;  /* 0x3e800000bfbf0820 */ /* 0x000fc40000400000 */
[----:B------:R-:W-:Y:S02]  /*14c90*/  @P0 FMUL R190, R190, 0.25 ;  /* 0x3e800000bebe0820 */ /* 0x000fe40000400000 */
[----:B------:R-:W-:Y:S02]  /*14ca0*/  @P0 FMUL R189, R189, 0.25 ;  /* 0x3e800000bdbd0820 */ /* 0x000fe40000400000 */
[----:B------:R-:W-:Y:S02]  /*14cb0*/  @P0 FMUL R188, R188, 0.25 ;  /* 0x3e800000bcbc0820 */ /* 0x000fe40000400000 */
[----:B------:R-:W-:Y:S02]  /*14cc0*/  @P0 FMUL R184, R184, 0.25 ;  /* 0x3e800000b8b80820 */ /* 0x000fe40000400000 */
[----:B------:R-:W-:Y:S02]  /*14cd0*/  @P0 FMUL R115, R115, 0.25 ;  /* 0x3e80000073730820 */ /* 0x000fe40000400000 */
[----:B------:R-:W-:-:S02]  /*14ce0*/  @P0 FMUL R114, R114, 0.25 ;  /* 0x3e80000072720820 */ /* 0x000fc40000400000 */
[----:B------:R-:W-:Y:S01]  /*14cf0*/  @P0 FMUL R100, R100, 0.25 ;  /* 0x3e80000064640820 */ /* 0x000fe20000400000 */
[----:B------:R-:W-:-:S04]  /*14d00*/  LOP3.LUT R0, R0, 0xffffffbf, RZ, 0xc0, !PT ;  /* 0xffffffbf00007812 */ /* 0x000fc800078ec0ff */
[----:B------:R-:W-:Y:S02]  /*14d10*/  @P1 LOP3.LUT R0, R0, 0x40, RZ, 0xfc, !PT ;  /* 0x0000004000001812 */ /* 0x000fe400078efcff */
[----:B------:R-:W-:Y:S02]  /*14d20*/  FSETP.GEU.AND P1, PT, |R102|, 1.175494350822287508e-38, PT ;  /* 0x008000006600780b */ /* 0x000fe40003f2e200 */
[----:B------:R-:W-:-:S11]  /*14d30*/  LOP3.LUT R0, R0, 0xffffffef, RZ, 0xc0, !PT ;  /* 0xffffffef00007812 */ /* 0x000fd600078ec0ff */
[----:B------:R-:W-:Y:S01]  /*14d40*/  @P1 LOP3.LUT R0, R0, 0x10, RZ, 0xfc, !PT ;  /* 0x0000001000001812 */ /* 0x000fe200078efcff */
[----:B--2---:R-:W-:Y:S02]  /*14d50*/  @P0 FMUL R243, R243, 0.25 ;  /* 0x3e800000f3f30820 */ /* 0x004fe40000400000 */
[----:B------:R-:W-:Y:S02]  /*14d60*/  @P0 FMUL R244, R244, 0.25 ;  /* 0x3e800000f4f40820 */ /* 0x000fe40000400000 */
[----:B------:R-:W-:Y:S02]  /*14d70*/  @P0 FMUL R246, R246, 0.25 ;  /* 0x3e800000f6f60820 */ /* 0x000fe40000400000 */
[----:B------:R-:W-:Y:S02]  /*14d80*/  @P0 FMUL R242, R242, 0.25 ;  /* 0x3e800000f2f20820 */ /* 0x000fe40000400000 */
[----:B------:R-:W-:Y:S01]  /*14d90*/  @P0 FMUL R245, R245, 0.25 ;  /* 0x3e800000f5f50820 */ /* 0x000fe20000400000 */
[----:B------:R-:W-:-:S02]  /*14da0*/  FSETP.GT.AND P0, PT, |R101|, 8.50705917302346158658e+37, PT ;  /* 0x7e8000006500780b */ /* 0x000fc40003f04200 */
[----:B------:R-:W-:-:S11]  /*14db0*/  FSETP.GEU.AND P1, PT, |R103|, 1.175494350822287508e-38, PT ;  /* 0x008000006700780b */ /* 0x000fd60003f2e200 */
[----:B------:R-:W-:Y:S02]  /*14dc0*/  @P0 FMUL R211, R211, 0.25 ;  /* 0x3e800000d3d30820 */ /* 0x000fe40000400000 */
        /* <DEDUP_REMOVED lines=15> */
[----:B------:R-:W-:Y:S01]  /*14ec0*/  @P0 FMUL R101, R101, 0.25 ;  /* 0x3e80000065650820 */ /* 0x000fe20000400000 */
[----:B------:R-:W-:Y:S02]  /*14ed0*/  FSETP.GT.AND P0, PT, |R102|, 8.50705917302346158658e+37, PT ;  /* 0x7e8000006600780b */ /* 0x000fe40003f04200 */
[----:B------:R-:W-:-:S04]  /*14ee0*/  LOP3.LUT R0, R0, 0xfffffff7, RZ, 0xc0, !PT ;  /* 0xfffffff700007812 */ /* 0x000fc800078ec0ff */
[----:B------:R-:W-:-:S07]  /*14ef0*/  @P1 LOP3.LUT R0, R0, 0x8, RZ, 0xfc, !PT ;  /* 0x0000000800001812 */ /* 0x000fce00078efcff */
        /* <DEDUP_REMOVED lines=9> */
[----:B------:R-:W-:Y:S01]  /*14f90*/  @P0 FMUL R102, R102, 0.25 ;  /* 0x3e80000066660820 */ /* 0x000fe20000400000 */
[----:B------:R-:W-:Y:S02]  /*14fa0*/  FSETP.GEU.AND P1, PT, |R104|, 1.175494350822287508e-38, PT ;  /* 0x008000006800780b */ /* 0x000fe40003f2e200 */
[----:B------:R-:W-:-:S11]  /*14fb0*/  LOP3.LUT R0, R0, 0xfffffffb, RZ, 0xc0, !PT ;  /* 0xfffffffb00007812 */ /* 0x000fd600078ec0ff */
[----:B------:R-:W-:Y:S01]  /*14fc0*/  @P1 LOP3.LUT R0, R0, 0x4, RZ, 0xfc, !PT ;  /* 0x0000000400001812 */ /* 0x000fe200078efcff */
[----:B---3--:R-:W-:Y:S02]  /*14fd0*/  @P0 FMUL R217, R217, 0.25 ;  /* 0x3e800000d9d90820 */ /* 0x008fe40000400000 */
[----:B----4-:R-:W-:Y:S02]  /*14fe0*/  @P0 FMUL R218, R218, 0.25 ;  /* 0x3e800000dada0820 */ /* 0x010fe40000400000 */
[----:B------:R-:W-:Y:S02]  /*14ff0*/  @P0 FMUL R219, R219, 0.25 ;  /* 0x3e800000dbdb0820 */ /* 0x000fe40000400000 */
[----:B------:R-:W-:Y:S02]  /*15000*/  @P0 FMUL R220, R220, 0.25 ;  /* 0x3e800000dcdc0820 */ /* 0x000fe40000400000 */
[----:B------:R-:W-:Y:S02]  /*15010*/  @P0 FMUL R221, R221, 0.25 ;  /* 0x3e800000dddd0820 */ /* 0x000fe40000400000 */
[----:B------:R-:W-:-:S02]  /*15020*/  @P0 FMUL R222, R222, 0.25 ;  /* 0x3e800000dede0820 */ /* 0x000fc40000400000 */
[----:B------:R-:W-:Y:S01]  /*15030*/  @P0 FMUL R223, R223, 0.25 ;  /* 0x3e800000dfdf0820 */ /* 0x000fe20000400000 */
[----:B------:R-:W-:Y:S02]  /*15040*/  FSETP.GT.AND P0, PT, |R103|, 8.50705917302346158658e+37, PT ;  /* 0x7e8000006700780b */ /* 0x000fe40003f04200 */
        /* <DEDUP_REMOVED lines=39> */
[----:B------:R-:W-:-:S02]  /*152c0*/  FSETP.GEU.AND P1, PT, |R106|, 1.175494350822287508e-38, PT ;  /* 0x008000006a00780b */ /* 0x000fc40003f2e200 */
[----:B------:R-:W-:-:S09]  /*152d0*/  LOP3.LUT R0, R0, 0xfffffffe, RZ, 0xc0, !PT ;  /* 0xfffffffe00007812 */ /* 0x000fd200078ec0ff */
        /* <DEDUP_REMOVED lines=18> */
[----:B------:R-:W-:-:S02]  /*15400*/  @P1 LOP3.LUT R0, R0, 0x1, RZ, 0xfc, !PT ;  /* 0x0000000100001812 */ /* 0x000fc400078efcff */
[----:B------:R-:W-:Y:S02]  /*15410*/  FSETP.GT.AND P1, PT, |R108|, 8.50705917302346158658e+37, PT ;  /* 0x7e8000006c00780b */ /* 0x000fe40003f24200 */
[----:B------:R-:W-:Y:S02]  /*15420*/  FSETP.GT.AND P2, PT, |R107|, 8.50705917302346158658e+37, PT ;  /* 0x7e8000006b00780b */ /* 0x000fe40003f44200 */
[----:B------:R-:W-:Y:S02]  /*15430*/  FSETP.GT.AND P3, PT, |R110|, 8.50705917302346158658e+37, PT ;  /* 0x7e8000006e00780b */ /* 0x000fe40003f64200 */
[----:B------:R-:W-:-:S03]  /*15440*/  FSETP.GT.AND P4, PT, |R109|, 8.50705917302346158658e+37, PT ;  /* 0x7e8000006d00780b */ /* 0x000fc60003f84200 */
        /* <DEDUP_REMOVED lines=17> */
[----:B------:R-:W-:Y:S02]  /*15560*/  FSETP.GEU.AND P0, PT, |R108|, 1.175494350822287508e-38, PT ;  /* 0x008000006c00780b */ /* 0x000fe40003f0e200 */
[----:B------:R-:W-:-:S02]  /*15570*/  FSETP.GT.AND P5, PT, |R112|, 8.50705917302346158658e+37, PT ;  /* 0x7e8000007000780b */ /* 0x000fc40003fa4200 */
[----:B------:R-:W-:Y:S01]  /*15580*/  FSETP.GT.AND P6, PT, |R111|, 8.50705917302346158658e+37, PT ;  /* 0x7e8000006f00780b */ /* 0x000fe20003fc4200 */
        /* <DEDUP_REMOVED lines=17> */
[----:B------:R-:W-:Y:S01]  /*156a0*/  FSETP.GEU.AND P1, PT, |R107|, 1.175494350822287508e-38, PT ;  /* 0x008000006b00780b */ /* 0x000fe20003f2e200 */
[----:B------:R-:W-:Y:S01]  /*156b0*/  @P2 FMUL R163, R163, 0.25 ;  /* 0x3e800000a3a32820 */ /* 0x000fe20000400000 */
[----:B------:R-:W-:Y:S01]  /*156c0*/  LOP3.LUT R0, R0, 0xfbffffff, RZ, 0xc0, !PT ;  /* 0xfbffffff00007812 */ /* 0x000fe200078ec0ff */
        /* <DEDUP_REMOVED lines=15> */
[----:B------:R-:W-:Y:S01]  /*157c0*/  @P2 FMUL R107, R107, 0.25 ;  /* 0x3e8000006b6b2820 */ /* 0x000fe20000400000 */
[----:B------:R-:W-:Y:S01]  /*157d0*/  FSETP.GEU.AND P2, PT, |R110|, 1.175494350822287508e-38, PT ;  /* 0x008000006e00780b */ /* 0x000fe20003f4e200 */
        /* <DEDUP_REMOVED lines=16> */
[----:B------:R-:W-:Y:S01]  /*158e0*/  @P3 FMUL R110, R110, 0.25 ;  /* 0x3e8000006e6e3820 */ /* 0x000fe20000400000 */
[----:B------:R-:W-:Y:S01]  /*158f0*/  FSETP.GEU.AND P3, PT, |R109|, 1.175494350822287508e-38, PT ;  /* 0x008000006d00780b */ /* 0x000fe20003f6e200 */
[----:B------:R-:W-:Y:S01]  /*15900*/  @P4 FMUL R47, R47, 0.25 ;  /* 0x3e8000002f2f4820 */ /* 0x000fe20000400000 */
[----:B------:R-:W-:Y:S01]  /*15910*/  @P0 LOP3.LUT R0, R0, 0x4000000, RZ, 0xfc, !PT ;  /* 0x0400000000000812 */ /* 0x000fe200078efcff */
        /* <DEDUP_REMOVED lines=53> */
[----:B------:R-:W-:Y:S02]  /*15c70*/  FSETP.GEU.AND P6, PT, |R113|, 1.175494350822287508e-38, PT ;  /* 0x008000007100780b */ /* 0x000fe40003fce200 */
[----:B------:R-:W-:-:S04]  /*15c80*/  @P1 LOP3.LUT R0, R0, 0x8000000, RZ, 0xfc, !PT ;  /* 0x0800000000001812 */ /* 0x000fc800078efcff */
[C---:B------:R-:W-:Y:S02]  /*15c90*/  LOP3.LUT P1, RZ, R0.reuse, 0x40, RZ, 0xc0, !PT ;  /* 0x0000004000ff7812 */ /* 0x040fe4000782c0ff */
[----:B------:R-:W-:-:S05]  /*15ca0*/  LOP3.LUT R0, R0, 0xff7fffff, RZ, 0xc0, !PT ;  /* 0xff7fffff00007812 */ /* 0x000fca00078ec0ff */
[----:B------:R-:W-:-:S04]  /*15cb0*/  @P6 LOP3.LUT R0, R0, 0x800000, RZ, 0xfc, !PT ;  /* 0x0080000000006812 */ /* 0x000fc800078efcff */
[----:B------:R-:W-:Y:S02]  /*15cc0*/  LOP3.LUT P6, RZ, R0, 0x80, RZ, 0xc0, !PT ;  /* 0x0000008000ff7812 */ /* 0x000fe400078cc0ff */
[----:B------:R-:W-:-:S11]  /*15cd0*/  FSETP.GT.AND P0, PT, |R113|, 8.50705917302346158658e+37, PT ;  /* 0x7e8000007100780b */ /* 0x000fd60003f04200 */
[----:B------:R-:W-:Y:S02]  /*15ce0*/  @!P6 FMUL R195, R195, 16777216 ;  /* 0x4b800000c3c3e820 */ /* 0x000fe40000400000 */
[----:B------:R-:W-:Y:S02]  /*15cf0*/  @!P6 FMUL R194, R194, 16777216 ;  /* 0x4b800000c2c2e820 */ /* 0x000fe40000400000 */
[----:B------:R-:W-:Y:S02]  /*15d00*/  @!P6 FMUL R193, R193, 16777216 ;  /* 0x4b800000c1c1e820 */ /* 0x000fe40000400000 */
[----:B------:R-:W-:Y:S02]  /*15d10*/  @!P6 FMUL R192, R192, 16777216 ;  /* 0x4b800000c0c0e820 */ /* 0x000fe40000400000 */
[----:B------:R-:W-:Y:S02]  /*15d20*/  @!P6 FMUL R191, R191, 16777216 ;  /* 0x4b800000bfbfe820 */ /* 0x000fe40000400000 */
[----:B------:R-:W-:-:S02]  /*15d30*/  @!P6 FMUL R190, R190, 16777216 ;  /* 0x4b800000bebee820 */ /* 0x000fc40000400000 */
        /* <DEDUP_REMOVED lines=10> */
[----:B------:R-:W-:Y:S01]  /*15de0*/  @!P6 FMUL R100, R100, 16777216 ;  /* 0x4b8000006464e820 */ /* 0x000fe20000400000 */
[----:B------:R-:W-:Y:S01]  /*15df0*/  LOP3.LUT P6, RZ, R0, 0x8, RZ, 0xc0, !PT ;  /* 0x0000000800ff7812 */ /* 0x000fe200078cc0ff */
        /* <DEDUP_REMOVED lines=17> */
[----:B------:R-:W-:Y:S01]  /*15f10*/  LOP3.LUT P0, RZ, R0, 0x10, RZ, 0xc0, !PT ;  /* 0x0000001000ff7812 */ /* 0x000fe2000780c0ff */
        /* <DEDUP_REMOVED lines=16> */
[----:B------:R-:W-:Y:S01]  /*16020*/  @!P6 FMUL R103, R103, 16777216 ;  /* 0x4b8000006767e820 */ /* 0x000fe20000400000 */
[----:B------:R-:W-:Y:S01]  /*16030*/  LOP3.LUT P6, RZ, R0, 0x1, RZ, 0xc0, !PT ;  /* 0x0000000100ff7812 */ /* 0x000fe200078cc0ff */
        /* <DEDUP_REMOVED lines=16> */
[----:B------:R-:W-:Y:S01]  /*16140*/  @!P1 FMUL R101, R101, 16777216 ;  /* 0x4b80000065659820 */ /* 0x000fe20000400000 */
[----:B------:R-:W-:Y:S01]  /*16150*/  LOP3.LUT P1, RZ, R0, 0x4, RZ, 0xc0, !PT ;  /* 0x0000000400ff7812 */ /* 0x000fe2000782c0ff */
        /* <DEDUP_REMOVED lines=16> */
[----:B------:R-:W-:Y:S01]  /*16260*/  @!P0 FMUL R102, R102, 16777216 ;  /* 0x4b80000066668820 */ /* 0x000fe20000400000 */
[----:B------:R-:W-:Y:S01]  /*16270*/  LOP3.LUT P0, RZ, R0, 0x2, RZ, 0xc0, !PT ;  /* 0x0000000200ff7812 */ /* 0x000fe2000780c0ff */
        /* <DEDUP_REMOVED lines=16> */
[----:B------:R-:W-:Y:S01]  /*16380*/  @!P6 FMUL R106, R106, 16777216 ;  /* 0x4b8000006a6ae820 */ /* 0x000fe20000400000 */
[----:B------:R-:W-:Y:S01]  /*16390*/  LOP3.LUT P6, RZ, R0, 0x400, RZ, 0xc0, !PT ;  /* 0x0000040000ff7812 */ /* 0x000fe200078cc0ff */
        /* <DEDUP_REMOVED lines=16> */
[----:B------:R-:W-:Y:S01]  /*164a0*/  @!P1 FMUL R104, R104, 16777216 ;  /* 0x4b80000068689820 */ /* 0x000fe20000400000 */
        /* <DEDUP_REMOVED lines=18> */
[C---:B------:R-:W-:Y:S02]  /*165d0*/  LOP3.LUT P0, RZ, R0.reuse, 0x4000000, RZ, 0xc0, !PT ;  /* 0x0400000000ff7812 */ /* 0x040fe4000780c0ff */
[----:B------:R-:W-:-:S04]  /*165e0*/  LOP3.LUT R0, R0, 0xfeffffff, RZ, 0xc0, !PT ;  /* 0xfeffffff00007812 */ /* 0x000fc800078ec0ff */
[----:B------:R-:W-:-:S04]  /*165f0*/  @P6 LOP3.LUT R0, R0, 0x1000000, RZ, 0xfc, !PT ;  /* 0x0100000000006812 */ /* 0x000fc800078efcff */
[C---:B------:R-:W-:Y:S02]  /*16600*/  LOP3.LUT P6, RZ, R0.reuse, 0x200, RZ, 0xc0, !PT ;  /* 0x0000020000ff7812 */ /* 0x040fe400078cc0ff */
[----:B------:R-:W-:Y:S01]  /*16610*/  LOP3.LUT R0, R0, 0xfdffffff, RZ, 0xc0, !PT ;  /* 0xfdffffff00007812 */ /* 0x000fe200078ec0ff */
[----:B------:R-:W0:Y:S10]  /*16620*/  MUFU.RCP R100, R100 ;  /* 0x0000006400647308 */ /* 0x000e340000001000 */
[----:B------:R-:W-:-:S04]  /*16630*/  @P6 LOP3.LUT R0, R0, 0x2000000, RZ, 0xfc, !PT ;  /* 0x0200000000006812 */ /* 0x000fc800078efcff */
[----:B------:R-:W-:-:S04]  /*16640*/  LOP3.LUT P6, RZ, R0, 0x100, RZ, 0xc0, !PT ;  /* 0x0000010000ff7812 */ /* 0x000fc800078cc0ff */
[----:B------:R-:W-:Y:S02]  /*16650*/  FSEL R241, R241, -INF , P6 ;  /* 0xff800000f1f17808 */ /* 0x000fe40003000000 */
[----:B------:R-:W-:Y:S01]  /*16660*/  LOP3.LUT P6, RZ, R0, 0x2000000, RZ, 0xc0, !PT ;  /* 0x0200000000ff7812 */ /* 0x000fe200078cc0ff */
[----:B------:R-:W-:Y:S02]  /*16670*/  @!P5 FMUL R71, R71, 16777216 ;  /* 0x4b8000004747d820 */ /* 0x000fe40000400000 */
[----:B------:R-:W-:Y:S01]  /*16680*/  @!P5 FMUL R70, R70, 16777216 ;  /* 0x4b8000004646d820 */ /* 0x000fe20000400000 */
[----:B------:R-:W-:Y:S01]  /*16690*/  FSEL R240, R240, -INF , P6 ;  /* 0xff800000f0f07808 */ /* 0x000fe20003000000 */
        /* <DEDUP_REMOVED lines=89> */
[----:B------:R-:W-:Y:S01]  /*16c30*/  @!P0 FMUL R153, R153, 16777216 ;  /* 0x4b80000099998820 */ /* 0x000fe20000400000 */
[----:B------:R-:W-:Y:S01]  /*16c40*/  FSEL R239, R239, -INF , P6 ;  /* 0xff800000efef7808 */ /* 0x000fe20003000000 */
        /* <DEDUP_REMOVED lines=22> */
[----:B------:R-:W1:Y:S01]  /*16db0*/  MUFU.RCP R101, R101 ;  /* 0x0000006500657308 */ /* 0x000e620000001000 */
[----:B------:R-:W-:Y:S02]  /*16dc0*/  STL.64 [R1+0x538], R240 ;  /* 0x000538f001007387 */ /* 0x000fe40000100a00 */
[----:B------:R-:W-:-:S02]  /*16dd0*/  FSEL R185, R185, -INF , P0 ;  /* 0xff800000b9b97808 */ /* 0x000fc40000000000 */
[----:B------:R2:W-:Y:S04]  /*16de0*/  STL.64 [R1+0x540], R238 ;  /* 0x000540ee01007387 */ /* 0x0005e80000100a00 */
[----:B------:R-:W-:Y:S01]  /*16df0*/  STL.64 [R1+0x548], R236 ;  /* 0x000548ec01007387 */ /* 0x000fe20000100a00 */
[----:B------:R-:W3:Y:S03]  /*16e00*/  MUFU.RCP R102, R102 ;  /* 0x0000006600667308 */ /* 0x000ee60000001000 */
[----:B------:R4:W-:Y:S01]  /*16e10*/  STL.64 [R1+0x550], R186 ;  /* 0x000550ba01007387 */ /* 0x0009e20000100a00 */
[C---:B0-----:R-:W-:Y:S02]  /*16e20*/  FMUL R247, R100.reuse, R192 ;  /* 0x000000c064f77220 */ /* 0x041fe40000400000 */
[----:B--2---:R-:W-:-:S02]  /*16e30*/  FMUL R239, R100, R195 ;  /* 0x000000c364ef7220 */ /* 0x004fc40000400000 */
[----:B------:R-:W0:Y:S01]  /*16e40*/  MUFU.RCP R195, R108 ;  /* 0x0000006c00c37308 */ /* 0x000e220000001000 */
[C---:B------:R-:W-:Y:S01]  /*16e50*/  FMUL R238, R100.reuse, R193 ;  /* 0x000000c164ee7220 */ /* 0x040fe20000400000 */
[----:B------:R-:W-:Y:S01]  /*16e60*/  STL [R1+0x67c], R185 ;  /* 0x00067cb901007387 */ /* 0x000fe20000100800 */
[----:B----4-:R-:W-:Y:S02]  /*16e70*/  IMAD.MOV.U32 R186, RZ, RZ, R245 ;  /* 0x000000ffffba7224 */ /* 0x010fe400078e00f5 */
[----:B------:R-:W-:-:S03]  /*16e80*/  FMUL R245, R100, R194 ;  /* 0x000000c264f57220 */ /* 0x000fc60000400000 */
[----:B------:R-:W2:Y:S01]  /*16e90*/  MUFU.RCP R110, R110 ;  /* 0x0000006e006e7308 */ /* 0x000ea20000001000 */
[----:B------:R-:W-:Y:S01]  /*16ea0*/  MOV R237, R246 ;  /* 0x000000f600ed7202 */ /* 0x000fe20000000f00 */
[----:B------:R-:W-:Y:S04]  /*16eb0*/  STL [R1+0x680], R0 ;  /* 0x0006800001007387 */ /* 0x000fe80000100800 */
[----:B------:R-:W-:Y:S04]  /*16ec0*/  STL [R1+0x684], R239 ;  /* 0x000684ef01007387 */ /* 0x000fe80000100800 */
[----:B------:R-:W-:Y:S04]  /*16ed0*/  STL [R1+0x688], R245 ;  /* 0x000688f501007387 */ /* 0x000fe80000100800 */
[----:B------:R-:W-:Y:S04]  /*16ee0*/  STL [R1+0x68c], R238 ;  /* 0x00068cee01007387 */ /* 0x000fe80000100800 */
[----:B------:R4:W-:Y:S01]  /*16ef0*/  STL [R1+0x690], R247 ;  /* 0x000690f701007387 */ /* 0x0009e20000100800 */
[----:B------:R-:W0:Y:S01]  /*16f00*/  MUFU.RCP R103, R103 ;  /* 0x0000006700677308 */ /* 0x000e220000001000 */
[----:B----4-:R-:W-:-:S02]  /*16f10*/  FMUL R247, R100, R237 ;  /* 0x000000ed64f77220 */ /* 0x010fc40000400000 */
[----:B------:R-:W-:Y:S02]  /*16f20*/  FMUL R237, R100, R244 ;  /* 0x000000f464ed7220 */ /* 0x000fe40000400000 */
[C---:B-1----:R-:W-:Y:S02]  /*16f30*/  FMUL R244, R101.reuse, R209 ;  /* 0x000000d165f47220 */ /* 0x042fe40000400000 */
[C---:B------:R-:W-:Y:S02]  /*16f40*/  FMUL R209, R101.reuse, R208 ;  /* 0x000000d065d17220 */ /* 0x040fe40000400000 */
[C---:B------:R-:W-:Y:S02]  /*16f50*/  FMUL R208, R101.reuse, R206 ;  /* 0x000000ce65d07220 */ /* 0x040fe40000400000 */
[C---:B------:R-:W-:Y:S02]  /*16f60*/  FMUL R206, R101.reuse, R202 ;  /* 0x000000ca65ce7220 */ /* 0x040fe40000400000 */
[----:B------:R-:W-:-:S02]  /*16f70*/  FMUL R202, R101, R198 ;  /* 0x000000c665ca7220 */ /* 0x000fc40000400000 */
[----:B---3--:R-:W-:Y:S02]  /*16f80*/  FMUL R198, R102, R118 ;  /* 0x0000007666c67220 */ /* 0x008fe40000400000 */
[----:B0-----:R-:W-:Y:S02]  /*16f90*/  FMUL R118, R195, R4 ;  /* 0x00000004c3767220 */ /* 0x001fe40000400000 */
[----:B------:R2:W-:Y:S02]  /*16fa0*/  MUFU.RCP R4, R109 ;  /* 0x0000006d00047308 */ /* 0x0005e40000001000 */
[----:B--2---:R-:W-:Y:S02]  /*16fb0*/  FMUL R109, R110, R36 ;  /* 0x000000246e6d7220 */ /* 0x004fe40000400000 */
[----:B------:R-:W0:Y:S01]  /*16fc0*/  S2R R36, SR_TID.X ;  /* 0x0000000000247919 */ /* 0x000e220000002100 */
[----:B------:R-:W-:Y:S02]  /*16fd0*/  FMUL R241, R100, R188 ;  /* 0x000000bc64f17220 */ /* 0x000fe40000400000 */
[----:B------:R-:W-:Y:S01]  /*16fe0*/  FMUL R188, R103, R117 ;  /* 0x0000007567bc7220 */ /* 0x000fe20000400000 */
[----:B------:R-:W-:Y:S08]  /*16ff0*/  MUFU.RCP R112, R112 ;  /* 0x0000007000707308 */ /* 0x000ff00000001000 */
[----:B------:R-:W1:Y:S01]  /*17000*/  MUFU.RCP R117, R106 ;  /* 0x0000006a00757308 */ /* 0x000e620000001000 */
[----:B------:R-:W-:Y:S01]  /*17010*/  LOP3.LUT P6, RZ, R0, 0x800000, RZ, 0xc0, !PT ;  /* 0x0080000000ff7812 */ /* 0x000fe200078cc0ff */
[----:B------:R-:W-:Y:S01]  /*17020*/  FMUL R161, R110, R161 ;  /* 0x000000a16ea17220 */ /* 0x000fe20000400000 */
[----:B------:R-:W-:Y:S01]  /*17030*/  LOP3.LUT P1, RZ, R0, 0x80000, RZ, 0xc0, !PT ;  /* 0x0008000000ff7812 */ /* 0x000fe2000782c0ff */
[----:B------:R-:W-:Y:S01]  /*17040*/  FMUL R160, R110, R160 ;  /* 0x000000a06ea07220 */ /* 0x000fe20000400000 */
[----:B------:R-:W-:Y:S01]  /*17050*/  LOP3.LUT P2, RZ, R0, 0x40000, RZ, 0xc0, !PT ;  /* 0x0004000000ff7812 */ /* 0x000fe2000784c0ff */
        /* <DEDUP_REMOVED lines=12> */
[----:B------:R-:W-:Y:S01]  /*17120*/  FMUL R40, R110, R40 ;  /* 0x000000286e287220 */ /* 0x000fe20000400000 */
[----:B0-----:R-:W-:Y:S01]  /*17130*/  LOP3.LUT R110, R36, 0x1c, RZ, 0xc0, !PT ;  /* 0x0000001c246e7812 */ /* 0x001fe200078ec0ff */
[----:B------:R-:W-:-:S02]  /*17140*/  FMUL R0, R100, R190 ;  /* 0x000000be64007220 */ /* 0x000fc40000400000 */
[----:B-1----:R-:W-:Y:S02]  /*17150*/  FMUL R106, R117, R23 ;  /* 0x00000017756a7220 */ /* 0x002fe40000400000 */
[----:B------:R-:W-:Y:S01]  /*17160*/  FMUL R23, R112, R44 ;  /* 0x0000002c70177220 */ /* 0x000fe20000400000 */
[----:B------:R-:W-:Y:S01]  /*17170*/  STL [R1+0x2c], R0 ;  /* 0x00002c0001007387 */ /* 0x000fe20000100800 */
[----:B------:R-:W-:-:S03]  /*17180*/  IMAD.SHL.U32 R44, R110, 0x4, RZ ;  /* 0x000000046e2c7824 */ /* 0x000fc600078e00ff */
[----:B------:R0:W2:Y:S01]  /*17190*/  LDL R110, [R1+0x1e4] ;  /* 0x0001e400016e7983 */ /* 0x0000a20000100800 */
[----:B------:R-:W-:-:S03]  /*171a0*/  FMUL R239, R100, R186 ;  /* 0x000000ba64ef7220 */ /* 0x000fc60000400000 */
[----:B------:R-:W1:Y:S01]  /*171b0*/  S2R R186, SR_TID.X ;  /* 0x0000000000ba7919 */ /* 0x000e620000002100 */
[----:B------:R-:W3:Y:S01]  /*171c0*/  MUFU.RCP R104, R104 ;  /* 0x0000006800687308 */ /* 0x000ee20000001000 */
[----:B------:R-:W-:Y:S02]  /*171d0*/  FMUL R108, R117, R27 ;  /* 0x0000001b756c7220 */ /* 0x000fe40000400000 */
[----:B------:R-:W-:Y:S01]  /*171e0*/  FMUL R27, R112, R45 ;  /* 0x0000002d701b7220 */ /* 0x000fe20000400000 */
[----:B------:R-:W-:-:S04]  /*171f0*/  LOP3.LUT R45, R36, 0x3, RZ, 0xc0, !PT ;  /* 0x00000003242d7812 */ /* 0x000fc800078ec0ff */
[----:B------:R-:W4:Y:S01]  /*17200*/  MUFU.RCP R111, R111 ;  /* 0x0000006f006f7308 */ /* 0x000f220000001000 */
[----:B------:R-:W-:Y:S02]  /*17210*/  IMAD.SHL.U32 R45, R45, 0x20, RZ ;  /* 0x000000202d2d7824 */ /* 0x000fe400078e00ff */
[C---:B------:R-:W-:Y:S02]  /*17220*/  FMUL R246, R100.reuse, R191 ;  /* 0x000000bf64f67220 */ /* 0x040fe40000400000 */
[----:B------:R-:W-:Y:S02]  /*17230*/  FMUL R245, R100, R115 ;  /* 0x0000007364f57220 */ /* 0x000fe40000400000 */
[----:B------:R-:W-:Y:S02]  /*17240*/  FMUL R115, R117, R18 ;  /* 0x0000001275737220 */ /* 0x000fe40000400000 */
[----:B---3--:R-:W-:Y:S01]  /*17250*/  FMUL R127, R104, R127 ;  /* 0x0000007f687f7220 */ /* 0x008fe20000400000 */
[----:B-1----:R-:W-:Y:S01]  /*17260*/  SHF.L.U32 R36, R186, 0x7, RZ ;  /* 0x00000007ba247819 */ /* 0x002fe200000006ff */
[----:B------:R-:W-:-:S03]  /*17270*/  FMUL R126, R104, R126 ;  /* 0x0000007e687e7220 */ /* 0x000fc60000400000 */
[----:B------:R-:W-:Y:S01]  /*17280*/  LOP3.LUT R36, R45, 0x7000, R36, 0xf8, !PT ;  /* 0x000070002d247812 */ /* 0x000fe200078ef824 */
        /* <DEDUP_REMOVED lines=13> */
[----:B------:R-:W-:Y:S01]  /*17360*/  FMUL R249, R104, R249 ;  /* 0x000000f968f97220 */ /* 0x000fe20000400000 */
[----:B------:R-:W-:Y:S01]  /*17370*/  LOP3.LUT R36, R36, R44, RZ, 0x3c, !PT ;  /* 0x0000002c24247212 */ /* 0x000fe200078e3cff */
[----:B------:R-:W-:Y:S01]  /*17380*/  FMUL R104, R117, R19 ;  /* 0x0000001375687220 */ /* 0x000fe20000400000 */
[----:B------:R-:W-:Y:S01]  /*17390*/  LOP3.LUT R45, R186, 0x18, RZ, 0xc0, !PT ;  /* 0x00000018ba2d7812 */ /* 0x000fe200078ec0ff */
[C---:B------:R-:W-:Y:S02]  /*173a0*/  FMUL R190, R195.reuse, R17 ;  /* 0x00000011c3be7220 */ /* 0x040fe40000400000 */
[----:B------:R-:W-:Y:S02]  /*173b0*/  FMUL R191, R195, R16 ;  /* 0x00000010c3bf7220 */ /* 0x000fe40000400000 */
[----:B----4-:R-:W-:-:S02]  /*173c0*/  FMUL R19, R111, R71 ;  /* 0x000000476f137220 */ /* 0x010fc40000400000 */
[C---:B------:R-:W-:Y:S02]  /*173d0*/  FMUL R75, R111.reuse, R75 ;  /* 0x0000004b6f4b7220 */ /* 0x040fe40000400000 */
[C---:B------:R-:W-:Y:S02]  /*173e0*/  FMUL R18, R111.reuse, R79 ;  /* 0x0000004f6f127220 */ /* 0x040fe40000400000 */
[C---:B------:R-:W-:Y:S02]  /*173f0*/  FMUL R83, R111.reuse, R83 ;  /* 0x000000536f537220 */ /* 0x040fe40000400000 */
[C---:B------:R-:W-:Y:S02]  /*17400*/  FMUL R17, R111.reuse, R87 ;  /* 0x000000576f117220 */ /* 0x040fe40000400000 */
[C---:B------:R-:W-:Y:S02]  /*17410*/  FMUL R91, R111.reuse, R91 ;  /* 0x0000005b6f5b7220 */ /* 0x040fe40000400000 */
[----:B------:R-:W-:-:S02]  /*17420*/  FMUL R16, R111, R95 ;  /* 0x0000005f6f107220 */ /* 0x000fc40000400000 */
[----:B------:R-:W-:Y:S01]  /*17430*/  FMUL R99, R111, R99 ;  /* 0x000000636f637220 */ /* 0x000fe20000400000 */
[----:B------:R-:W-:Y:S01]  /*17440*/  ISETP.GE.U32.AND P0, PT, R248, 0x7f800000, PT ;  /* 0x7f800000f800780c */ /* 0x000fe20003f06070 */
[----:B------:R-:W-:Y:S01]  /*17450*/  IMAD R36, R45, 0x1000, R36 ;  /* 0x000010002d247824 */ /* 0x000fe200078e0224 */
[----:B------:R-:W-:Y:S02]  /*17460*/  F2FP.BF16.PACK_AB R17, R17, R91 ;  /* 0x0000005b1111723e */ /* 0x000fe400000010ff */
[----:B------:R-:W-:Y:S02]  /*17470*/  F2FP.BF16.PACK_AB R16, R16, R99 ;  /* 0x000000631010723e */ /* 0x000fe400000010ff */
[----:B------:R-:W-:Y:S02]  /*17480*/  F2FP.BF16.PACK_AB R18, R18, R83 ;  /* 0x000000531212723e */ /* 0x000fe400000010ff */
[----:B------:R-:W-:-:S05]  /*17490*/  F2FP.BF16.PACK_AB R19, R19, R75 ;  /* 0x0000004b1313723e */ /* 0x000fca00000010ff */
[----:B------:R1:W-:Y:S02]  /*174a0*/  STS.128 [R36+0x880], R16 ;  /* 0x0008801024007388 */ /* 0x0003e40000000c00 */
[----:B-1----:R-:W-:Y:S02]  /*174b0*/  F2FP.BF16.PACK_AB R16, R37, R41 ;  /* 0x000000292510723e */ /* 0x002fe400000010ff */
[----:B------:R-:W-:Y:S02]  /*174c0*/  F2FP.BF16.PACK_AB R17, R29, R33 ;  /* 0x000000211d11723e */ /* 0x000fe400000010ff */
[----:B------:R-:W-:Y:S02]  /*174d0*/  F2FP.BF16.PACK_AB R18, R169, R173 ;  /* 0x000000ada912723e */ /* 0x000fe400000010ff */
[----:B------:R-:W-:-:S05]  /*174e0*/  F2FP.BF16.PACK_AB R19, R161, R165 ;  /* 0x000000a5a113723e */ /* 0x000fca00000010ff */
[----:B------:R1:W-:Y:S02]  /*174f0*/  STS.128 [R36+0xa00], R16 ;  /* 0x000a001024007388 */ /* 0x0003e40000000c00 */
[----:B-1----:R-:W-:-:S05]  /*17500*/  @P0 MOV R16, 0x7f800000 ;  /* 0x7f80000000100802 */ /* 0x002fca0000000f00 */
[----:B--2---:R-:W-:-:S05]  /*17510*/  @P0 FFMA.FTZ R110, R248, R16, +INF ;  /* 0x7f800000f86e0423 */ /* 0x004fca0000010010 */
[----:B------:R1:W-:Y:S04]  /*17520*/  @P0 STL [R1+0x1e4], R110 ;  /* 0x0001e46e01000387 */ /* 0x0003e80000100800 */
[----:B-1----:R-:W2:Y:S01]  /*17530*/  LDL.LU R110, [R1+0x2c] ;  /* 0x00002c00016e7983 */ /* 0x002ea20000300800 */
[----:B------:R-:W-:Y:S01]  /*17540*/  @!P6 FMUL R113, R113, 16777216 ;  /* 0x4b8000007171e820 */ /* 0x000fe20000400000 */
[----:B------:R-:W1:Y:S02]  /*17550*/  MUFU.RCP R105, R105 ;  /* 0x0000006900697308 */ /* 0x000e640000001000 */
[----:B------:R-:W3:Y:S06]  /*17560*/  S2R R45, SR_TID.X ;  /* 0x00000000002d7919 */ /* 0x000eec0000002100 */
[----:B------:R-:W4:Y:S01]  /*17570*/  MUFU.RCP R113, R113 ;  /* 0x0000007100717308 */ /* 0x000f220000001000 */
        /* <DEDUP_REMOVED lines=18> */
[----:B------:R-:W-:-:S02]  /*176a0*/  FMUL R203, R101, R199 ;  /* 0x000000c765cb7220 */ /* 0x000fc40000400000 */
[----:B------:R-:W-:Y:S02]  /*176b0*/  FMUL R200, R101, R196 ;  /* 0x000000c465c87220 */ /* 0x000fe40000400000 */
[C---:B------:R-:W-:Y:S02]  /*176c0*/  FMUL R197, R102.reuse, R123 ;  /* 0x0000007b66c57220 */ /* 0x040fe40000400000 */
[C---:B------:R-:W-:Y:S02]  /*176d0*/  FMUL R199, R102.reuse, R119 ;  /* 0x0000007766c77220 */ /* 0x040fe40000400000 */
[----:B------:R-:W-:Y:S02]  /*176e0*/  FMUL R196, R102, R122 ;  /* 0x0000007a66c47220 */ /* 0x000fe40000400000 */
        /* <DEDUP_REMOVED lines=15> */
[C---:B-1----:R-:W-:Y:S02]  /*177e0*/  FMUL R125, R105.reuse, R125 ;  /* 0x0000007d697d7220 */ /* 0x042fe40000400000 */
        /* <DEDUP_REMOVED lines=15> */
[----:B------:R-:W-:-:S02]  /*178e0*/  FMUL R103, R117, R6 ;  /* 0x0000000675677220 */ /* 0x000fc40000400000 */
[C---:B------:R-:W-:Y:S01]  /*178f0*/  FMUL R101, R117.reuse, R11 ;  /* 0x0000000b75657220 */ /* 0x040fe20000400000 */
[----:B------:R1:W0:Y:S01]  /*17900*/  MUFU.RCP R6, R107 ;  /* 0x0000006b00067308 */ /* 0x0002220000001000 */
[----:B------:R-:W-:Y:S02]  /*17910*/  FMUL R105, R117, R10 ;  /* 0x0000000a75697220 */ /* 0x000fe40000400000 */
[C---:B------:R-:W-:Y:S02]  /*17920*/  FMUL R119, R195.reuse, R9 ;  /* 0x00000009c3777220 */ /* 0x040fe40000400000 */
[----:B------:R-:W-:Y:S02]  /*17930*/  FMUL R122, R195, R8 ;  /* 0x00000008c37a7220 */ /* 0x000fe40000400000 */
[C---:B----4-:R-:W-:Y:S02]  /*17940*/  FMUL R11, R113.reuse, R69 ;  /* 0x00000045710b7220 */ /* 0x050fe40000400000 */
[----:B------:R-:W-:-:S02]  /*17950*/  FMUL R73, R113, R73 ;  /* 0x0000004971497220 */ /* 0x000fc40000400000 */
[C---:B------:R-:W-:Y:S02]  /*17960*/  FMUL R10, R113.reuse, R77 ;  /* 0x0000004d710a7220 */ /* 0x040fe40000400000 */
[C---:B------:R-:W-:Y:S02]  /*17970*/  FMUL R81, R113.reuse, R81 ;  /* 0x0000005171517220 */ /* 0x040fe40000400000 */
[C---:B------:R-:W-:Y:S02]  /*17980*/  FMUL R9, R113.reuse, R85 ;  /* 0x0000005571097220 */ /* 0x040fe40000400000 */
[C---:B------:R-:W-:Y:S02]  /*17990*/  FMUL R8, R113.reuse, R93 ;  /* 0x0000005d71087220 */ /* 0x040fe40000400000 */
[C---:B------:R-:W-:Y:S02]  /*179a0*/  FMUL R97, R113.reuse, R97 ;  /* 0x0000006171617220 */ /* 0x040fe40000400000 */
[----:B------:R-:W-:Y:S01]  /*179b0*/  FMUL R89, R113, R89 ;  /* 0x0000005971597220 */ /* 0x000fe20000400000 */
[----:B------:R-:W-:Y:S01]  /*179c0*/  F2FP.BF16.PACK_AB R10, R10, R81 ;  /* 0x000000510a0a723e */ /* 0x000fe200000010ff */
[----:B------:R-:W-:Y:S01]  /*179d0*/  FMUL R47, R4, R47 ;  /* 0x0000002f042f7220 */ /* 0x000fe20000400000 */
[----:B------:R-:W-:Y:S01]  /*179e0*/  F2FP.BF16.PACK_AB R8, R8, R97 ;  /* 0x000000610808723e */ /* 0x000fe200000010ff */
[C---:B------:R-:W-:Y:S01]  /*179f0*/  FMUL R51, R4.reuse, R51 ;  /* 0x0000003304337220 */ /* 0x040fe20000400000 */
[----:B------:R-:W-:Y:S01]  /*17a00*/  F2FP.BF16.PACK_AB R9, R9, R89 ;  /* 0x000000590909723e */ /* 0x000fe200000010ff */
[C---:B------:R-:W-:Y:S01]  /*17a10*/  FMUL R179, R4.reuse, R179 ;  /* 0x000000b304b37220 */ /* 0x040fe20000400000 */
[----:B------:R-:W-:Y:S01]  /*17a20*/  F2FP.BF16.PACK_AB R11, R11, R73 ;  /* 0x000000490b0b723e */ /* 0x000fe200000010ff */
[----:B------:R-:W-:-:S02]  /*17a30*/  FMUL R183, R4, R183 ;  /* 0x000000b704b77220 */ /* 0x000fc40000400000 */
[C---:B------:R-:W-:Y:S02]  /*17a40*/  FMUL R55, R4.reuse, R55 ;  /* 0x0000003704377220 */ /* 0x040fe40000400000 */
[C---:B------:R-:W-:Y:S02]  /*17a50*/  FMUL R59, R4.reuse, R59 ;  /* 0x0000003b043b7220 */ /* 0x040fe40000400000 */
[C---:B------:R-:W-:Y:S02]  /*17a60*/  FMUL R63, R4.reuse, R63 ;  /* 0x0000003f043f7220 */ /* 0x040fe40000400000 */
[----:B------:R-:W-:Y:S01]  /*17a70*/  FMUL R67, R4, R67 ;  /* 0x0000004304437220 */ /* 0x000fe20000400000 */
[----:B------:R4:W-:Y:S01]  /*17a80*/  STS.128 [R36+0x800], R8 ;  /* 0x0008000824007388 */ /* 0x0009e20000000c00 */
[----:B---3--:R-:W-:Y:S01]  /*17a90*/  SHF.R.U32.HI R44, RZ, 0x7, R45 ;  /* 0x00000007ff2c7819 */ /* 0x008fe2000001162d */
[----:B------:R-:W-:Y:S02]  /*17aa0*/  FMUL R236, R100, R184 ;  /* 0x000000b864ec7220 */ /* 0x000fe40000400000 */
[----:B------:R-:W-:-:S02]  /*17ab0*/  FMUL R153, R195, R153 ;  /* 0x00000099c3997220 */ /* 0x000fc40000400000 */
[C---:B------:R-:W-:Y:S02]  /*17ac0*/  FMUL R157, R195.reuse, R157 ;  /* 0x0000009dc39d7220 */ /* 0x040fe40000400000 */
[C---:B-1----:R-:W-:Y:S02]  /*17ad0*/  FMUL R107, R195.reuse, R5 ;  /* 0x00000005c36b7220 */ /* 0x042fe40000400000 */
[C---:B------:R-:W-:Y:S02]  /*17ae0*/  FMUL R184, R195.reuse, R13 ;  /* 0x0000000dc3b87220 */ /* 0x040fe40000400000 */
[C---:B------:R-:W-:Y:S02]  /*17af0*/  FMUL R192, R195.reuse, R21 ;  /* 0x00000015c3c07220 */ /* 0x040fe40000400000 */
[----:B------:R-:W-:Y:S01]  /*17b00*/  FMUL R194, R195, R25 ;  /* 0x00000019c3c27220 */ /* 0x000fe20000400000 */
[----:B----4-:R-:W-:Y:S02]  /*17b10*/  F2FP.BF16.PACK_AB R8, R63, R67 ;  /* 0x000000433f08723e */ /* 0x010fe400000010ff */
[----:B------:R-:W-:-:S02]  /*17b20*/  F2FP.BF16.PACK_AB R9, R55, R59 ;  /* 0x0000003b3709723e */ /* 0x000fc400000010ff */
[----:B------:R-:W-:Y:S02]  /*17b30*/  F2FP.BF16.PACK_AB R10, R179, R183 ;  /* 0x000000b7b30a723e */ /* 0x000fe400000010ff */
[----:B------:R-:W-:Y:S01]  /*17b40*/  F2FP.BF16.PACK_AB R11, R47, R51 ;  /* 0x000000332f0b723e */ /* 0x000fe200000010ff */
[----:B------:R-:W-:Y:S01]  /*17b50*/  @!P6 FMUL R68, R68, 16777216 ;  /* 0x4b8000004444e820 */ /* 0x000fe20000400000 */
[----:B------:R-:W-:Y:S01]  /*17b60*/  SGXT.U32 R44, R44, 0x1 ;  /* 0x000000012c2c781a */ /* 0x000fe20000000000 */
[----:B------:R-:W-:Y:S02]  /*17b70*/  @!P6 FMUL R72, R72, 16777216 ;  /* 0x4b8000004848e820 */ /* 0x000fe40000400000 */
[----:B------:R-:W-:Y:S02]  /*17b80*/  @!P6 FMUL R76, R76, 16777216 ;  /* 0x4b8000004c4ce820 */ /* 0x000fe40000400000 */
[----:B------:R-:W-:Y:S02]  /*17b90*/  @!P6 FMUL R80, R80, 16777216 ;  /* 0x4b8000005050e820 */ /* 0x000fe40000400000 */
[----:B------:R-:W-:-:S02]  /*17ba0*/  @!P6 FMUL R84, R84, 16777216 ;  /* 0x4b8000005454e820 */ /* 0x000fc40000400000 */
[----:B------:R-:W-:Y:S02]  /*17bb0*/  @!P6 FMUL R88, R88, 16777216 ;  /* 0x4b8000005858e820 */ /* 0x000fe40000400000 */
[----:B------:R-:W-:Y:S02]  /*17bc0*/  @!P6 FMUL R92, R92, 16777216 ;  /* 0x4b8000005c5ce820 */ /* 0x000fe40000400000 */
[----:B------:R-:W-:Y:S01]  /*17bd0*/  @!P6 FMUL R96, R96, 16777216 ;  /* 0x4b8000006060e820 */ /* 0x000fe20000400000 */
[----:B------:R1:W-:Y:S01]  /*17be0*/  STS.128 [R36+0x980], R8 ;  /* 0x0009800824007388 */ /* 0x0003e20000000c00 */
[C---:B------:R-:W-:Y:S02]  /*17bf0*/  FMUL R240, R100.reuse, R189 ;  /* 0x000000bd64f07220 */ /* 0x040fe40000400000 */
[C---:B------:R-:W-:Y:S02]  /*17c00*/  FMUL R187, R100.reuse, R114 ;  /* 0x0000007264bb7220 */ /* 0x040fe40000400000 */
[----:B------:R-:W-:-:S02]  /*17c10*/  FMUL R242, R100, R242 ;  /* 0x000000f264f27220 */ /* 0x000fc40000400000 */
[----:B------:R-:W-:Y:S02]  /*17c20*/  FMUL R100, R117, R7 ;  /* 0x0000000775647220 */ /* 0x000fe40000400000 */
[C---:B0-----:R-:W-:Y:S02]  /*17c30*/  FMUL R163, R6.reuse, R163 ;  /* 0x000000a306a37220 */ /* 0x041fe40000400000 */
[C---:B------:R-:W-:Y:S02]  /*17c40*/  FMUL R162, R6.reuse, R162 ;  /* 0x000000a206a27220 */ /* 0x040fe40000400000 */
[C---:B------:R-:W-:Y:S02]  /*17c50*/  FMUL R167, R6.reuse, R167 ;  /* 0x000000a706a77220 */ /* 0x040fe40000400000 */
[----:B------:R-:W-:Y:S01]  /*17c60*/  FMUL R166, R6, R166 ;  /* 0x000000a606a67220 */ /* 0x000fe20000400000 */
[----:B-1----:R-:W-:Y:S01]  /*17c70*/  F2FP.BF16.PACK_AB R8, R192, R194 ;  /* 0x000000c2c008723e */ /* 0x002fe200000010ff */
        /* <DEDUP_REMOVED lines=14> */
[----:B------:R-:W-:Y:S02]  /*17d60*/  FMUL R42, R6, R42 ;  /* 0x0000002a062a7220 */ /* 0x000fe40000400000 */
[C---:B------:R-:W-:Y:S02]  /*17d70*/  FMUL R46, R4.reuse, R46 ;  /* 0x0000002e042e7220 */ /* 0x040fe40000400000 */
[C---:B------:R-:W-:Y:S02]  /*17d80*/  FMUL R50, R4.reuse, R50 ;  /* 0x0000003204327220 */ /* 0x040fe40000400000 */
[C---:B------:R-:W-:Y:S02]  /*17d90*/  FMUL R178, R4.reuse, R178 ;  /* 0x000000b204b27220 */ /* 0x040fe40000400000 */
[----:B------:R-:W-:-:S02]  /*17da0*/  FMUL R182, R4, R182 ;  /* 0x000000b604b67220 */ /* 0x000fc40000400000 */
[C---:B------:R-:W-:Y:S02]  /*17db0*/  FMUL R54, R4.reuse, R54 ;  /* 0x0000003604367220 */ /* 0x040fe40000400000 */
        /* <DEDUP_REMOVED lines=13> */
[----:B------:R-:W-:Y:S02]  /*17e90*/  IMAD R17, R44, c[0x0][0x1c8], RZ ;  /* 0x000072002c117a24 */ /* 0x000fe400078e02ff */
[----:B------:R-:W-:Y:S01]  /*17ea0*/  IMAD.MOV.U32 R184, RZ, RZ, c[0x0][0x1c8] ;  /* 0x00007200ffb87624 */ /* 0x000fe200078e00ff */
[----:B------:R-:W-:Y:S01]  /*17eb0*/  F2FP.BF16.PACK_AB R4, R4, R96 ;  /* 0x000000600404723e */ /* 0x000fe200000010ff */
[C---:B------:R-:W-:Y:S01]  /*17ec0*/  FMUL R223, R102.reuse, R223 ;  /* 0x000000df66df7220 */ /* 0x040fe20000400000 */
[----:B------:R-:W-:Y:S01]  /*17ed0*/  F2FP.BF16.PACK_AB R5, R5, R88 ;  /* 0x000000580505723e */ /* 0x000fe200000010ff */
[----:B------:R-:W-:Y:S01]  /*17ee0*/  FMUL R222, R102, R222 ;  /* 0x000000de66de7220 */ /* 0x000fe20000400000 */
[----:B------:R-:W-:Y:S01]  /*17ef0*/  F2FP.BF16.PACK_AB R6, R6, R80 ;  /* 0x000000500606723e */ /* 0x000fe200000010ff */
[C---:B------:R-:W-:Y:S01]  /*17f00*/  FMUL R221, R102.reuse, R221 ;  /* 0x000000dd66dd7220 */ /* 0x040fe20000400000 */
[----:B------:R-:W-:Y:S01]  /*17f10*/  F2FP.BF16.PACK_AB R7, R7, R72 ;  /* 0x000000480707723e */ /* 0x000fe200000010ff */
[C---:B------:R-:W-:Y:S01]  /*17f20*/  FMUL R220, R102.reuse, R220 ;  /* 0x000000dc66dc7220 */ /* 0x040fe20000400000 */
[----:B------:R0:W-:Y:S01]  /*17f30*/  STS.128 [R36+0xb00], R8 ;  /* 0x000b000824007388 */ /* 0x0001e20000000c00 */
        /* <DEDUP_REMOVED lines=8> */
[----:B------:R-:W-:Y:S01]  /*17fc0*/  FMUL R212, R102, R212 ;  /* 0x000000d466d47220 */ /* 0x000fe20000400000 */
[----:B0-----:R-:W-:Y:S01]  /*17fd0*/  F2FP.BF16.PACK_AB R8, R149, R252 ;  /* 0x000000fc9508723e */ /* 0x001fe200000010ff */
[C---:B------:R-:W-:Y:S01]  /*17fe0*/  FMUL R25, R112.reuse, R53 ;  /* 0x0000003570197220 */ /* 0x040fe20000400000 */
[----:B------:R-:W-:Y:S01]  /*17ff0*/  F2FP.BF16.PACK_AB R9, R141, R145 ;  /* 0x000000918d09723e */ /* 0x000fe200000010ff */
[----:B------:R-:W-:Y:S01]  /*18000*/  FMUL R57, R112, R57 ;  /* 0x0000003970397220 */ /* 0x000fe20000400000 */
[----:B------:R-:W-:Y:S01]  /*18010*/  F2FP.BF16.PACK_AB R10, R133, R137 ;  /* 0x00000089850a723e */ /* 0x000fe200000010ff */
[----:B------:R-:W-:Y:S01]  /*18020*/  FMUL R102, R117, R15 ;  /* 0x0000000f75667220 */ /* 0x000fe20000400000 */
[----:B------:R-:W-:Y:S01]  /*18030*/  F2FP.BF16.PACK_AB R11, R125, R129 ;  /* 0x000000817d0b723e */ /* 0x000fe200000010ff */
[----:B------:R-:W-:Y:S01]  /*18040*/  FMUL R114, R117, R14 ;  /* 0x0000000e75727220 */ /* 0x000fe20000400000 */
[----:B------:R-:W-:Y:S01]  /*18050*/  LEA R56, P0, R17, R2, 0x1 ;  /* 0x0000000211387211 */ /* 0x000fe200078008ff */
        /* <DEDUP_REMOVED lines=9> */
[----:B------:R-:W-:Y:S01]  /*180f0*/  IMAD R19, R184, 0x2, R17 ;  /* 0x00000002b8137824 */ /* 0x000fe200078e0211 */
[----:B------:R0:W-:Y:S01]  /*18100*/  STS.128 [R36], R4 ;  /* 0x0000000424007388 */ /* 0x0001e20000000c00 */
[----:B------:R-:W-:Y:S02]  /*18110*/  F2FP.BF16.PACK_AB R25, R25, R57 ;  /* 0x000000391919723e */ /* 0x000fe400000010ff */
[----:B------:R-:W-:Y:S01]  /*18120*/  LEA.HI.X.SX32 R57, R17, R3, 0x1, P0 ;  /* 0x0000000311397211 */ /* 0x000fe200000f0eff */
[----:B------:R1:W-:Y:S01]  /*18130*/  STS.128 [R36+0xc00], R8 ;  /* 0x000c000824007388 */ /* 0x0003e20000000c00 */
[----:B------:R-:W-:-:S02]  /*18140*/  F2FP.BF16.PACK_AB R12, R12, R98 ;  /* 0x000000620c0c723e */ /* 0x000fc400000010ff */
[----:B------:R-:W-:Y:S02]  /*18150*/  F2FP.BF16.PACK_AB R13, R13, R90 ;  /* 0x0000005a0d0d723e */ /* 0x000fe400000010ff */
[----:B------:R-:W-:Y:S02]  /*18160*/  F2FP.BF16.PACK_AB R14, R14, R82 ;  /* 0x000000520e0e723e */ /* 0x000fe400000010ff */
[----:B------:R-:W-:Y:S01]  /*18170*/  F2FP.BF16.PACK_AB R15, R15, R74 ;  /* 0x0000004a0f0f723e */ /* 0x000fe200000010ff */
[----:B------:R-:W-:Y:S01]  /*18180*/  FMUL R193, R195, R20 ;  /* 0x00000014c3c17220 */ /* 0x000fe20000400000 */
[----:B0-----:R-:W-:Y:S02]  /*18190*/  F2FP.BF16.PACK_AB R5, R54, R58 ;  /* 0x0000003a3605723e */ /* 0x001fe400000010ff */
[C---:B------:R-:W-:Y:S02]  /*181a0*/  LEA R54, P0, R19.reuse, R2, 0x1 ;  /* 0x0000000213367211 */ /* 0x040fe400078008ff */
[----:B-1----:R-:W-:Y:S01]  /*181b0*/  LEA R9, R184, R19, 0x1 ;  /* 0x00000013b8097211 */ /* 0x002fe200078e08ff */
[----:B------:R-:W-:Y:S01]  /*181c0*/  FMUL R20, R112, R60 ;  /* 0x0000003c70147220 */ /* 0x000fe20000400000 */
[----:B------:R-:W-:Y:S01]  /*181d0*/  LEA.HI.X.SX32 R55, R19, R3, 0x1, P0 ;  /* 0x0000000313377211 */ /* 0x000fe200000f0eff */
[----:B------:R0:W-:Y:S01]  /*181e0*/  STS.128 [R36+0x80], R12 ;  /* 0x0000800c24007388 */ /* 0x0001e20000000c00 */
[----:B------:R-:W-:Y:S01]  /*181f0*/  LEA R60, P0, R9, R2, 0x1 ;  /* 0x00000002093c7211 */ /* 0x000fe200078008ff */
[----:B------:R-:W-:-:S02]  /*18200*/  IMAD R11, R184, 0x2, R9 ;  /* 0x00000002b80b7824 */ /* 0x000fc400078e0209 */
[C---:B------:R-:W-:Y:S02]  /*18210*/  FMUL R155, R117.reuse, R155 ;  /* 0x0000009b759b7220 */ /* 0x040fe40000400000 */
[C---:B------:R-:W-:Y:S02]  /*18220*/  FMUL R154, R117.reuse, R154 ;  /* 0x0000009a759a7220 */ /* 0x040fe40000400000 */
[C---:B------:R-:W-:Y:S02]  /*18230*/  FMUL R159, R117.reuse, R159 ;  /* 0x0000009f759f7220 */ /* 0x040fe40000400000 */
[C---:B------:R-:W-:Y:S02]  /*18240*/  FMUL R158, R117.reuse, R158 ;  /* 0x0000009e759e7220 */ /* 0x040fe40000400000 */
[----:B------:R-:W-:Y:S02]  /*18250*/  FMUL R116, R117, R22 ;  /* 0x0000001675747220 */ /* 0x000fe40000400000 */
[----:B------:R-:W-:-:S02]  /*18260*/  FMUL R152, R195, R152 ;  /* 0x00000098c3987220 */ /* 0x000fc40000400000 */
[----:B------:R-:W-:Y:S01]  /*18270*/  FMUL R156, R195, R156 ;  /* 0x0000009cc39c7220 */ /* 0x000fe20000400000 */
[----:B0-----:R-:W-:Y:S01]  /*18280*/  F2FP.BF16.PACK_AB R12, R109, R40 ;  /* 0x000000286d0c723e */ /* 0x001fe200000010ff */
[----:B------:R-:W-:Y:S01]  /*18290*/  FMUL R117, R117, R26 ;  /* 0x0000001a75757220 */ /* 0x000fe20000400000 */
[----:B------:R-:W-:Y:S01]  /*182a0*/  F2FP.BF16.PACK_AB R13, R28, R32 ;  /* 0x000000201c0d723e */ /* 0x000fe200000010ff */
[----:B------:R-:W-:Y:S01]  /*182b0*/  FMUL R195, R195, R24 ;  /* 0x00000018c3c37220 */ /* 0x000fe20000400000 */
[----:B------:R-:W-:Y:S02]  /*182c0*/  F2FP.BF16.PACK_AB R14, R168, R172 ;  /* 0x000000aca80e723e */ /* 0x000fe400000010ff */
[----:B------:R-:W-:Y:S01]  /*182d0*/  F2FP.BF16.PACK_AB R15, R160, R164 ;  /* 0x000000a4a00f723e */ /* 0x000fe200000010ff */
[----:B------:R-:W-:Y:S01]  /*182e0*/  FMUL R24, R112, R61 ;  /* 0x0000003d70187220 */ /* 0x000fe20000400000 */
[----:B------:R-:W-:Y:S02]  /*182f0*/  F2FP.BF16.PACK_AB R4, R62, R66 ;  /* 0x000000423e04723e */ /* 0x000fe400000010ff */
[-C--:B------:R-:W-:Y:S01]  /*18300*/  LEA.HI.X.SX32 R61, R9, R3.reuse, 0x1, P0 ;  /* 0x00000003093d7211 */ /* 0x080fe200000f0eff */
[----:B------:R-:W-:Y:S01]  /*18310*/  IMAD R9, R184, 0x2, R11 ;  /* 0x00000002b8097824 */ /* 0x000fe200078e020b */
[C---:B------:R-:W-:Y:S01]  /*18320*/  LEA R62, P0, R11.reuse, R2, 0x1 ;  /* 0x000000020b3e7211 */ /* 0x040fe200078008ff */
[----:B------:R0:W-:Y:S03]  /*18330*/  STS.128 [R36+0x200], R12 ;  /* 0x0002000c24007388 */ /* 0x0001e60000000c00 */
[----:B------:R-:W-:-:S02]  /*18340*/  LEA.HI.X.SX32 R63, R11, R3, 0x1, P0 ;  /* 0x000000030b3f7211 */ /* 0x000fc400000f0eff */
[C---:B------:R-:W-:Y:S02]  /*18350*/  LEA R70, P0, R9.reuse, R2, 0x1 ;  /* 0x0000000209467211 */ /* 0x040fe400078008ff */
[----:B------:R-:W-:Y:S02]  /*18360*/  LEA R11, R184, R9, 0x1 ;  /* 0x00000009b80b7211 */ /* 0x000fe400078e08ff */
[----:B------:R-:W-:Y:S02]  /*18370*/  LEA.HI.X.SX32 R71, R9, R3, 0x1, P0 ;  /* 0x0000000309477211 */ /* 0x000fe400000f0eff */
[----:B0-----:R-:W-:Y:S02]  /*18380*/  F2FP.BF16.PACK_AB R12, R116, R117 ;  /* 0x00000075740c723e */ /* 0x001fe400000010ff */
[----:B------:R-:W-:Y:S02]  /*18390*/  F2FP.BF16.PACK_AB R13, R114, R115 ;  /* 0x00000073720d723e */ /* 0x000fe400000010ff */
[----:B------:R-:W-:-:S02]  /*183a0*/  F2FP.BF16.PACK_AB R14, R103, R105 ;  /* 0x00000069670e723e */ /* 0x000fc400000010ff */
[----:B------:R-:W-:Y:S02]  /*183b0*/  F2FP.BF16.PACK_AB R15, R154, R158 ;  /* 0x0000009e9a0f723e */ /* 0x000fe400000010ff */
[----:B------:R-:W-:-:S03]  /*183c0*/  LEA R68, P0, R11, R2, 0x1 ;  /* 0x000000020b447211 */ /* 0x000fc600078008ff */
[----:B------:R0:W-:Y:S01]  /*183d0*/  STS.128 [R36+0x380], R12 ;  /* 0x0003800c24007388 */ /* 0x0001e20000000c00 */
[----:B------:R-:W-:Y:S02]  /*183e0*/  LEA.HI.X.SX32 R69, R11, R3, 0x1, P0 ;  /* 0x000000030b457211 */ /* 0x000fe400000f0eff */
[----:B------:R-:W-:Y:S02]  /*183f0*/  F2FP.BF16.PACK_AB R8, R214, R212 ;  /* 0x000000d4d608723e */ /* 0x000fe400000010ff */
[----:B------:R-:W-:Y:S02]  /*18400*/  F2FP.BF16.PACK_AB R9, R218, R216 ;  /* 0x000000d8da09723e */ /* 0x000fe400000010ff */
[----:B------:R-:W-:Y:S02]  /*18410*/  F2FP.BF16.PACK_AB R10, R222, R220 ;  /* 0x000000dcde0a723e */ /* 0x000fe400000010ff */
[----:B0-----:R-:W-:Y:S02]  /*18420*/  F2FP.BF16.PACK_AB R12, R150, R249 ;  /* 0x000000f9960c723e */ /* 0x001fe400000010ff */
[----:B------:R-:W-:-:S02]  /*18430*/  F2FP.BF16.PACK_AB R13, R142, R146 ;  /* 0x000000928e0d723e */ /* 0x000fc400000010ff */
[----:B------:R-:W-:Y:S02]  /*18440*/  F2FP.BF16.PACK_AB R14, R134, R138 ;  /* 0x0000008a860e723e */ /* 0x000fe400000010ff */
[----:B------:R-:W-:-:S05]  /*18450*/  F2FP.BF16.PACK_AB R15, R126, R130 ;  /* 0x000000827e0f723e */ /* 0x000fca00000010ff */
[----:B------:R0:W-:Y:S02]  /*18460*/  STS.128 [R36+0x480], R12 ;  /* 0x0004800c24007388 */ /* 0x0001e40000000c00 */
[----:B0-----:R-:W-:Y:S01]  /*18470*/  IMAD R13, R184, 0x2, R11 ;  /* 0x00000002b80d7824 */ /* 0x001fe200078e020b */
[----:B------:R-:W-:-:S05]  /*18480*/  F2FP.BF16.PACK_AB R11, R198, R196 ;  /* 0x000000c4c60b723e */ /* 0x000fca00000010ff */
[----:B------:R0:W-:Y:S02]  /*18490*/  STS.128 [R36+0x580], R8 ;  /* 0x0005800824007388 */ /* 0x0001e40000000c00 */
[----:B0-----:R-:W-:Y:S02]  /*184a0*/  F2FP.BF16.PACK_AB R8, R202, R200 ;  /* 0x000000c8ca08723e */ /* 0x001fe400000010ff */
[----:B------:R-:W-:Y:S02]  /*184b0*/  F2FP.BF16.PACK_AB R9, R206, R204 ;  /* 0x000000ccce09723e */ /* 0x000fe400000010ff */
[----:B------:R-:W-:Y:S02]  /*184c0*/  F2FP.BF16.PACK_AB R10, R208, R207 ;  /* 0x000000cfd00a723e */ /* 0x000fe400000010ff */
[----:B------:R-:W-:-:S05]  /*184d0*/  F2FP.BF16.PACK_AB R11, R211, R209 ;  /* 0x000000d1d30b723e */ /* 0x000fca00000010ff */
[----:B------:R0:W-:Y:S01]  /*184e0*/  STS.128 [R36+0x600], R8 ;  /* 0x0006000824007388 */ /* 0x0001e20000000c00 */
[----:B------:R-:W-:Y:S02]  /*184f0*/  F2FP.BF16.PACK_AB R206, R0, R185 ;  /* 0x000000b900ce723e */ /* 0x000fe400000010ff */
[----:B0-----:R-:W-:Y:S02]  /*18500*/  F2FP.BF16.PACK_AB R8, R247, R238 ;  /* 0x000000eef708723e */ /* 0x001fe400000010ff */
[----:B------:R-:W3:Y:S01]  /*18510*/  LDL.LU R247, [R1+0x690] ;  /* 0x0006900001f77983 */ /* 0x000ee20000300800 */
[----:B------:R-:W-:-:S03]  /*18520*/  F2FP.BF16.PACK_AB R9, R245, R239 ;  /* 0x000000eff509723e */ /* 0x000fc600000010ff */
[----:B------:R-:W4:Y:S04]  /*18530*/  LDL.LU R238, [R1+0x68c] ;  /* 0x00068c0001ee7983 */ /* 0x000f280000300800 */
[----:B------:R-:W3:Y:S01]  /*18540*/  LDL.LU R245, [R1+0x688] ;  /* 0x0006880001f57983 */ /* 0x000ee20000300800 */
[----:B--2---:R-:W-:-:S03]  /*18550*/  F2FP.BF16.PACK_AB R10, R110, R241 ;  /* 0x000000f16e0a723e */ /* 0x004fc600000010ff */
[----:B------:R-:W4:Y:S01]  /*18560*/  LDL.LU R239, [R1+0x684] ;  /* 0x0006840001ef7983 */ /* 0x000f220000300800 */
[----:B------:R-:W-:-:S03]  /*18570*/  F2FP.BF16.PACK_AB R207, R243, R244 ;  /* 0x000000f4f3cf723e */ /* 0x000fc600000010ff */
[----:B------:R-:W2:Y:S04]  /*18580*/  LDL.LU R0, [R1+0x680] ;  /* 0x0006800001007983 */ /* 0x000ea80000300800 */
[----:B------:R-:W2:Y:S04]  /*18590*/  LDL.LU R185, [R1+0x67c] ;  /* 0x00067c0001b97983 */ /* 0x000ea80000300800 */
[----:B------:R-:W2:Y:S04]  /*185a0*/  LDL.LU R241, [R1+0x9c] ;  /* 0x00009c0001f17983 */ /* 0x000ea80000300800 */
[----:B------:R-:W2:Y:S01]  /*185b0*/  LDL.LU R243, [R1+0x678] ;  /* 0x0006780001f37983 */ /* 0x000ea20000300800 */
[----:B------:R-:W-:-:S02]  /*185c0*/  F2FP.BF16.PACK_AB R6, R178, R182 ;  /* 0x000000b6b206723e */ /* 0x000fc400000010ff */
[----:B------:R-:W-:Y:S01]  /*185d0*/  F2FP.BF16.PACK_AB R7, R46, R50 ;  /* 0x000000322e07723e */ /* 0x000fe200000010ff */
[C---:B------:R-:W-:Y:S01]  /*185e0*/  FMUL R64, R112.reuse, R64 ;  /* 0x0000004070407220 */ /* 0x040fe20000400000 */
[----:B------:R-:W-:Y:S01]  /*185f0*/  LEA R72, P0, R13, R2, 0x1 ;  /* 0x000000020d487211 */ /* 0x000fe200078008ff */
[----:B------:R-:W-:Y:S01]  /*18600*/  FMUL R65, R112, R65 ;  /* 0x0000004170417220 */ /* 0x000fe20000400000 */
[----:B------:R-:W2:Y:S04]  /*18610*/  LDL.LU R244, [R1+0x674] ;  /* 0x0006740001f47983 */ /* 0x000ea80000300800 */
[----:B------:R0:W-:Y:S02]  /*18620*/  STS.128 [R36+0x180], R4 ;  /* 0x0001800424007388 */ /* 0x0001e40000000c00 */
[----:B0-----:R-:W-:-:S02]  /*18630*/  F2FP.BF16.PACK_AB R4, R193, R195 ;  /* 0x000000c3c104723e */ /* 0x001fc400000010ff */
[----:B------:R-:W-:Y:S02]  /*18640*/  F2FP.BF16.PACK_AB R5, R189, R191 ;  /* 0x000000bfbd05723e */ /* 0x000fe400000010ff */
[----:B------:R-:W-:Y:S02]  /*18650*/  F2FP.BF16.PACK_AB R6, R118, R122 ;  /* 0x0000007a7606723e */ /* 0x000fe400000010ff */
[----:B------:R-:W-:-:S05]  /*18660*/  F2FP.BF16.PACK_AB R7, R152, R156 ;  /* 0x0000009c9807723e */ /* 0x000fca00000010ff */
[----:B------:R0:W-:Y:S02]  /*18670*/  STS.128 [R36+0x300], R4 ;  /* 0x0003000424007388 */ /* 0x0001e40000000c00 */
[----:B0-----:R-:W-:Y:S02]  /*18680*/  F2FP.BF16.PACK_AB R4, R148, R251 ;  /* 0x000000fb9404723e */ /* 0x001fe400000010ff */
[----:B------:R-:W-:Y:S02]  /*18690*/  F2FP.BF16.PACK_AB R5, R140, R144 ;  /* 0x000000908c05723e */ /* 0x000fe400000010ff */
[----:B------:R-:W-:Y:S02]  /*186a0*/  F2FP.BF16.PACK_AB R6, R132, R136 ;  /* 0x000000888406723e */ /* 0x000fe400000010ff */
[----:B------:R-:W-:-:S05]  /*186b0*/  F2FP.BF16.PACK_AB R7, R124, R128 ;  /* 0x000000807c07723e */ /* 0x000fca00000010ff */
[----:B------:R0:W-:Y:S01]  /*186c0*/  STS.128 [R36+0x400], R4 ;  /* 0x0004000424007388 */ /* 0x0001e20000000c00 */
[----:B------:R-:W-:Y:S02]  /*186d0*/  LEA.HI.X.SX32 R73, R13, R3, 0x1, P0 ;  /* 0x000000030d497211 */ /* 0x000fe400000f0eff */
[----:B0-----:R-:W-:Y:S02]  /*186e0*/  F2FP.BF16.PACK_AB R4, R226, R224 ;  /* 0x000000e0e204723e */ /* 0x001fe400000010ff */
[----:B------:R-:W-:Y:S02]  /*186f0*/  F2FP.BF16.PACK_AB R5, R230, R228 ;  /* 0x000000e4e605723e */ /* 0x000fe400000010ff */
[----:B------:R-:W-:Y:S02]  /*18700*/  F2FP.BF16.PACK_AB R6, R234, R232 ;  /* 0x000000e8ea06723e */ /* 0x000fe400000010ff */
[----:B------:R-:W-:-:S05]  /*18710*/  F2FP.BF16.PACK_AB R7, R123, R120 ;  /* 0x000000787b07723e */ /* 0x000fca00000010ff */
[----:B------:R0:W-:Y:S02]  /*18720*/  STS.128 [R36+0x500], R4 ;  /* 0x0005000424007388 */ /* 0x0001e40000000c00 */
[----:B0-----:R-:W-:-:S05]  /*18730*/  IMAD R5, R184, 0x2, R13 ;  /* 0x00000002b8057824 */ /* 0x001fca00078e020d */
[CC--:B------:R-:W-:Y:S02]  /*18740*/  LEA R74, P0, R5.reuse, R2.reuse, 0x1 ;  /* 0x00000002054a7211 */ /* 0x0c0fe400078008ff */
[C---:B------:R-:W-:Y:S02]  /*18750*/  LEA R7, R184.reuse, R5, 0x1 ;  /* 0x00000005b8077211 */ /* 0x040fe400078e08ff */
[----:B------:R-:W-:Y:S02]  /*18760*/  LEA.HI.X.SX32 R75, R5, R3, 0x1, P0 ;  /* 0x00000003054b7211 */ /* 0x000fe400000f0eff */
[----:B------:R-:W-:Y:S01]  /*18770*/  LEA R118, P0, R7, R2, 0x1 ;  /* 0x0000000207767211 */ /* 0x000fe200078008ff */
[----:B------:R-:W-:-:S03]  /*18780*/  IMAD R5, R184, 0x2, R7 ;  /* 0x00000002b8057824 */ /* 0x000fc600078e0207 */
[-C--:B------:R-:W-:Y:S01]  /*18790*/  LEA.HI.X.SX32 R119, R7, R3.reuse, 0x1, P0 ;  /* 0x0000000307777211 */ /* 0x080fe200000f0eff */
[----:B------:R-:W-:Y:S01]  /*187a0*/  IMAD R7, R184, 0x2, R5 ;  /* 0x00000002b8077824 */ /* 0x000fe200078e0205 */
[C---:B------:R-:W-:Y:S02]  /*187b0*/  LEA R4, P0, R5.reuse, R2, 0x1 ;  /* 0x0000000205047211 */ /* 0x040fe400078008ff */
[----:B------:R-:W-:Y:S02]  /*187c0*/  F2FP.BF16.PACK_AB R20, R20, R64 ;  /* 0x000000401414723e */ /* 0x000fe400000010ff */
[----:B------:R-:W-:Y:S02]  /*187d0*/  LEA.HI.X.SX32 R5, R5, R3, 0x1, P0 ;  /* 0x0000000305057211 */ /* 0x000fe400000f0eff */
[----:B------:R-:W-:Y:S02]  /*187e0*/  LEA R64, P0, R7, R2, 0x1 ;  /* 0x0000000207407211 */ /* 0x000fe400078008ff */
[----:B------:R-:W-:-:S02]  /*187f0*/  LEA R13, R184, R7, 0x1 ;  /* 0x00000007b80d7211 */ /* 0x000fc400078e08ff */
[----:B------:R-:W-:Y:S02]  /*18800*/  F2FP.BF16.PACK_AB R24, R24, R65 ;  /* 0x000000411818723e */ /* 0x000fe400000010ff */
[----:B------:R-:W-:Y:S01]  /*18810*/  LEA.HI.X.SX32 R65, R7, R3, 0x1, P0 ;  /* 0x0000000307417211 */ /* 0x000fe200000f0eff */
[----:B------:R-:W-:Y:S01]  /*18820*/  IMAD R7, R184, 0x2, R13 ;  /* 0x00000002b8077824 */ /* 0x000fe200078e020d */
[----:B------:R-:W-:-:S04]  /*18830*/  LEA R66, P0, R13, R2, 0x1 ;  /* 0x000000020d427211 */ /* 0x000fc800078008ff */
[----:B------:R-:W-:Y:S01]  /*18840*/  LEA.HI.X.SX32 R67, R13, R3, 0x1, P0 ;  /* 0x000000030d437211 */ /* 0x000fe200000f0eff */
[----:B------:R-:W-:Y:S01]  /*18850*/  IMAD R13, R184, 0x2, R7 ;  /* 0x00000002b80d7824 */ /* 0x000fe200078e0207 */
[----:B------:R-:W-:-:S04]  /*18860*/  LEA R116, P0, R7, R2, 0x1 ;  /* 0x0000000207747211 */ /* 0x000fc800078008ff */
[----:B------:R-:W-:Y:S02]  /*18870*/  LEA.HI.X.SX32 R117, R7, R3, 0x1, P0 ;  /* 0x0000000307757211 */ /* 0x000fe400000f0eff */
[CC--:B------:R-:W-:Y:S02]  /*18880*/  LEA R58, P0, R13.reuse, R2.reuse, 0x1 ;  /* 0x000000020d3a7211 */ /* 0x0c0fe400078008ff */
[C---:B------:R-:W-:Y:S02]  /*18890*/  LEA R7, R184.reuse, R13, 0x1 ;  /* 0x0000000db8077211 */ /* 0x040fe400078e08ff */
[-C--:B------:R-:W-:Y:S02]  /*188a0*/  LEA.HI.X.SX32 R59, R13, R3.reuse, 0x1, P0 ;  /* 0x000000030d3b7211 */ /* 0x080fe400000f0eff */
[C---:B------:R-:W-:Y:S01]  /*188b0*/  LEA R52, P0, R7.reuse, R2, 0x1 ;  /* 0x0000000207347211 */ /* 0x040fe200078008ff */
[----:B------:R-:W-:Y:S02]  /*188c0*/  IMAD R13, R184, 0x2, R7 ;  /* 0x00000002b80d7824 */ /* 0x000fe400078e0207 */
[----:B------:R-:W-:Y:S01]  /*188d0*/  FMUL R48, R112, R48 ;  /* 0x0000003070307220 */ /* 0x000fe20000400000 */
[----:B------:R-:W-:Y:S01]  /*188e0*/  LEA.HI.X.SX32 R53, R7, R3, 0x1, P0 ;  /* 0x0000000307357211 */ /* 0x000fe200000f0eff */
[----:B------:R-:W-:Y:S01]  /*188f0*/  IMAD R7, R184, 0x2, R13 ;  /* 0x00000002b8077824 */ /* 0x000fe200078e020d */
[----:B------:R-:W-:Y:S01]  /*18900*/  LEA R50, P0, R13, R2, 0x1 ;  /* 0x000000020d327211 */ /* 0x000fe200078008ff */
[----:B------:R-:W-:Y:S01]  /*18910*/  FMUL R49, R112, R49 ;  /* 0x0000003170317220 */ /* 0x000fe20000400000 */
[----:B------:R-:W-:-:S02]  /*18920*/  F2FP.BF16.PACK_AB R23, R23, R48 ;  /* 0x000000301717723e */ /* 0x000fc400000010ff */
[----:B------:R-:W-:Y:S02]  /*18930*/  LEA.HI.X.SX32 R51, R13, R3, 0x1, P0 ;  /* 0x000000030d337211 */ /* 0x000fe400000f0eff */
[----:B------:R-:W-:Y:S02]  /*18940*/  LEA R48, P0, R7, R2, 0x1 ;  /* 0x0000000207307211 */ /* 0x000fe400078008ff */
[----:B------:R-:W-:Y:S01]  /*18950*/  LEA R13, R184, R7, 0x1 ;  /* 0x00000007b80d7211 */ /* 0x000fe200078e08ff */
[C---:B------:R-:W-:Y:S01]  /*18960*/  FMUL R22, R112.reuse, R176 ;  /* 0x000000b070167220 */ /* 0x040fe20000400000 */
[----:B------:R-:W-:Y:S01]  /*18970*/  F2FP.BF16.PACK_AB R27, R27, R49 ;  /* 0x000000311b1b723e */ /* 0x000fe200000010ff */
[----:B------:R-:W-:Y:S01]  /*18980*/  FMUL R180, R112, R180 ;  /* 0x000000b470b47220 */ /* 0x000fe20000400000 */
[----:B------:R-:W-:Y:S01]  /*18990*/  LEA.HI.X.SX32 R49, R7, R3, 0x1, P0 ;  /* 0x0000000307317211 */ /* 0x000fe200000f0eff */
[----:B------:R-:W-:Y:S01]  /*189a0*/  IMAD R7, R184, 0x2, R13 ;  /* 0x00000002b8077824 */ /* 0x000fe200078e020d */
[----:B------:R-:W-:-:S02]  /*189b0*/  LEA R46, P0, R13, R2, 0x1 ;  /* 0x000000020d2e7211 */ /* 0x000fc400078008ff */
[----:B------:R-:W-:Y:S01]  /*189c0*/  F2FP.BF16.PACK_AB R22, R22, R180 ;  /* 0x000000b41616723e */ /* 0x000fe200000010ff */
[----:B------:R-:W-:Y:S01]  /*189d0*/  IMAD R15, R184, 0x2, R7 ;  /* 0x00000002b80f7824 */ /* 0x000fe200078e0207 */
[----:B------:R-:W-:Y:S01]  /*189e0*/  LEA.HI.X.SX32 R47, R13, R3, 0x1, P0 ;  /* 0x000000030d2f7211 */ /* 0x000fe200000f0eff */
[C---:B------:R-:W-:Y:S01]  /*189f0*/  FMUL R26, R112.reuse, R177 ;  /* 0x000000b1701a7220 */ /* 0x040fe20000400000 */
[C---:B------:R-:W-:Y:S01]  /*18a00*/  LEA R44, P0, R7.reuse, R2, 0x1 ;  /* 0x00000002072c7211 */ /* 0x040fe200078008ff */
[----:B------:R-:W-:Y:S01]  /*18a10*/  FMUL R181, R112, R181 ;  /* 0x000000b570b57220 */ /* 0x000fe20000400000 */
[----:B------:R0:W-:Y:S01]  /*18a20*/  STS.128 [R36+0x100], R20 ;  /* 0x0001001424007388 */ /* 0x0001e20000000c00 */
[----:B------:R-:W-:Y:S02]  /*18a30*/  F2FP.BF16.PACK_AB R12, R242, R237 ;  /* 0x000000edf20c723e */ /* 0x000fe400000010ff */
[----:B------:R-:W-:Y:S02]  /*18a40*/  LEA.HI.X.SX32 R45, R7, R3, 0x1, P0 ;  /* 0x00000003072d7211 */ /* 0x000fe400000f0eff */
[----:B------:R-:W-:-:S02]  /*18a50*/  F2FP.BF16.PACK_AB R13, R236, R187 ;  /* 0x000000bbec0d723e */ /* 0x000fc400000010ff */
[----:B------:R-:W-:Y:S02]  /*18a60*/  F2FP.BF16.PACK_AB R28, R39, R43 ;  /* 0x0000002b271c723e */ /* 0x000fe400000010ff */
[----:B------:R-:W-:Y:S02]  /*18a70*/  LEA R7, R184, R15, 0x1 ;  /* 0x0000000fb8077211 */ /* 0x000fe400078e08ff */
[----:B------:R-:W-:Y:S02]  /*18a80*/  F2FP.BF16.PACK_AB R14, R246, R240 ;  /* 0x000000f0f60e723e */ /* 0x000fe400000010ff */
[----:B0-----:R-:W-:Y:S02]  /*18a90*/  F2FP.BF16.PACK_AB R20, R38, R42 ;  /* 0x0000002a2614723e */ /* 0x001fe400000010ff */
[----:B------:R-:W-:-:S04]  /*18aa0*/  LEA R42, P0, R15, R2, 0x1 ;  /* 0x000000020f2a7211 */ /* 0x000fc800078008ff */
[----:B------:R-:W-:Y:S02]  /*18ab0*/  LEA.HI.X.SX32 R43, R15, R3, 0x1, P0 ;  /* 0x000000030f2b7211 */ /* 0x000fe400000f0eff */
[----:B---3--:R-:W-:Y:S02]  /*18ac0*/  F2FP.BF16.PACK_AB R11, R245, R247 ;  /* 0x000000f7f50b723e */ /* 0x008fe400000010ff */
[----:B------:R-:W3:Y:S04]  /*18ad0*/  LDL.LU R245, [R1+0x670] ;  /* 0x0006700001f57983 */ /* 0x000ee80000300800 */
[----:B------:R-:W3:Y:S04]  /*18ae0*/  LDL.LU R247, [R1+0x66c] ;  /* 0x00066c0001f77983 */ /* 0x000ee80000300800 */
[----:B------:R-:W3:Y:S04]  /*18af0*/  LDL.LU R79, [R1+0xa4] ;  /* 0x0000a400014f7983 */ /* 0x000ee80000300800 */
[----:B------:R-:W3:Y:S04]  /*18b00*/  LDL.LU R112, [R1+0xb4] ;  /* 0x0000b40001707983 */ /* 0x000ee80000300800 */
[----:B------:R-:W3:Y:S04]  /*18b10*/  LDL.LU R176, [R1+0xc4] ;  /* 0x0000c40001b07983 */ /* 0x000ee80000300800 */
[----:B------:R-:W3:Y:S04]  /*18b20*/  LDL.LU R177, [R1+0xbc] ;  /* 0x0000bc0001b17983 */ /* 0x000ee80000300800 */
[----:B------:R-:W3:Y:S04]  /*18b30*/  LDL.LU R242, [R1+0x668] ;  /* 0x0006680001f27983 */ /* 0x000ee80000300800 */
[----:B------:R-:W3:Y:S01]  /*18b40*/  LDL.LU R110, [R1+0xec] ;  /* 0x0000ec00016e7983 */ /* 0x000ee20000300800 */
[----:B----4-:R-:W-:-:S03]  /*18b50*/  F2FP.BF16.PACK_AB R15, R239, R238 ;  /* 0x000000eeef0f723e */ /* 0x010fc600000010ff */
[----:B------:R-:W4:Y:S04]  /*18b60*/  LDL.LU R187, [R1+0xe8] ;  /* 0x0000e80001bb7983 */ /* 0x000f280000300800 */
[----:B------:R-:W4:Y:S04]  /*18b70*/  LDL.LU R236, [R1+0xfc] ;  /* 0x0000fc0001ec7983 */ /* 0x000f280000300800 */
[----:B------:R-:W4:Y:S04]  /*18b80*/  LDL.LU R237, [R1+0xf8] ;  /* 0x0000f80001ed7983 */ /* 0x000f280000300800 */
[----:B------:R-:W4:Y:S04]  /*18b90*/  LDL.LU R246, [R1+0x664] ;  /* 0x0006640001f67983 */ /* 0x000f280000300800 */
[----:B------:R2:W-:Y:S04]  /*18ba0*/  STS.128 [R36+0x680], R8 ;  /* 0x0006800824007388 */ /* 0x0005e80000000c00 */
[----:B------:R-:W4:Y:S04]  /*18bb0*/  LDL.LU R238, [R1+0x118] ;  /* 0x0001180001ee7983 */ /* 0x000f280000300800 */
[----:B------:R-:W4:Y:S01]  /*18bc0*/  LDL.LU R239, [R1+0x108] ;  /* 0x0001080001ef7983 */ /* 0x000f220000300800 */
[----:B--2---:R-:W-:-:S03]  /*18bd0*/  F2FP.BF16.PACK_AB R8, R241, R243 ;  /* 0x000000f3f108723e */ /* 0x004fc600000010ff */
[----:B------:R-:W2:Y:S01]  /*18be0*/  LDL.LU R243, [R1+0x660] ;  /* 0x0006600001f37983 */ /* 0x000ea20000300800 */
[----:B------:R-:W-:Y:S01]  /*18bf0*/  LEA R38, P0, R7, R2, 0x1 ;  /* 0x0000000207267211 */ /* 0x000fe200078008ff */
[----:B------:R-:W-:Y:S01]  /*18c00*/  IMAD R17, R184, 0x2, R7 ;  /* 0x00000002b8117824 */ /* 0x000fe200078e0207 */
[----:B------:R-:W-:Y:S01]  /*18c10*/  F2FP.BF16.PACK_AB R21, R30, R34 ;  /* 0x000000221e15723e */ /* 0x000fe200000010ff */
[----:B------:R-:W2:Y:S01]  /*18c20*/  LDL.LU R240, [R1+0x13c] ;  /* 0x00013c0001f07983 */ /* 0x000ea20000300800 */
[----:B------:R-:W-:Y:S02]  /*18c30*/  F2FP.BF16.PACK_AB R29, R31, R35 ;  /* 0x000000231f1d723e */ /* 0x000fe400000010ff */
[----:B------:R-:W-:Y:S01]  /*18c40*/  F2FP.BF16.PACK_AB R30, R171, R175 ;  /* 0x000000afab1e723e */ /* 0x000fe200000010ff */
[----:B------:R-:W2:Y:S01]  /*18c50*/  LDL.LU R241, [R1+0x138] ;  /* 0x0001380001f17983 */ /* 0x000ea20000300800 */
[----:B------:R-:W-:Y:S02]  /*18c60*/  F2FP.BF16.PACK_AB R31, R163, R167 ;  /* 0x000000a7a31f723e */ /* 0x000fe400000010ff */
[-C--:B------:R-:W-:Y:S01]  /*18c70*/  LEA.HI.X.SX32 R39, R7, R3.reuse, 0x1, P0 ;  /* 0x0000000307277211 */ /* 0x080fe200000f0eff */
[----:B------:R-:W-:Y:S01]  /*18c80*/  IMAD R7, R184, 0x2, R17 ;  /* 0x00000002b8077824 */ /* 0x000fe200078e0211 */
[C---:B------:R-:W-:Y:S01]  /*18c90*/  LEA R32, P0, R17.reuse, R2, 0x1 ;  /* 0x0000000211207211 */ /* 0x040fe200078008ff */
[----:B------:R0:W-:Y:S03]  /*18ca0*/  STS.128 [R36+0xa80], R28 ;  /* 0x000a801c24007388 */ /* 0x0001e60000000c00 */
[----:B------:R-:W-:-:S02]  /*18cb0*/  LEA.HI.X.SX32 R33, R17, R3, 0x1, P0 ;  /* 0x0000000311217211 */ /* 0x000fc400000f0eff */
[----:B------:R-:W-:Y:S02]  /*18cc0*/  LEA R17, R184, R7, 0x1 ;  /* 0x00000007b8117211 */ /* 0x000fe400078e08ff */
[----:B0-----:R-:W-:-:S04]  /*18cd0*/  LEA R30, P0, R7, R2, 0x1 ;  /* 0x00000002071e7211 */ /* 0x001fc800078008ff */
[----:B------:R-:W-:Y:S02]  /*18ce0*/  LEA.HI.X.SX32 R31, R7, R3, 0x1, P0 ;  /* 0x00000003071f7211 */ /* 0x000fe400000f0eff */
[----:B------:R-:W-:Y:S01]  /*18cf0*/  LEA R28, P0, R17, R2, 0x1 ;  /* 0x00000002111c7211 */ /* 0x000fe200078008ff */
[----:B------:R-:W-:-:S03]  /*18d00*/  IMAD R7, R184, 0x2, R17 ;  /* 0x00000002b8077824 */ /* 0x000fc600078e0211 */
[----:B------:R-:W-:Y:S02]  /*18d10*/  LEA.HI.X.SX32 R29, R17, R3, 0x1, P0 ;  /* 0x00000003111d7211 */ /* 0x000fe400000f0eff */
[----:B---3--:R-:W-:Y:S02]  /*18d20*/  F2FP.BF16.PACK_AB R16, R245, R244 ;  /* 0x000000f4f510723e */ /* 0x008fe400000010ff */
[----:B------:R-:W-:Y:S02]  /*18d30*/  F2FP.BF16.PACK_AB R9, R79, R247 ;  /* 0x000000f74f09723e */ /* 0x000fe400000010ff */
[----:B------:R-:W3:Y:S01]  /*18d40*/  LDL.LU R247, [R1+0x65c] ;  /* 0x00065c0001f77983 */ /* 0x000ee20000300800 */
[----:B----4-:R-:W-:-:S03]  /*18d50*/  F2FP.BF16.PACK_AB R10, R112, R246 ;  /* 0x000000f6700a723e */ /* 0x010fc600000010ff */
[----:B------:R-:W3:Y:S04]  /*18d60*/  LDL.LU R246, [R1+0x658] ;  /* 0x0006580001f67983 */ /* 0x000ee80000300800 */
[----:B------:R-:W4:Y:S04]  /*18d70*/  LDL.LU R245, [R1+0x654] ;  /* 0x0006540001f57983 */ /* 0x000f280000300800 */
[----:B------:R-:W4:Y:S01]  /*18d80*/  LDL.LU R244, [R1+0x650] ;  /* 0x0006500001f47983 */ /* 0x000f220000300800 */
[----:B--2---:R-:W-:-:S03]  /*18d90*/  F2FP.BF16.PACK_AB R17, R243, R242 ;  /* 0x000000f2f311723e */ /* 0x004fc600000010ff */
[----:B------:R-:W2:Y:S04]  /*18da0*/  LDL.LU R243, [R1+0x64c] ;  /* 0x00064c0001f37983 */ /* 0x000ea80000300800 */
[----:B------:R-:W2:Y:S01]  /*18db0*/  LDL.LU R242, [R1+0x648] ;  /* 0x0006480001f27983 */ /* 0x000ea20000300800 */
[----:B------:R-:W-:Y:S01]  /*18dc0*/  F2FP.BF16.PACK_AB R11, R176, R177 ;  /* 0x000000b1b00b723e */ /* 0x000fe200000010ff */
[----:B------:R-:W-:Y:S01]  /*18dd0*/  IMAD R19, R184, 0x2, R7 ;  /* 0x00000002b8137824 */ /* 0x000fe200078e0207 */
[C---:B------:R-:W-:Y:S02]  /*18de0*/  LEA R176, P0, R7.reuse, R2, 0x1 ;  /* 0x0000000207b07211 */ /* 0x040fe400078008ff */
[----:B------:R-:W-:Y:S02]  /*18df0*/  F2FP.BF16.PACK_AB R22, R170, R174 ;  /* 0x000000aeaa16723e */ /* 0x000fe400000010ff */
[----:B------:R-:W-:-:S02]  /*18e00*/  LEA.HI.X.SX32 R177, R7, R3, 0x1, P0 ;  /* 0x0000000307b17211 */ /* 0x000fc400000f0eff */
[CC--:B------:R-:W-:Y:S02]  /*18e10*/  LEA R170, P0, R19.reuse, R2.reuse, 0x1 ;  /* 0x0000000213aa7211 */ /* 0x0c0fe400078008ff */
[----:B------:R-:W-:Y:S02]  /*18e20*/  LEA R7, R184, R19, 0x1 ;  /* 0x00000013b8077211 */ /* 0x000fe400078e08ff */
[----:B------:R-:W-:Y:S01]  /*18e30*/  LEA.HI.X.SX32 R171, R19, R3, 0x1, P0 ;  /* 0x0000000313ab7211 */ /* 0x000fe200000f0eff */
[----:B------:R0:W-:Y:S01]  /*18e40*/  STS.128 [R36+0x700], R8 ;  /* 0x0007000824007388 */ /* 0x0001e20000000c00 */
[----:B------:R-:W-:-:S03]  /*18e50*/  LEA R164, P0, R7, R2, 0x1 ;  /* 0x0000000207a47211 */ /* 0x000fc600078008ff */
[----:B------:R-:W1:Y:S01]  /*18e60*/  S2R R252, SR_TID.X ;  /* 0x0000000000fc7919 */ /* 0x000e620000002100 */
[----:B------:R-:W-:Y:S02]  /*18e70*/  LEA.HI.X.SX32 R165, R7, R3, 0x1, P0 ;  /* 0x0000000307a57211 */ /* 0x000fe400000f0eff */
[----:B------:R-:W-:Y:S01]  /*18e80*/  F2FP.BF16.PACK_AB R155, R155, R159 ;  /* 0x0000009f9b9b723e */ /* 0x000fe200000010ff */
[----:B0-----:R-:W-:-:S04]  /*18e90*/  IMAD R9, R184, 0x2, R7 ;  /* 0x00000002b8097824 */ /* 0x001fc800078e0207 */
[----:B------:R-:W-:Y:S01]  /*18ea0*/  IMAD R7, R184, 0x2, R9 ;  /* 0x00000002b8077824 */ /* 0x000fe200078e0209 */
[----:B------:R-:W-:-:S04]  /*18eb0*/  LEA R158, P0, R9, R2, 0x1 ;  /* 0x00000002099e7211 */ /* 0x000fc800078008ff */
[----:B------:R-:W-:Y:S02]  /*18ec0*/  LEA.HI.X.SX32 R159, R9, R3, 0x1, P0 ;  /* 0x00000003099f7211 */ /* 0x000fe400000f0eff */
[----:B---3--:R-:W-:Y:S02]  /*18ed0*/  F2FP.BF16.PACK_AB R18, R246, R247 ;  /* 0x000000f7f612723e */ /* 0x008fe400000010ff */
[----:B------:R-:W3:Y:S04]  /*18ee0*/  LDL.LU R246, [R1+0x644] ;  /* 0x0006440001f67983 */ /* 0x000ee80000300800 */
[----:B------:R-:W3:Y:S01]  /*18ef0*/  LDL.LU R247, [R1+0x640] ;  /* 0x0006400001f77983 */ /* 0x000ee20000300800 */
[----:B----4-:R-:W-:-:S03]  /*18f00*/  F2FP.BF16.PACK_AB R19, R244, R245 ;  /* 0x000000f5f413723e */ /* 0x010fc600000010ff */
[----:B------:R-:W4:Y:S04]  /*18f10*/  LDL.LU R244, [R1+0x63c] ;  /* 0x00063c0001f47983 */ /* 0x000f280000300800 */
[----:B------:R-:W4:Y:S01]  /*18f20*/  LDL.LU R245, [R1+0x638] ;  /* 0x0006380001f57983 */ /* 0x000f220000300800 */
[----:B--2---:R-:W-:-:S03]  /*18f30*/  F2FP.BF16.PACK_AB R76, R242, R243 ;  /* 0x000000f3f24c723e */ /* 0x004fc600000010ff */
[----:B------:R-:W2:Y:S04]  /*18f40*/  LDL.LU R242, [R1+0x634] ;  /* 0x0006340001f27983 */ /* 0x000ea80000300800 */
[----:B------:R-:W2:Y:S01]  /*18f50*/  LDL.LU R243, [R1+0x630] ;  /* 0x0006300001f37983 */ /* 0x000ea20000300800 */
[CC--:B------:R-:W-:Y:S02]  /*18f60*/  LEA R6, P0, R7.reuse, R2.reuse, 0x1 ;  /* 0x0000000207067211 */ /* 0x0c0fe400078008ff */
[C---:B------:R-:W-:Y:S02]  /*18f70*/  LEA R9, R184.reuse, R7, 0x1 ;  /* 0x00000007b8097211 */ /* 0x040fe400078e08ff */
[-C--:B------:R-:W-:Y:S02]  /*18f80*/  LEA.HI.X.SX32 R7, R7, R3.reuse, 0x1, P0 ;  /* 0x0000000307077211 */ /* 0x080fe400000f0eff */
[C---:B------:R-:W-:Y:S01]  /*18f90*/  LEA R8, P0, R9.reuse, R2, 0x1 ;  /* 0x0000000209087211 */ /* 0x040fe200078008ff */
[----:B------:R-:W-:Y:S01]  /*18fa0*/  IMAD R11, R184, 0x2, R9 ;  /* 0x00000002b80b7824 */ /* 0x000fe200078e0209 */
[----:B------:R0:W-:Y:S02]  /*18fb0*/  STS.128 [R36+0xe80], R12 ;  /* 0x000e800c24007388 */ /* 0x0001e40000000c00 */
[----:B------:R-:W-:-:S02]  /*18fc0*/  LEA.HI.X.SX32 R9, R9, R3, 0x1, P0 ;  /* 0x0000000309097211 */ /* 0x000fc400000f0eff */
[C---:B------:R-:W-:Y:S02]  /*18fd0*/  LEA R10, P0, R11.reuse, R2, 0x1 ;  /* 0x000000020b0a7211 */ /* 0x040fe400078008ff */
[----:B------:R-:W-:Y:S01]  /*18fe0*/  F2FP.BF16.PACK_AB R23, R162, R166 ;  /* 0x000000a6a217723e */ /* 0x000fe200000010ff */
[----:B------:R1:W-:Y:S01]  /*18ff0*/  STS.128 [R36+0xf00], R16 ;  /* 0x000f001024007388 */ /* 0x0003e20000000c00 */
[----:B0-----:R-:W-:Y:S01]  /*19000*/  IMAD R13, R184, 0x2, R11 ;  /* 0x00000002b80d7824 */ /* 0x001fe200078e020b */
[-C--:B------:R-:W-:Y:S02]  /*19010*/  LEA.HI.X.SX32 R11, R11, R3.reuse, 0x1, P0 ;  /* 0x000000030b0b7211 */ /* 0x080fe400000f0eff */
[----:B-1----:R-:W-:Y:S01]  /*19020*/  SHF.L.U32 R14, R252, 0xe, RZ ;  /* 0x0000000efc0e7819 */ /* 0x002fe200000006ff */
[----:B------:R-:W-:Y:S01]  /*19030*/  IMAD R15, R184, 0x2, R13 ;  /* 0x00000002b80f7824 */ /* 0x000fe200078e020d */
[C---:B------:R-:W-:Y:S01]  /*19040*/  LEA R12, P0, R13.reuse, R2, 0x1 ;  /* 0x000000020d0c7211 */ /* 0x040fe200078008ff */
[----:B------:R0:W-:Y:S01]  /*19050*/  STS.128 [R36+0x280], R20 ;  /* 0x0002801424007388 */ /* 0x0001e20000000c00 */
[----:B------:R-:W-:Y:S01]  /*19060*/  LOP3.LUT R40, R14, 0x18000, RZ, 0xc0, !PT ;  /* 0x000180000e287812 */ /* 0x000fe200078ec0ff */
[----:B------:R-:W-:Y:S01]  /*19070*/  IMAD R17, R184, 0x2, R15 ;  /* 0x00000002b8117824 */ /* 0x000fe200078e020f */
[----:B------:R-:W-:-:S02]  /*19080*/  LEA.HI.X.SX32 R13, R13, R3, 0x1, P0 ;  /* 0x000000030d0d7211 */ /* 0x000fc400000f0eff */
[C---:B------:R-:W-:Y:S02]  /*19090*/  LEA R14, P0, R15.reuse, R2, 0x1 ;  /* 0x000000020f0e7211 */ /* 0x040fe400078008ff */
[----:B------:R-:W-:Y:S02]  /*190a0*/  F2FP.BF16.PACK_AB R26, R26, R181 ;  /* 0x000000b51a1a723e */ /* 0x000fe400000010ff */
[----:B------:R-:W-:Y:S02]  /*190b0*/  LEA.HI.X.SX32 R15, R15, R3, 0x1, P0 ;  /* 0x000000030f0f7211 */ /* 0x000fe400000f0eff */
[----:B0-----:R-:W-:Y:S02]  /*190c0*/  F2FP.BF16.PACK_AB R20, R110, R187 ;  /* 0x000000bb6e14723e */ /* 0x001fe400000010ff */
[----:B------:R-:W-:Y:S02]  /*190d0*/  F2FP.BF16.PACK_AB R21, R236, R237 ;  /* 0x000000edec15723e */ /* 0x000fe400000010ff */
[----:B------:R-:W-:-:S02]  /*190e0*/  F2FP.BF16.PACK_AB R22, R238, R239 ;  /* 0x000000efee16723e */ /* 0x000fc400000010ff */
[----:B------:R-:W-:Y:S02]  /*190f0*/  F2FP.BF16.PACK_AB R23, R240, R241 ;  /* 0x000000f1f017723e */ /* 0x000fe400000010ff */
[----:B------:R-:W-:-:S03]  /*19100*/  LEA R18, P0, R17, R2, 0x1 ;  /* 0x0000000211127211 */ /* 0x000fc600078008ff */
[----:B------:R0:W-:Y:S01]  /*19110*/  STS.128 [R36+0x780], R20 ;  /* 0x0007801424007388 */ /* 0x0001e20000000c00 */
[----:B------:R-:W-:-:S03]  /*19120*/  LEA.HI.X.SX32 R19, R17, R3, 0x1, P0 ;  /* 0x0000000311137211 */ /* 0x000fc600000f0eff */
[----:B------:R1:W-:Y:S01]  /*19130*/  STS.128 [R36+0x900], R24 ;  /* 0x0009001824007388 */ /* 0x0003e20000000c00 */
[----:B0-----:R-:W-:-:S04]  /*19140*/  IMAD R21, R184, 0x2, R17 ;  /* 0x00000002b8157824 */ /* 0x001fc800078e0211 */
[----:B------:R-:W-:Y:S01]  /*19150*/  IMAD R17, R184, 0x2, R21 ;  /* 0x00000002b8117824 */ /* 0x000fe200078e0215 */
[----:B-1----:R-:W-:-:S04]  /*19160*/  LEA R24, P0, R21, R2, 0x1 ;  /* 0x0000000215187211 */ /* 0x002fc800078008ff */
[----:B------:R-:W-:Y:S02]  /*19170*/  LEA.HI.X.SX32 R25, R21, R3, 0x1, P0 ;  /* 0x0000000315197211 */ /* 0x000fe400000f0eff */
[CC--:B------:R-:W-:Y:S02]  /*19180*/  LEA R16, P0, R17.reuse, R2.reuse, 0x1 ;  /* 0x0000000211107211 */ /* 0x0c0fe400078008ff */
[C---:B------:R-:W-:Y:S02]  /*19190*/  LEA R21, R184.reuse, R17, 0x1 ;  /* 0x00000011b8157211 */ /* 0x040fe400078e08ff */
[----:B------:R-:W-:Y:S02]  /*191a0*/  LEA.HI.X.SX32 R17, R17, R3, 0x1, P0 ;  /* 0x0000000311117211 */ /* 0x000fe400000f0eff */
[----:B------:R-:W-:Y:S01]  /*191b0*/  LEA R20, P0, R21, R2, 0x1 ;  /* 0x0000000215147211 */ /* 0x000fe200078008ff */
[----:B------:R-:W-:-:S03]  /*191c0*/  IMAD R23, R184, 0x2, R21 ;  /* 0x00000002b8177824 */ /* 0x000fc600078e0215 */
[----:B------:R-:W-:Y:S01]  /*191d0*/  LEA.HI.X.SX32 R21, R21, R3, 0x1, P0 ;  /* 0x0000000315157211 */ /* 0x000fe200000f0eff */
[----:B------:R-:W-:Y:S01]  /*191e0*/  IMAD R27, R184, 0x2, R23 ;  /* 0x00000002b81b7824 */ /* 0x000fe200078e0217 */
[----:B------:R-:W-:-:S04]  /*191f0*/  LEA R22, P0, R23, R2, 0x1 ;  /* 0x0000000217167211 */ /* 0x000fc800078008ff */
        /* <DEDUP_REMOVED lines=10> */
[----:B------:R-:W-:Y:S02]  /*192a0*/  LEA R162, P0, R35, R2, 0x1 ;  /* 0x0000000223a27211 */ /* 0x000fe400078008ff */
[C---:B------:R-:W-:Y:S02]  /*192b0*/  LEA R37, R184.reuse, R35, 0x1 ;  /* 0x00000023b8257211 */ /* 0x040fe400078e08ff */
[----:B------:R-:W-:Y:S02]  /*192c0*/  F2FP.BF16.PACK_AB R229, R231, R229 ;  /* 0x000000e5e7e5723e */ /* 0x000fe400000010ff */
[----:B------:R-:W-:Y:S02]  /*192d0*/  F2FP.BF16.PACK_AB R217, R219, R217 ;  /* 0x000000d9dbd9723e */ /* 0x000fe400000010ff */
[----:B------:R-:W-:Y:S01]  /*192e0*/  LEA.HI.X.SX32 R163, R35, R3, 0x1, P0 ;  /* 0x0000000323a37211 */ /* 0x000fe200000f0eff */
[----:B------:R-:W-:Y:S01]  /*192f0*/  IMAD R35, R184, 0x2, R37 ;  /* 0x00000002b8237824 */ /* 0x000fe200078e0225 */
[----:B------:R-:W-:-:S02]  /*19300*/  F2FP.BF16.PACK_AB R152, R106, R108 ;  /* 0x0000006c6a98723e */ /* 0x000fc400000010ff */
[----:B------:R-:W-:Y:S02]  /*19310*/  F2FP.BF16.PACK_AB R153, R102, R104 ;  /* 0x000000686699723e */ /* 0x000fe400000010ff */
[----:B------:R-:W-:Y:S02]  /*19320*/  F2FP.BF16.PACK_AB R154, R100, R101 ;  /* 0x00000065649a723e */ /* 0x000fe400000010ff */
[----:B------:R-:W-:Y:S02]  /*19330*/  F2FP.BF16.PACK_AB R124, R151, R250 ;  /* 0x000000fa977c723e */ /* 0x000fe400000010ff */
[----:B------:R-:W-:Y:S02]  /*19340*/  F2FP.BF16.PACK_AB R125, R143, R147 ;  /* 0x000000938f7d723e */ /* 0x000fe400000010ff */
[----:B------:R-:W-:Y:S02]  /*19350*/  F2FP.BF16.PACK_AB R126, R135, R139 ;  /* 0x0000008b877e723e */ /* 0x000fe400000010ff */
        /* <DEDUP_REMOVED lines=9> */
[CC--:B------:R-:W-:Y:S01]  /*193f0*/  LEA R166, P0, R37.reuse, R2.reuse, 0x1 ;  /* 0x0000000225a67211 */ /* 0x0c0fe200078008ff */
[----:B------:R-:W-:Y:S03]  /*19400*/  STS.128 [R36+0xb80], R152 ;  /* 0x000b809824007388 */ /* 0x000fe60000000c00 */
[----:B------:R-:W-:Y:S01]  /*19410*/  LEA.HI.X.SX32 R167, R37, R3, 0x1, P0 ;  /* 0x0000000325a77211 */ /* 0x000fe200000f0eff */
[----:B------:R-:W-:Y:S01]  /*19420*/  STS.128 [R36+0xc80], R124 ;  /* 0x000c807c24007388 */ /* 0x000fe20000000c00 */
[----:B------:R-:W-:Y:S01]  /*19430*/  LEA R168, P0, R35, R2, 0x1 ;  /* 0x0000000223a87211 */ /* 0x000fe200078008ff */
[----:B------:R-:W-:-:S02]  /*19440*/  IMAD R37, R184, 0x2, R35 ;  /* 0x00000002b8257824 */ /* 0x000fc400078e0223 */
[----:B------:R-:W-:Y:S04]  /*19450*/  STS.128 [R36+0xd00], R228 ;  /* 0x000d00e424007388 */ /* 0x000fe80000000c00 */
[----:B------:R-:W-:Y:S04]  /*19460*/  STS.128 [R36+0xd80], R216 ;  /* 0x000d80d824007388 */ /* 0x000fe80000000c00 */
[----:B------:R-:W-:Y:S01]  /*19470*/  STS.128 [R36+0xe00], R204 ;  /* 0x000e00cc24007388 */ /* 0x000fe20000000c00 */
[----:B------:R-:W-:Y:S02]  /*19480*/  LEA.HI.X.SX32 R169, R35, R3, 0x1, P0 ;  /* 0x0000000323a97211 */ /* 0x000fe400000f0eff */
[----:B------:R-:W-:-:S02]  /*19490*/  LEA R172, P0, R37, R2, 0x1 ;  /* 0x0000000225ac7211 */ /* 0x000fc400078008ff */
[C---:B------:R-:W-:Y:S02]  /*194a0*/  LEA R35, R184.reuse, R37, 0x1 ;  /* 0x00000025b8237211 */ /* 0x040fe400078e08ff */
[-C--:B------:R-:W-:Y:S02]  /*194b0*/  LEA.HI.X.SX32 R173, R37, R3.reuse, 0x1, P0 ;  /* 0x0000000325ad7211 */ /* 0x080fe400000f0eff */
[CC--:B------:R-:W-:Y:S01]  /*194c0*/  LEA R174, P0, R35.reuse, R2.reuse, 0x1 ;  /* 0x0000000223ae7211 */ /* 0x0c0fe200078008ff */
[----:B------:R-:W-:Y:S01]  /*194d0*/  IMAD R37, R184, 0x2, R35 ;  /* 0x00000002b8257824 */ /* 0x000fe200078e0223 */
[----:B------:R-:W-:Y:S02]  /*194e0*/  LOP3.LUT R249, R186, 0xff, RZ, 0xc0, !PT ;  /* 0x000000ffbaf97812 */ /* 0x000fe400078ec0ff */
[----:B------:R-:W-:Y:S01]  /*194f0*/  LEA.HI.X.SX32 R175, R35, R3, 0x1, P0 ;  /* 0x0000000323af7211 */ /* 0x000fe200000f0eff */
[----:B------:R-:W-:Y:S01]  /*19500*/  IMAD R35, R184, 0x2, R37 ;  /* 0x00000002b8237824 */ /* 0x000fe200078e0225 */
[----:B------:R-:W-:-:S02]  /*19510*/  LEA R178, P0, R37, R2, 0x1 ;  /* 0x0000000225b27211 */ /* 0x000fc400078008ff */
[----:B------:R-:W-:Y:S02]  /*19520*/  LEA R40, R249, R40, 0x4 ;  /* 0x00000028f9287211 */ /* 0x000fe400078e20ff */
[----:B------:R-:W-:Y:S02]  /*19530*/  LEA.HI.X.SX32 R179, R37, R3, 0x1, P0 ;  /* 0x0000000325b37211 */ /* 0x000fe400000f0eff */
[----:B------:R-:W-:Y:S02]  /*19540*/  LEA R180, P0, R35, R2, 0x1 ;  /* 0x0000000223b47211 */ /* 0x000fe400078008ff */
[----:B------:R-:W-:Y:S02]  /*19550*/  LEA R37, R184, R35, 0x1 ;  /* 0x00000023b8257211 */ /* 0x000fe400078e08ff */
[C---:B------:R-:W-:Y:S02]  /*19560*/  LOP3.LUT R34, R40.reuse, 0x40, RZ, 0x3c, !PT ;  /* 0x0000004028227812 */ /* 0x040fe400078e3cff */
[----:B------:R-:W-:-:S02]  /*19570*/  LOP3.LUT R192, R40, 0x60, RZ, 0x3c, !PT ;  /* 0x0000006028c07812 */ /* 0x000fc400078e3cff */
        /* <DEDUP_REMOVED lines=11> */
[----:B------:R-:W-:Y:S01]  /*19630*/  IMAD R37, R184, 0x2, R35 ;  /* 0x00000002b8257824 */ /* 0x000fe200078e0223 */
[----:B---3--:R-:W-:-:S02]  /*19640*/  F2FP.BF16.PACK_AB R77, R247, R246 ;  /* 0x000000f6f74d723e */ /* 0x008fc400000010ff */
[----:B----4-:R-:W-:Y:S02]  /*19650*/  F2FP.BF16.PACK_AB R78, R245, R244 ;  /* 0x000000f4f54e723e */ /* 0x010fe400000010ff */
[----:B--2---:R-:W-:-:S05]  /*19660*/  F2FP.BF16.PACK_AB R79, R243, R242 ;  /* 0x000000f2f34f723e */ /* 0x004fca00000010ff */
[----:B------:R0:W-:Y:S04]  /*19670*/  STS.128 [R36+0xf80], R76 ;  /* 0x000f804c24007388 */ /* 0x0001e80000000c00 */
[----:B------:R-:W-:Y:S01]  /*19680*/  BAR.SYNC.DEFER_BLOCKING 0x0 ;  /* 0x0000000000007b1d */ /* 0x000fe20000010000 */
[----:B0-----:R-:W-:-:S05]  /*19690*/  LOP3.LUT R36, R40, 0x20, RZ, 0x3c, !PT ;  /* 0x0000002028247812 */ /* 0x001fca00078e3cff */
[----:B------:R-:W0:Y:S04]  /*196a0*/  LDS.128 R80, [R40] ;  /* 0x0000000028507984 */ /* 0x000e280000000c00 */
[----:B------:R-:W1:Y:S04]  /*196b0*/  LDS.128 R88, [R36] ;  /* 0x0000000024587984 */ /* 0x000e680000000c00 */
[----:B------:R-:W2:Y:S04]  /*196c0*/  LDS.128 R112, [R34] ;  /* 0x0000000022707984 */ /* 0x000ea80000000c00 */
[----:B------:R-:W3:Y:S04]  /*196d0*/  LDS.128 R108, [R192] ;  /* 0x00000000c06c7984 */ /* 0x000ee80000000c00 */
[----:B------:R-:W4:Y:S04]  /*196e0*/  LDS.128 R104, [R40+0x1000] ;  /* 0x0010000028687984 */ /* 0x000f280000000c00 */
[----:B------:R-:W1:Y:S04]  /*196f0*/  LDS.128 R100, [R36+0x1000] ;  /* 0x0010000024647984 */ /* 0x000e680000000c00 */
[----:B------:R-:W2:Y:S04]  /*19700*/  LDS.128 R96, [R34+0x1000] ;  /* 0x0010000022607984 */ /* 0x000ea80000000c00 */
[----:B------:R-:W3:Y:S04]  /*19710*/  LDS.128 R92, [R192+0x1000] ;  /* 0x00100000c05c7984 */ /* 0x000ee80000000c00 */
[----:B------:R-:W4:Y:S04]  /*19720*/  LDS.128 R148, [R40+0x2000] ;  /* 0x0020000028947984 */ /* 0x000f280000000c00 */
[----:B------:R-:W4:Y:S01]  /*19730*/  LDS.128 R152, [R36+0x2000] ;  /* 0x0020000024987984 */ /* 0x000f220000000c00 */
[-C--:B------:R-:W-:Y:S01]  /*19740*/  LEA.HI.X.SX32 R197, R35, R3.reuse, 0x1, P0 ;  /* 0x0000000323c57211 */ /* 0x080fe200000f0eff */
[----:B------:R-:W-:Y:S01]  /*19750*/  IMAD R35, R184, 0x2, R37 ;  /* 0x00000002b8237824 */ /* 0x000fe200078e0225 */
[CC--:B------:R-:W-:Y:S01]  /*19760*/  LEA R200, P0, R37.reuse, R2.reuse, 0x1 ;  /* 0x0000000225c87211 */ /* 0x0c0fe200078008ff */
[----:B------:R-:W4:Y:S03]  /*19770*/  LDS.128 R84, [R34+0x2000] ;  /* 0x0020000022547984 */ /* 0x000f260000000c00 */
[----:B------:R-:W-:Y:S01]  /*19780*/  LEA.HI.X.SX32 R201, R37, R3, 0x1, P0 ;  /* 0x0000000325c97211 */ /* 0x000fe200000f0eff */
[----:B------:R-:W4:Y:S01]  /*19790*/  LDS.128 R76, [R192+0x2000] ;  /* 0x00200000c04c7984 */ /* 0x000f220000000c00 */
[----:B------:R-:W-:-:S02]  /*197a0*/  LEA R202, P0, R35, R2, 0x1 ;  /* 0x0000000223ca7211 */ /* 0x000fc400078008ff */
[C---:B------:R-:W-:Y:S01]  /*197b0*/  LEA R37, R184.reuse, R35, 0x1 ;  /* 0x00000023b8257211 */ /* 0x040fe200078e08ff */
[----:B------:R-:W4:Y:S01]  /*197c0*/  LDS.128 R140, [R40+0x3000] ;  /* 0x00300000288c7984 */ /* 0x000f220000000c00 */
[-C--:B------:R-:W-:Y:S02]  /*197d0*/  LEA.HI.X.SX32 R203, R35, R3.reuse, 0x1, P0 ;  /* 0x0000000323cb7211 */ /* 0x080fe400000f0eff */
[CC--:B------:R-:W-:Y:S01]  /*197e0*/  LEA R206, P0, R37.reuse, R2.reuse, 0x1 ;  /* 0x0000000225ce7211 */ /* 0x0c0fe200078008ff */
[C---:B------:R-:W-:Y:S01]  /*197f0*/  IMAD R35, R184.reuse, 0x2, R37 ;  /* 0x00000002b8237824 */ /* 0x040fe200078e0225 */
[----:B------:R-:W4:Y:S02]  /*19800*/  LDS.128 R144, [R36+0x3000] ;  /* 0x0030000024907984 */ /* 0x000f240000000c00 */
[-C--:B------:R-:W-:Y:S01]  /*19810*/  LEA.HI.X.SX32 R207, R37, R3.reuse, 0x1, P0 ;  /* 0x0000000325cf7211 */ /* 0x080fe200000f0eff */
[----:B------:R-:W-:Y:S01]  /*19820*/  IMAD R37, R184, 0x2, R35 ;  /* 0x00000002b8257824 */ /* 0x000fe200078e0223 */
[CC--:B------:R-:W-:Y:S01]  /*19830*/  LEA R208, P0, R35.reuse, R2.reuse, 0x1 ;  /* 0x0000000223d07211 */ /* 0x0c0fe200078008ff */
[----:B0-----:R-:W-:Y:S03]  /*19840*/  STG.E.U16 [R56.64], R80 ;  /* 0x0000005038007986 */ /* 0x001fe6000c101506 */
[----:B------:R-:W-:Y:S01]  /*19850*/  LEA.HI.X.SX32 R209, R35, R3, 0x1, P0 ;  /* 0x0000000323d17211 */ /* 0x000fe200000f0eff */
[----:B-1----:R-:W-:Y:S01]  /*19860*/  STG.E.U16 [R54.64], R88 ;  /* 0x0000005836007986 */ /* 0x002fe2000c101506 */
[----:B------:R-:W-:-:S02]  /*19870*/  LEA R212, P0, R37, R2, 0x1 ;  /* 0x0000000225d47211 */ /* 0x000fc400078008ff */
[----:B------:R-:W-:Y:S01]  /*19880*/  LEA R35, R184, R37, 0x1 ;  /* 0x00000025b8237211 */ /* 0x000fe200078e08ff */
[----:B--2---:R-:W-:Y:S01]  /*19890*/  STG.E.U16 [R60.64], R112 ;  /* 0x000000703c007986 */ /* 0x004fe2000c101506 */
[----:B------:R-:W-:-:S03]  /*198a0*/  LEA.HI.X.SX32 R213, R37, R3, 0x1, P0 ;  /* 0x0000000325d57211 */ /* 0x000fc600000f0eff */
[----:B---3--:R-:W-:Y:S01]  /*198b0*/  STG.E.U16 [R62.64], R108 ;  /* 0x0000006c3e007986 */ /* 0x008fe2000c101506 */
[C---:B------:R-:W-:Y:S01]  /*198c0*/  LEA R214, P0, R35.reuse, R2, 0x1 ;  /* 0x0000000223d67211 */ /* 0x040fe200078008ff */
[----:B------:R-:W-:Y:S02]  /*198d0*/  IMAD R37, R184, 0x2, R35 ;  /* 0x00000002b8257824 */ /* 0x000fe400078e0223 */
[----:B----4-:R-:W-:Y:S04]  /*198e0*/  STG.E.U16 [R70.64], R104 ;  /* 0x0000006846007986 */ /* 0x010fe8000c101506 */
[----:B------:R-:W0:Y:S04]  /*198f0*/  LDS.128 R132, [R40+0x4000] ;  /* 0x0040000028847984 */ /* 0x000e280000000c00 */
[----:B------:R-:W-:Y:S01]  /*19900*/  STG.E.U16 [R68.64], R100 ;  /* 0x0000006444007986 */ /* 0x000fe2000c101506 */
[----:B------:R-:W-:-:S03]  /*19910*/  LEA.HI.X.SX32 R215, R35, R3, 0x1, P0 ;  /* 0x0000000323d77211 */ /* 0x000fc600000f0eff */
[----:B------:R-:W-:Y:S01]  /*19920*/  STG.E.U16 [R72.64], R96 ;  /* 0x0000006048007986 */ /* 0x000fe2000c101506 */
[----:B------:R-:W-:-:S03]  /*19930*/  LEA R218, P0, R37, R2, 0x1 ;  /* 0x0000000225da7211 */ /* 0x000fc600078008ff */
[----:B------:R-:W-:Y:S04]  /*19940*/  STG.E.U16 [R74.64], R92 ;  /* 0x0000005c4a007986 */ /* 0x000fe8000c101506 */
[----:B------:R-:W-:Y:S04]  /*19950*/  STG.E.U16 [R118.64], R148 ;  /* 0x0000009476007986 */ /* 0x000fe8000c101506 */
[----:B------:R1:W-:Y:S01]  /*19960*/  STG.E.U16 [R4.64], R152 ;  /* 0x0000009804007986 */ /* 0x0003e2000c101506 */
[----:B------:R-:W-:-:S03]  /*19970*/  LEA.HI.X.SX32 R219, R37, R3, 0x1, P0 ;  /* 0x0000000325db7211 */ /* 0x000fc600000f0eff */
[----:B------:R-:W2:Y:S04]  /*19980*/  LDS.128 R72, [R34+0x3000] ;  /* 0x0030000022487984 */ /* 0x000ea80000000c00 */
[----:B------:R-:W3:Y:S01]  /*19990*/  LDS.128 R68, [R192+0x3000] ;  /* 0x00300000c0447984 */ /* 0x000ee20000000c00 */
[----:B-1----:R-:W-:-:S03]  /*199a0*/  IMAD R5, R184, 0x2, R37 ;  /* 0x00000002b8057824 */ /* 0x002fc600078e0225 */
[----:B------:R-:W1:Y:S02]  /*199b0*/  LDS.128 R136, [R36+0x4000] ;  /* 0x0040000024887984 */ /* 0x000e640000000c00 */
[CC--:B------:R-:W-:Y:S02]  /*199c0*/  LEA R4, P0, R5.reuse, R2.reuse, 0x1 ;  /* 0x0000000205047211 */ /* 0x0c0fe400078008ff */
[----:B------:R-:W-:Y:S01]  /*199d0*/  STL.64 [R1+0x590], R248 ;  /* 0x000590f801007387 */ /* 0x000fe20000100a00 */
[C---:B------:R-:W-:Y:S02]  /*199e0*/  LEA R35, R184.reuse, R5, 0x1 ;  /* 0x00000005b8237211 */ /* 0x040fe400078e08ff */
[----:B------:R-:W-:Y:S01]  /*199f0*/  LEA.HI.X.SX32 R5, R5, R3, 0x1, P0 ;  /* 0x0000000305057211 */ /* 0x000fe200000f0eff */
[----:B------:R-:W-:Y:S01]  /*19a00*/  LDS.128 R60, [R192+0x4000] ;  /* 0x00400000c03c7984 */ /* 0x000fe20000000c00 */
[----:B------:R-:W-:Y:S01]  /*19a10*/  LEA R236, P0, R35, R2, 0x1 ;  /* 0x0000000223ec7211 */ /* 0x000fe200078008ff */
[----:B------:R-:W-:-:S02]  /*19a20*/  IMAD R37, R184, 0x2, R35 ;  /* 0x00000002b8257824 */ /* 0x000fc400078e0223 */
[----:B------:R-:W-:Y:S01]  /*19a30*/  LDS.128 R124, [R40+0x5000] ;  /* 0x00500000287c7984 */ /* 0x000fe20000000c00 */
[-C--:B------:R-:W-:Y:S01]  /*19a40*/  LEA.HI.X.SX32 R237, R35, R3.reuse, 0x1, P0 ;  /* 0x0000000323ed7211 */ /* 0x080fe200000f0eff */
[----:B------:R-:W-:Y:S01]  /*19a50*/  IMAD R35, R184, 0x2, R37 ;  /* 0x00000002b8237824 */ /* 0x000fe200078e0225 */
[C---:B------:R-:W-:Y:S01]  /*19a60*/  LEA R186, P0, R37.reuse, R2, 0x1 ;  /* 0x0000000225ba7211 */ /* 0x040fe200078008ff */
[----:B------:R-:W-:Y:S04]  /*19a70*/  STG.E.U16 [R64.64], R84 ;  /* 0x0000005440007986 */ /* 0x000fe8000c101506 */
[----:B------:R-:W-:Y:S01]  /*19a80*/  STG.E.U16 [R66.64], R76 ;  /* 0x0000004c42007986 */ /* 0x000fe2000c101506 */
[----:B------:R-:W-:-:S03]  /*19a90*/  LEA.HI.X.SX32 R187, R37, R3, 0x1, P0 ;  /* 0x0000000325bb7211 */ /* 0x000fc600000f0eff */
[----:B------:R-:W4:Y:S01]  /*19aa0*/  LDS.128 R64, [R34+0x4000] ;  /* 0x0040000022407984 */ /* 0x000f220000000c00 */
[CC--:B------:R-:W-:Y:S02]  /*19ab0*/  LEA R246, P0, R35.reuse, R2.reuse, 0x1 ;  /* 0x0000000223f67211 */ /* 0x0c0fe400078008ff */
[C---:B------:R-:W-:Y:S01]  /*19ac0*/  LEA R37, R184.reuse, R35, 0x1 ;  /* 0x00000023b8257211 */ /* 0x040fe200078e08ff */
[----:B------:R-:W1:Y:S01]  /*19ad0*/  LDS.128 R128, [R36+0x5000] ;  /* 0x0050000024807984 */ /* 0x000e620000000c00 */
[-C--:B------:R-:W-:Y:S02]  /*19ae0*/  LEA.HI.X.SX32 R247, R35, R3.reuse, 0x1, P0 ;  /* 0x0000000323f77211 */ /* 0x080fe400000f0eff */
[CC--:B------:R-:W-:Y:S01]  /*19af0*/  LEA R240, P0, R37.reuse, R2.reuse, 0x1 ;  /* 0x0000000225f07211 */ /* 0x0c0fe200078008ff */
[C---:B------:R-:W-:Y:S01]  /*19b00*/  IMAD R35, R184.reuse, 0x2, R37 ;  /* 0x00000002b8237824 */ /* 0x040fe200078e0225 */
[----:B------:R-:W-:Y:S02]  /*19b10*/  STL.64 [R1+0x628], R78 ;  /* 0x0006284e01007387 */ /* 0x000fe40000100a00 */
[-C--:B------:R-:W-:Y:S01]  /*19b20*/  LEA.HI.X.SX32 R241, R37, R3.reuse, 0x1, P0 ;  /* 0x0000000325f17211 */ /* 0x080fe200000f0eff */
[C---:B------:R-:W-:Y:S01]  /*19b30*/  IMAD R37, R184.reuse, 0x2, R35 ;  /* 0x00000002b8257824 */ /* 0x040fe200078e0223 */
[C---:B------:R-:W-:Y:S01]  /*19b40*/  LEA R238, P0, R35.reuse, R2, 0x1 ;  /* 0x0000000223ee7211 */ /* 0x040fe200078008ff */
[----:B------:R-:W-:Y:S03]  /*19b50*/  STL.64 [R1+0x620], R142 ;  /* 0x0006208e01007387 */ /* 0x000fe60000100a00 */
[----:B------:R-:W-:Y:S01]  /*19b60*/  LEA.HI.X.SX32 R239, R35, R3, 0x1, P0 ;  /* 0x0000000323ef7211 */ /* 0x000fe200000f0eff */
[----:B------:R-:W-:Y:S01]  /*19b70*/  STL.64 [R1+0x618], R146 ;  /* 0x0006189201007387 */ /* 0x000fe20000100a00 */
[----:B------:R-:W-:-:S03]  /*19b80*/  LEA R35, R184, R37, 0x1 ;  /* 0x00000025b8237211 */ /* 0x000fc600078e08ff */
[----:B0-----:R0:W-:Y:S04]  /*19b90*/  STL.64 [R1+0x610], R134 ;  /* 0x0006108601007387 */ /* 0x0011e80000100a00 */
[----:B------:R-:W-:Y:S01]  /*19ba0*/  LDS.128 R120, [R36+0x6000] ;  /* 0x0060000024787984 */ /* 0x000fe20000000c00 */
[----:B0-----:R-:W-:-:S04]  /*19bb0*/  LEA R134, P0, R37, R2, 0x1 ;  /* 0x0000000225867211 */ /* 0x001fc800078008ff */
[----:B------:R-:W-:Y:S01]  /*19bc0*/  LEA.HI.X.SX32 R135, R37, R3, 0x1, P0 ;  /* 0x0000000325877211 */ /* 0x000fe200000f0eff */
[----:B------:R-:W-:Y:S01]  /*19bd0*/  IMAD R37, R184, 0x2, R35 ;  /* 0x00000002b8257824 */ /* 0x000fe200078e0223 */
[----:B------:R-:W-:-:S04]  /*19be0*/  LEA R78, P0, R35, R2, 0x1 ;  /* 0x00000002234e7211 */ /* 0x000fc800078008ff */
[-C--:B------:R-:W-:Y:S01]  /*19bf0*/  LEA.HI.X.SX32 R79, R35, R3.reuse, 0x1, P0 ;  /* 0x00000003234f7211 */ /* 0x080fe200000f0eff */
[C---:B------:R-:W-:Y:S01]  /*19c00*/  IMAD R35, R184.reuse, 0x2, R37 ;  /* 0x00000002b8237824 */ /* 0x040fe200078e0225 */
[CC--:B------:R-:W-:Y:S01]  /*19c10*/  LEA R142, P0, R37.reuse, R2.reuse, 0x1 ;  /* 0x00000002258e7211 */ /* 0x0c0fe200078008ff */
[----:B------:R-:W-:Y:S03]  /*19c20*/  STG.E.U16 [R116.64], R140 ;  /* 0x0000008c74007986 */ /* 0x000fe6000c101506 */
[----:B------:R-:W-:Y:S01]  /*19c30*/  LEA.HI.X.SX32 R143, R37, R3, 0x1, P0 ;  /* 0x00000003258f7211 */ /* 0x000fe200000f0eff */
[----:B------:R-:W-:Y:S01]  /*19c40*/  STG.E.U16 [R58.64], R144 ;  /* 0x000000903a007986 */ /* 0x000fe2000c101506 */
[C---:B------:R-:W-:Y:S02]  /*19c50*/  LEA R146, P0, R35.reuse, R2, 0x1 ;  /* 0x0000000223927211 */ /* 0x040fe400078008ff */
[----:B------:R-:W-:Y:S01]  /*19c60*/  LEA R37, R184, R35, 0x1 ;  /* 0x00000023b8257211 */ /* 0x000fe200078e08ff */
[----:B--2---:R-:W-:Y:S01]  /*19c70*/  STG.E.U16 [R52.64], R72 ;  /* 0x0000004834007986 */ /* 0x004fe2000c101506 */
[----:B------:R-:W-:-:S03]  /*19c80*/  LEA.HI.X.SX32 R147, R35, R3, 0x1, P0 ;  /* 0x0000000323937211 */ /* 0x000fc600000f0eff */
[----:B------:R-:W0:Y:S01]  /*19c90*/  LDS.128 R56, [R34+0x5000] ;  /* 0x0050000022387984 */ /* 0x000e220000000c00 */
[C---:B------:R-:W-:Y:S01]  /*19ca0*/  LEA R250, P0, R37.reuse, R2, 0x1 ;  /* 0x0000000225fa7211 */ /* 0x040fe200078008ff */
[----:B------:R-:W-:Y:S02]  /*19cb0*/  IMAD R35, R184, 0x2, R37 ;  /* 0x00000002b8237824 */ /* 0x000fe400078e0225 */
[----:B------:R-:W2:Y:S04]  /*19cc0*/  LDS.128 R52, [R192+0x5000] ;  /* 0x00500000c0347984 */ /* 0x000ea80000000c00 */
[----:B------:R-:W0:Y:S04]  /*19cd0*/  LDS.128 R116, [R40+0x6000] ;  /* 0x0060000028747984 */ /* 0x000e280000000c00 */
[----:B---3--:R-:W-:Y:S01]  /*19ce0*/  STG.E.U16 [R50.64], R68 ;  /* 0x0000004432007986 */ /* 0x008fe2000c101506 */
[----:B------:R-:W-:-:S03]  /*19cf0*/  LEA.HI.X.SX32 R251, R37, R3, 0x1, P0 ;  /* 0x0000000325fb7211 */ /* 0x000fc600000f0eff */
[----:B------:R-:W-:Y:S01]  /*19d00*/  STG.E.U16 [R48.64], R132 ;  /* 0x0000008430007986 */ /* 0x000fe2000c101506 */
[----:B------:R-:W-:-:S03]  /*19d10*/  LEA R234, P0, R35, R2, 0x1 ;  /* 0x0000000223ea7211 */ /* 0x000fc600078008ff */
[----:B-1----:R-:W-:Y:S01]  /*19d20*/  STG.E.U16 [R46.64], R136 ;  /* 0x000000882e007986 */ /* 0x002fe2000c101506 */
[----:B------:R-:W-:-:S03]  /*19d30*/  IMAD R37, R184, 0x2, R35 ;  /* 0x00000002b8257824 */ /* 0x000fc600078e0223 */
[----:B----4-:R-:W-:Y:S04]  /*19d40*/  STG.E.U16 [R44.64], R64 ;  /* 0x000000402c007986 */ /* 0x010fe8000c101506 */
[----:B------:R-:W1:Y:S04]  /*19d50*/  LDS.128 R48, [R34+0x6000] ;  /* 0x0060000022307984 */ /* 0x000e680000000c00 */
[----:B------:R-:W3:Y:S01]  /*19d60*/  LDS.128 R44, [R192+0x6000] ;  /* 0x00600000c02c7984 */ /* 0x000ee20000000c00 */
[----:B------:R-:W-:Y:S02]  /*19d70*/  LEA.HI.X.SX32 R235, R35, R3, 0x1, P0 ;  /* 0x0000000323eb7211 */ /* 0x000fe400000f0eff */
[----:B------:R-:W-:-:S02]  /*19d80*/  LEA R232, P0, R37, R2, 0x1 ;  /* 0x0000000225e87211 */ /* 0x000fc400078008ff */
[----:B------:R-:W-:Y:S01]  /*19d90*/  LEA R35, R184, R37, 0x1 ;  /* 0x00000025b8237211 */ /* 0x000fe200078e08ff */
[----:B------:R-:W-:Y:S01]  /*19da0*/  STL.64 [R1+0x608], R138 ;  /* 0x0006088a01007387 */ /* 0x000fe20000100a00 */
[----:B------:R-:W-:-:S03]  /*19db0*/  LEA.HI.X.SX32 R233, R37, R3, 0x1, P0 ;  /* 0x0000000325e97211 */ /* 0x000fc600000f0eff */
[----:B------:R4:W-:Y:S01]  /*19dc0*/  STL.64 [R1+0x600], R66 ;  /* 0x0006004201007387 */ /* 0x0009e20000100a00 */
[----:B------:R-:W-:-:S03]  /*19dd0*/  IMAD R37, R184, 0x2, R35 ;  /* 0x00000002b8257824 */ /* 0x000fc600078e0223 */
[----:B------:R0:W-:Y:S01]  /*19de0*/  STL.64 [R1+0x5f8], R62 ;  /* 0x0005f83e01007387 */ /* 0x0001e20000100a00 */
[----:B----4-:R-:W-:-:S03]  /*19df0*/  LEA R66, P0, R35, R2, 0x1 ;  /* 0x0000000223427211 */ /* 0x010fc600078008ff */
[----:B------:R-:W-:Y:S01]  /*19e00*/  STG.E.U16 [R42.64], R60 ;  /* 0x0000003c2a007986 */ /* 0x000fe2000c101506 */
[-C--:B------:R-:W-:Y:S01]  /*19e10*/  LEA.HI.X.SX32 R67, R35, R3.reuse, 0x1, P0 ;  /* 0x0000000323437211 */ /* 0x080fe200000f0eff */
[----:B------:R-:W-:Y:S01]  /*19e20*/  IMAD R35, R184, 0x2, R37 ;  /* 0x00000002b8237824 */ /* 0x000fe200078e0225 */
[CC--:B0-----:R-:W-:Y:S01]  /*19e30*/  LEA R62, P0, R37.reuse, R2.reuse, 0x1 ;  /* 0x00000002253e7211 */ /* 0x0c1fe200078008ff */
[----:B------:R-:W-:Y:S03]  /*19e40*/  STG.E.U16 [R38.64], R124 ;  /* 0x0000007c26007986 */ /* 0x000fe6000c101506 */
[----:B------:R-:W-:Y:S01]  /*19e50*/  LEA.HI.X.SX32 R63, R37, R3, 0x1, P0 ;  /* 0x00000003253f7211 */ /* 0x000fe200000f0eff */
[----:B------:R0:W-:Y:S01]  /*19e60*/  STG.E.U16 [R32.64], R128 ;  /* 0x0000008020007986 */ /* 0x0001e2000c101506 */
[----:B------:R-:W-:-:S03]  /*19e70*/  LEA R230, P0, R35, R2, 0x1 ;  /* 0x0000000223e67211 */ /* 0x000fc600078008ff */
[----:B------:R-:W-:Y:S01]  /*19e80*/  STL.64 [R1+0x5f0], R126 ;  /* 0x0005f07e01007387 */ /* 0x000fe20000100a00 */
[----:B------:R-:W-:-:S03]  /*19e90*/  LEA.HI.X.SX32 R231, R35, R3, 0x1, P0 ;  /* 0x0000000323e77211 */ /* 0x000fc600000f0eff */
[----:B------:R4:W-:Y:S01]  /*19ea0*/  STL.64 [R1+0x5e8], R130 ;  /* 0x0005e88201007387 */ /* 0x0009e20000100a00 */
[----:B0-----:R-:W-:-:S03]  /*19eb0*/  LEA R32, R184, R35, 0x1 ;  /* 0x00000023b8207211 */ /* 0x001fc600078e08ff */
[----:B------:R-:W0:Y:S02]  /*19ec0*/  LDS.128 R40, [R40+0x7000] ;  /* 0x0070000028287984 */ /* 0x000e240000000c00 */
[----:B------:R-:W-:Y:S02]  /*19ed0*/  IMAD R183, R184, 0x2, R32 ;  /* 0x00000002b8b77824 */ /* 0x000fe400078e0220 */
[----:B------:R-:W0:Y:S01]  /*19ee0*/  LDS.128 R36, [R36+0x7000] ;  /* 0x0070000024247984 */ /* 0x000e220000000c00 */
[----:B----4-:R-:W-:Y:S01]  /*19ef0*/  LEA R130, P0, R32, R2, 0x1 ;  /* 0x0000000220827211 */ /* 0x010fe200078008ff */
[----:B------:R-:W-:-:S03]  /*19f00*/  IMAD R182, R184, 0x2, R183 ;  /* 0x00000002b8b67824 */ /* 0x000fc600078e02b7 */
[-C--:B------:R-:W-:Y:S02]  /*19f10*/  LEA.HI.X.SX32 R131, R32, R3.reuse, 0x1, P0 ;  /* 0x0000000320837211 */ /* 0x080fe400000f0eff */
[C---:B------:R-:W-:Y:S01]  /*19f20*/  LEA R228, P0, R183.reuse, R2, 0x1 ;  /* 0x00000002b7e47211 */ /* 0x040fe200078008ff */
[----:B------:R-:W-:Y:S03]  /*19f30*/  STL.64 [R1+0x5e0], R58 ;  /* 0x0005e03a01007387 */ /* 0x000fe60000100a00 */
[----:B------:R-:W-:Y:S01]  /*19f40*/  LEA.HI.X.SX32 R229, R183, R3, 0x1, P0 ;  /* 0x00000003b7e57211 */ /* 0x000fe200000f0eff */
[----:B--2---:R-:W-:Y:S01]  /*19f50*/  STL.64 [R1+0x5d0], R54 ;  /* 0x0005d03601007387 */ /* 0x004fe20000100a00 */
[----:B------:R-:W-:-:S03]  /*19f60*/  LEA R183, R184, R182, 0x1 ;  /* 0x000000b6b8b77211 */ /* 0x000fc600078e08ff */
[----:B------:R2:W-:Y:S04]  /*19f70*/  STL.64 [R1+0x5d8], R118 ;  /* 0x0005d87601007387 */ /* 0x0005e80000100a00 */
[----:B------:R-:W4:Y:S04]  /*19f80*/  LDS.128 R32, [R34+0x7000] ;  /* 0x0070000022207984 */ /* 0x000f280000000c00 */
[----:B------:R-:W-:Y:S01]  /*19f90*/  STL.64 [R1+0x5c8], R122 ;  /* 0x0005c87a01007387 */ /* 0x000fe20000100a00 */
[----:B--2---:R-:W-:-:S03]  /*19fa0*/  LEA R118, P0, R182, R2, 0x1 ;  /* 0x00000002b6767211 */ /* 0x004fc600078008ff */
[----:B------:R-:W-:Y:S01]  /*19fb0*/  STG.E.U16 [R30.64], R56 ;  /* 0x000000381e007986 */ /* 0x000fe2000c101506 */
[----:B------:R-:W-:-:S03]  /*19fc0*/  LEA.HI.X.SX32 R119, R182, R3, 0x1, P0 ;  /* 0x00000003b6777211 */ /* 0x000fc600000f0eff */
[----:B-1----:R-:W-:Y:S01]  /*19fd0*/  STL.64 [R1+0x5c0], R50 ;  /* 0x0005c03201007387 */ /* 0x002fe20000100a00 */
[----:B------:R-:W-:-:S03]  /*19fe0*/  IMAD R182, R184, 0x2, R183 ;  /* 0x00000002b8b67824 */ /* 0x000fc600078e02b7 */
[----:B------:R-:W-:Y:S04]  /*19ff0*/  STG.E.U16 [R28.64], R52 ;  /* 0x000000341c007986 */ /* 0x000fe8000c101506 */
[----:B---3--:R1:W-:Y:S04]  /*1a000*/  STL.64 [R1+0x5b8], R46 ;  /* 0x0005b82e01007387 */ /* 0x0083e80000100a00 */
[----:B------:R-:W2:Y:S04]  /*1a010*/  LDS.128 R28, [R192+0x7000] ;  /* 0x00700000c01c7984 */ /* 0x000ea80000000c00 */
[----:B------:R3:W-:Y:S01]  /*1a020*/  STG.E.U16 [R176.64], R116 ;  /* 0x00000074b0007986 */ /* 0x0007e2000c101506 */
[----:B-1----:R-:W-:-:S04]  /*1a030*/  LEA R46, P0, R183, R2, 0x1 ;  /* 0x00000002b72e7211 */ /* 0x002fc800078008ff */
[-C--:B------:R-:W-:Y:S02]  /*1a040*/  LEA.HI.X.SX32 R47, R183, R3.reuse, 0x1, P0 ;  /* 0x00000003b72f7211 */ /* 0x080fe400000f0eff */
[-C--:B------:R-:W-:Y:S01]  /*1a050*/  LEA R226, P0, R182, R2.reuse, 0x1 ;  /* 0x00000002b6e27211 */ /* 0x080fe200078008ff */
[----:B---3--:R-:W-:Y:S01]  /*1a060*/  IMAD R176, R184, 0x2, R182 ;  /* 0x00000002b8b07824 */ /* 0x008fe200078e02b6 */
[----:B------:R1:W-:Y:S02]  /*1a070*/  STG.E.U16 [R170.64], R120 ;  /* 0x00000078aa007986 */ /* 0x0003e4000c101506 */
[-C--:B------:R-:W-:Y:S02]  /*1a080*/  LEA.HI.X.SX32 R227, R182, R3.reuse, 0x1, P0 ;  /* 0x00000003b6e37211 */ /* 0x080fe400000f0eff */
[C---:B------:R-:W-:Y:S01]  /*1a090*/  LEA R224, P0, R176.reuse, R2, 0x1 ;  /* 0x00000002b0e07211 */ /* 0x040fe200078008ff */
[----:B------:R3:W-:Y:S03]  /*1a0a0*/  STG.E.U16 [R164.64], R48 ;  /* 0x00000030a4007986 */ /* 0x0007e6000c101506 */
[----:B------:R-:W-:-:S02]  /*1a0b0*/  LEA.HI.X.SX32 R225, R176, R3, 0x1, P0 ;  /* 0x00000003b0e17211 */ /* 0x000fc400000f0eff */
[----:B-1----:R-:W-:-:S04]  /*1a0c0*/  LEA R170, R184, R176, 0x1 ;  /* 0x000000b0b8aa7211 */ /* 0x002fc800078e08ff */
[-C--:B------:R-:W-:Y:S01]  /*1a0d0*/  LEA R222, P0, R170, R2.reuse, 0x1 ;  /* 0x00000002aade7211 */ /* 0x080fe200078008ff */
[----:B---3--:R-:W-:Y:S01]  /*1a0e0*/  IMAD R164, R184, 0x2, R170 ;  /* 0x00000002b8a47824 */ /* 0x008fe200078e02aa */
[----:B------:R1:W-:Y:S02]  /*1a0f0*/  STG.E.U16 [R158.64], R44 ;  /* 0x0000002c9e007986 */ /* 0x0003e4000c101506 */
[-C--:B------:R-:W-:Y:S02]  /*1a100*/  LEA.HI.X.SX32 R223, R170, R3.reuse, 0x1, P0 ;  /* 0x00000003aadf7211 */ /* 0x080fe400000f0eff */
[CC--:B------:R-:W-:Y:S01]  /*1a110*/  LEA R220, P0, R164.reuse, R2.reuse, 0x1 ;  /* 0x00000002a4dc7211 */ /* 0x0c0fe200078008ff */
[----:B0-----:R0:W-:Y:S03]  /*1a120*/  STG.E.U16 [R6.64], R40 ;  /* 0x0000002806007986 */ /* 0x0011e6000c101506 */
[----:B------:R-:W-:Y:S01]  /*1a130*/  LEA.HI.X.SX32 R221, R164, R3, 0x1, P0 ;  /* 0x00000003a4dd7211 */ /* 0x000fe200000f0eff */
[----:B-1----:R-:W-:Y:S01]  /*1a140*/  IMAD R158, R184, 0x2, R164 ;  /* 0x00000002b89e7824 */ /* 0x002fe200078e02a4 */
[----:B------:R1:W-:Y:S04]  /*1a150*/  STG.E.U16 [R8.64], R36 ;  /* 0x0000002408007986 */ /* 0x0003e8000c101506 */
[----:B0-----:R-:W-:-:S02]  /*1a160*/  LEA R6, P0, R158, R2, 0x1 ;  /* 0x000000029e067211 */ /* 0x001fc400078008ff */
[----:B------:R-:W-:Y:S02]  /*1a170*/  LEA R159, R184, R158, 0x1 ;  /* 0x0000009eb89f7211 */ /* 0x000fe400078e08ff */
[----:B------:R-:W-:-:S03]  /*1a180*/  LEA.HI.X.SX32 R7, R158, R3, 0x1, P0 ;  /* 0x000000039e077211 */ /* 0x000fc600000f0eff */
[C---:B------:R-:W-:Y:S01]  /*1a190*/  IMAD R158, R184.reuse, 0x2, R159 ;  /* 0x00000002b89e7824 */ /* 0x040fe200078e029f */
[CC--:B-1----:R-:W-:Y:S01]  /*1a1a0*/  LEA R8, P0, R159.reuse, R2.reuse, 0x1 ;  /* 0x000000029f087211 */ /* 0x0c2fe200078008ff */
[----:B----4-:R0:W-:Y:S03]  /*1a1b0*/  STG.E.U16 [R10.64], R32 ;  /* 0x000000200a007986 */ /* 0x0101e6000c101506 */
[----:B------:R-:W-:Y:S01]  /*1a1c0*/  LEA.HI.X.SX32 R9, R159, R3, 0x1, P0 ;  /* 0x000000039f097211 */ /* 0x000fe200000f0eff */
[----:B------:R-:W-:Y:S01]  /*1a1d0*/  IMAD R159, R184, 0x2, R158 ;  /* 0x00000002b89f7824 */ /* 0x000fe200078e029e */
[----:B--2---:R1:W-:Y:S01]  /*1a1e0*/  STG.E.U16 [R12.64], R28 ;  /* 0x0000001c0c007986 */ /* 0x0043e2000c101506 */
[----:B0-----:R-:W-:-:S04]  /*1a1f0*/  LEA R10, P0, R158, R2, 0x1 ;  /* 0x000000029e0a7211 */ /* 0x001fc800078008ff */
[----:B------:R-:W-:Y:S02]  /*1a200*/  LEA.HI.X.SX32 R11, R158, R3, 0x1, P0 ;  /* 0x000000039e0b7211 */ /* 0x000fe400000f0eff */
[CC--:B-1----:R-:W-:Y:S02]  /*1a210*/  LEA R12, P0, R159.reuse, R2.reuse, 0x1 ;  /* 0x000000029f0c7211 */ /* 0x0c2fe400078008ff */
[----:B------:R-:W-:Y:S02]  /*1a220*/  LEA R158, R184, R159, 0x1 ;  /* 0x0000009fb89e7211 */ /* 0x000fe400078e08ff */
[----:B------:R-:W-:Y:S02]  /*1a230*/  PRMT R28, R80, 0x7632, R28 ;  /* 0x00007632501c7816 */ /* 0x000fe4000000001c */
[-C--:B------:R-:W-:Y:S01]  /*1a240*/  LEA.HI.X.SX32 R13, R159, R3.reuse, 0x1, P0 ;  /* 0x000000039f0d7211 */ /* 0x080fe200000f0eff */
[----:B------:R-:W-:Y:S01]  /*1a250*/  IMAD R80, R184, 0x2, R158 ;  /* 0x00000002b8507824 */ /* 0x000fe200078e029e */
[C---:B------:R-:W-:Y:S01]  /*1a260*/  LEA R122, P0, R158.reuse, R2, 0x1 ;  /* 0x000000029e7a7211 */ /* 0x040fe200078008ff */
[----:B------:R0:W-:Y:S03]  /*1a270*/  STG.E.U16 [R14.64], R28 ;  /* 0x0000001c0e007986 */ /* 0x0001e6000c101506 */
[----:B------:R-:W-:-:S02]  /*1a280*/  LEA.HI.X.SX32 R123, R158, R3, 0x1, P0 ;  /* 0x000000039e7b7211 */ /* 0x000fc400000f0eff */
[----:B------:R-:W-:Y:S02]  /*1a290*/  LEA R248, P0, R80, R2, 0x1 ;  /* 0x0000000250f87211 */ /* 0x000fe400078008ff */
[----:B------:R-:W-:Y:S01]  /*1a2a0*/  PRMT R88, R88, 0x7632, R88 ;  /* 0x0000763258587816 */ /* 0x000fe20000000058 */
[----:B0-----:R-:W-:Y:S01]  /*1a2b0*/  IMAD R14, R184, 0x2, R80 ;  /* 0x00000002b80e7824 */ /* 0x001fe200078e0250 */
[----:B------:R-:W-:-:S04]  /*1a2c0*/  LEA.HI.X.SX32 R249, R80, R3, 0x1, P0 ;  /* 0x0000000350f97211 */ /* 0x000fc800000f0eff */
[----:B------:R-:W-:Y:S02]  /*1a2d0*/  LEA R54, P0, R14, R2, 0x1 ;  /* 0x000000020e367211 */ /* 0x000fe400078008ff */
[----:B------:R-:W-:Y:S01]  /*1a2e0*/  LEA R15, R184, R14, 0x1 ;  /* 0x0000000eb80f7211 */ /* 0x000fe200078e08ff */
[----:B------:R0:W-:Y:S01]  /*1a2f0*/  STG.E.U16 [R18.64], R88 ;  /* 0x0000005812007986 */ /* 0x0001e2000c101506 */
[-C--:B------:R-:W-:Y:S02]  /*1a300*/  LEA.HI.X.SX32 R55, R14, R3.reuse, 0x1, P0 ;  /* 0x000000030e377211 */ /* 0x080fe400000f0eff */
[C---:B------:R-:W-:Y:S02]  /*1a310*/  LEA R50, P0, R15.reuse, R2, 0x1 ;  /* 0x000000020f327211 */ /* 0x040fe400078008ff */
[----:B------:R-:W-:Y:S02]  /*1a320*/  PRMT R112, R112, 0x7632, R112 ;  /* 0x0000763270707816 */ /* 0x000fe40000000070 */
[----:B------:R-:W-:Y:S01]  /*1a330*/  PRMT R108, R108, 0x7632, R108 ;  /* 0x000076326c6c7816 */ /* 0x000fe2000000006c */
[----:B0-----:R-:W-:Y:S01]  /*1a340*/  IMAD R18, R184, 0x2, R15 ;  /* 0x00000002b8127824 */ /* 0x001fe200078e020f */
[----:B------:R-:W-:-:S03]  /*1a350*/  LEA.HI.X.SX32 R51, R15, R3, 0x1, P0 ;  /* 0x000000030f337211 */ /* 0x000fc600000f0eff */
[----:B------:R-:W-:Y:S01]  /*1a360*/  IMAD R19, R184, 0x2, R18 ;  /* 0x00000002b8137824 */ /* 0x000fe200078e0212 */
[CC--:B------:R-:W-:Y:S01]  /*1a370*/  LEA R14, P0, R18.reuse, R2.reuse, 0x1 ;  /* 0x00000002120e7211 */ /* 0x0c0fe200078008ff */
[----:B------:R0:W-:Y:S03]  /*1a380*/  STG.E.U16 [R24.64], R112 ;  /* 0x0000007018007986 */ /* 0x0001e6000c101506 */
[----:B------:R-:W-:Y:S01]  /*1a390*/  LEA.HI.X.SX32 R15, R18, R3, 0x1, P0 ;  /* 0x00000003120f7211 */ /* 0x000fe200000f0eff */
[----:B------:R1:W-:Y:S01]  /*1a3a0*/  STG.E.U16 [R16.64], R108 ;  /* 0x0000006c10007986 */ /* 0x0003e2000c101506 */
[----:B------:R-:W-:Y:S02]  /*1a3b0*/  PRMT R104, R104, 0x7632, R104 ;  /* 0x0000763268687816 */ /* 0x000fe40000000068 */
[----:B0-----:R-:W-:Y:S02]  /*1a3c0*/  LEA R24, R184, R19, 0x1 ;  /* 0x00000013b8187211 */ /* 0x001fe400078e08ff */
[----:B-1----:R-:W-:-:S03]  /*1a3d0*/  LEA R16, P0, R19, R2, 0x1 ;  /* 0x0000000213107211 */ /* 0x002fc600078008ff */
[----:B------:R-:W-:Y:S01]  /*1a3e0*/  IMAD R25, R184, 0x2, R24 ;  /* 0x00000002b8197824 */ /* 0x000fe200078e0218 */
[-C--:B------:R-:W-:Y:S02]  /*1a3f0*/  LEA.HI.X.SX32 R17, R19, R3.reuse, 0x1, P0 ;  /* 0x0000000313117211 */ /* 0x080fe400000f0eff */
[-C--:B------:R-:W-:Y:S01]  /*1a400*/  LEA R18, P0, R24, R2.reuse, 0x1 ;  /* 0x0000000218127211 */ /* 0x080fe200078008ff */
[----:B------:R0:W-:Y:S01]  /*1a410*/  STG.E.U16 [R20.64], R104 ;  /* 0x0000006814007986 */ /* 0x0001e2000c101506 */
[----:B------:R-:W-:Y:S02]  /*1a420*/  PRMT R100, R100, 0x7632, R100 ;  /* 0x0000763264647816 */ /* 0x000fe40000000064 */
[----:B------:R-:W-:Y:S01]  /*1a430*/  LEA.HI.X.SX32 R19, R24, R3, 0x1, P0 ;  /* 0x0000000318137211 */ /* 0x000fe200000f0eff */
[----:B------:R-:W-:Y:S02]  /*1a440*/  IMAD R24, R184, 0x2, R25 ;  /* 0x00000002b8187824 */ /* 0x000fe400078e0219 */
[----:B------:R1:W-:Y:S01]  /*1a450*/  STG.E.U16 [R22.64], R100 ;  /* 0x0000006416007986 */ /* 0x0003e2000c101506 */
[----:B0-----:R-:W-:-:S04]  /*1a460*/  LEA R20, P0, R25, R2, 0x1 ;  /* 0x0000000219147211 */ /* 0x001fc800078008ff */
[-C--:B------:R-:W-:Y:S02]  /*1a470*/  LEA.HI.X.SX32 R21, R25, R3.reuse, 0x1, P0 ;  /* 0x0000000319157211 */ /* 0x080fe400000f0eff */
[----:B-1----:R-:W-:Y:S02]  /*1a480*/  LEA R22, P0, R24, R2, 0x1 ;  /* 0x0000000218167211 */ /* 0x002fe400078008ff */
[----:B------:R-:W-:Y:S02]  /*1a490*/  LEA R25, R184, R24, 0x1 ;  /* 0x00000018b8197211 */ /* 0x000fe400078e08ff */
[----:B------:R-:W-:Y:S02]  /*1a4a0*/  PRMT R96, R96, 0x7632, R96 ;  /* 0x0000763260607816 */ /* 0x000fe40000000060 */
[-C--:B------:R-:W-:Y:S01]  /*1a4b0*/  LEA.HI.X.SX32 R23, R24, R3.reuse, 0x1, P0 ;  /* 0x0000000318177211 */ /* 0x080fe200000f0eff */
[----:B------:R-:W-:Y:S01]  /*1a4c0*/  IMAD R80, R184, 0x2, R25 ;  /* 0x00000002b8507824 */ /* 0x000fe200078e0219 */
[C---:B------:R-:W-:Y:S01]  /*1a4d0*/  LEA R24, P0, R25.reuse, R2, 0x1 ;  /* 0x0000000219187211 */ /* 0x040fe200078008ff */
[----:B------:R0:W-:Y:S01]  /*1a4e0*/  STG.E.U16 [R26.64], R96 ;  /* 0x000000601a007986 */ /* 0x0001e2000c101506 */
[----:B------:R-:W-:Y:S01]  /*1a4f0*/  PRMT R92, R92, 0x7632, R92 ;  /* 0x000076325c5c7816 */ /* 0x000fe2000000005c */
[----:B------:R-:W-:Y:S01]  /*1a500*/  IMAD R88, R184, 0x2, R80 ;  /* 0x00000002b8587824 */ /* 0x000fe200078e0250 */
[----:B------:R-:W-:-:S03]  /*1a510*/  LEA.HI.X.SX32 R25, R25, R3, 0x1, P0 ;  /* 0x0000000319197211 */ /* 0x000fc600000f0eff */
[----:B------:R1:W-:Y:S01]  /*1a520*/  STG.E.U16 [R156.64], R92 ;  /* 0x0000005c9c007986 */ /* 0x0003e2000c101506 */
[----:B0-----:R-:W-:-:S04]  /*1a530*/  LEA R26, P0, R80, R2, 0x1 ;  /* 0x00000002501a7211 */ /* 0x001fc800078008ff */
[-C--:B------:R-:W-:Y:S02]  /*1a540*/  LEA.HI.X.SX32 R27, R80, R3.reuse, 0x1, P0 ;  /* 0x00000003501b7211 */ /* 0x080fe400000f0eff */
[----:B-1----:R-:W-:Y:S02]  /*1a550*/  LEA R156, P0, R88, R2, 0x1 ;  /* 0x00000002589c7211 */ /* 0x002fe400078008ff */
[----:B------:R-:W-:Y:S02]  /*1a560*/  LEA R80, R184, R88, 0x1 ;  /* 0x00000058b8507211 */ /* 0x000fe400078e08ff */
[----:B------:R-:W-:Y:S02]  /*1a570*/  PRMT R148, R148, 0x7632, R148 ;  /* 0x0000763294947816 */ /* 0x000fe40000000094 */
[----:B------:R-:W-:Y:S01]  /*1a580*/  LEA.HI.X.SX32 R157, R88, R3, 0x1, P0 ;  /* 0x00000003589d7211 */ /* 0x000fe200000f0eff */
[----:B------:R-:W-:Y:S01]  /*1a590*/  IMAD R88, R184, 0x2, R80 ;  /* 0x00000002b8587824 */ /* 0x000fe200078e0250 */
[----:B------:R-:W-:Y:S01]  /*1a5a0*/  LEA R158, P0, R80, R2, 0x1 ;  /* 0x00000002509e7211 */ /* 0x000fe200078008ff */
[----:B------:R0:W-:Y:S01]  /*1a5b0*/  STG.E.U16 [R160.64], R148 ;  /* 0x00000094a0007986 */ /* 0x0001e2000c101506 */
[----:B------:R-:W-:-:S02]  /*1a5c0*/  PRMT R152, R152, 0x7632, R152 ;  /* 0x0000763298987816 */ /* 0x000fc40000000098 */
        /* <DEDUP_REMOVED lines=10> */
[----:B------:R-:W-:Y:S01]  /*1a670*/  LEA R164, P0, R88, R2, 0x1 ;  /* 0x0000000258a47211 */ /* 0x000fe200078008ff */
        /* <DEDUP_REMOVED lines=26> */
[----:B------:R0:W-:Y:S03]  /*1a820*/  STG.E.U16 [R178.64], R28 ;  /* 0x0000001cb2007986 */ /* 0x0001e6000c101506 */
[----:B------:R-:W-:-:S02]  /*1a830*/  LEA.HI.X.SX32 R177, R76, R3, 0x1, P0 ;  /* 0x000000034cb17211 */ /* 0x000fc400000f0eff */
[----:B0-----:R-:W-:Y:S01]  /*1a840*/  PRMT R28, R68, 0x7632, R28 ;  /* 0x00007632441c7816 */ /* 0x001fe2000000001c */
[----:B------:R-:W-:Y:S01]  /*1a850*/  IMAD R68, R184, 0x2, R72 ;  /* 0x00000002b8447824 */ /* 0x000fe200078e0248 */
[----:B------:R-:W-:-:S03]  /*1a860*/  LEA R178, P0, R72, R2, 0x1 ;  /* 0x0000000248b27211 */ /* 0x000fc600078008ff */
[----:B------:R0:W-:Y:S01]  /*1a870*/  STG.E.U16 [R180.64], R28 ;  /* 0x0000001cb4007986 */ /* 0x0001e2000c101506 */
[----:B------:R-:W-:Y:S02]  /*1a880*/  LEA.HI.X.SX32 R179, R72, R3, 0x1, P0 ;  /* 0x0000000348b37211 */ /* 0x000fe400000f0eff */
[----:B------:R-:W-:Y:S02]  /*1a890*/  LEA R72, R184, R68, 0x1 ;  /* 0x00000044b8487211 */ /* 0x000fe400078e08ff */
[----:B------:R-:W-:Y:S02]  /*1a8a0*/  PRMT R132, R132, 0x7632, R132 ;  /* 0x0000763284847816 */ /* 0x000fe40000000084 */
[----:B0-----:R-:W-:-:S04]  /*1a8b0*/  LEA R180, P0, R68, R2, 0x1 ;  /* 0x0000000244b47211 */ /* 0x001fc800078008ff */
[-C--:B------:R-:W-:Y:S01]  /*1a8c0*/  LEA.HI.X.SX32 R181, R68, R3.reuse, 0x1, P0 ;  /* 0x0000000344b57211 */ /* 0x080fe200000f0eff */
[----:B------:R-:W-:Y:S01]  /*1a8d0*/  IMAD R68, R184, 0x2, R72 ;  /* 0x00000002b8447824 */ /* 0x000fe200078e0248 */
        /* <DEDUP_REMOVED lines=72> */
[-C--:B------:R-:W-:Y:S02]  /*1ad60*/  LEA.HI.X.SX32 R219, R48, R3.reuse, 0x1, P0 ;  /* 0x0000000330db7211 */ /* 0x080fe400000f0eff */
[----:B------:R-:W-:Y:S02]  /*1ad70*/  LEA R48, R184, R44, 0x1 ;  /* 0x0000002cb8307211 */ /* 0x000fe400078e08ff */
[-C--:B0-----:R-:W-:Y:S02]  /*1ad80*/  LEA R4, P0, R44, R2.reuse, 0x1 ;  /* 0x000000022c047211 */ /* 0x081fe400078008ff */
[----:B------:R-:W-:Y:S01]  /*1ad90*/  PRMT R28, R40, 0x7632, R28 ;  /* 0x00007632281c7816 */ /* 0x000fe2000000001c */
[----:B------:R-:W-:Y:S01]  /*1ada0*/  IMAD R40, R184, 0x2, R48 ;  /* 0x00000002b8287824 */ /* 0x000fe200078e0230 */
[-C--:B------:R-:W-:Y:S02]  /*1adb0*/  LEA.HI.X.SX32 R5, R44, R3.reuse, 0x1, P0 ;  /* 0x000000032c057211 */ /* 0x080fe400000f0eff */
[C---:B------:R-:W-:Y:S01]  /*1adc0*/  LEA R242, P0, R48.reuse, R2, 0x1 ;  /* 0x0000000230f27211 */ /* 0x040fe200078008ff */
[----:B------:R0:W-:Y:S03]  /*1add0*/  STG.E.U16 [R236.64], R28 ;  /* 0x0000001cec007986 */ /* 0x0001e6000c101506 */
[----:B------:R-:W-:-:S02]  /*1ade0*/  LEA.HI.X.SX32 R243, R48, R3, 0x1, P0 ;  /* 0x0000000330f37211 */ /* 0x000fc400000f0eff */
[----:B0-----:R-:W-:Y:S01]  /*1adf0*/  PRMT R28, R36, 0x7632, R28 ;  /* 0x00007632241c7816 */ /* 0x001fe2000000001c */
[----:B------:R-:W-:Y:S01]  /*1ae00*/  IMAD R36, R184, 0x2, R40 ;  /* 0x00000002b8247824 */ /* 0x000fe200078e0228 */
[----:B------:R-:W-:-:S04]  /*1ae10*/  LEA R236, P0, R40, R2, 0x1 ;  /* 0x0000000228ec7211 */ /* 0x000fc800078008ff */
[-C--:B------:R-:W-:Y:S02]  /*1ae20*/  LEA.HI.X.SX32 R237, R40, R3.reuse, 0x1, P0 ;  /* 0x0000000328ed7211 */ /* 0x080fe400000f0eff */
[----:B------:R-:W-:Y:S02]  /*1ae30*/  LEA R244, P0, R36, R2, 0x1 ;  /* 0x0000000224f47211 */ /* 0x000fe400078008ff */
[----:B------:R-:W-:Y:S01]  /*1ae40*/  LEA R40, R184, R36, 0x1 ;  /* 0x00000024b8287211 */ /* 0x000fe200078e08ff */
[----:B------:R0:W-:Y:S01]  /*1ae50*/  STG.E.U16 [R186.64], R28 ;  /* 0x0000001cba007986 */ /* 0x0001e2000c101506 */
[----:B------:R-:W-:Y:S02]  /*1ae60*/  LEA.HI.X.SX32 R245, R36, R3, 0x1, P0 ;  /* 0x0000000324f57211 */ /* 0x000fe400000f0eff */
[----:B0-----:R-:W-:Y:S01]  /*1ae70*/  PRMT R28, R32, 0x7632, R28 ;  /* 0x00007632201c7816 */ /* 0x001fe2000000001c */
[----:B------:R-:W-:Y:S01]  /*1ae80*/  IMAD R32, R184, 0x2, R40 ;  /* 0x00000002b8207824 */ /* 0x000fe200078e0228 */
[----:B------:R-:W-:-:S02]  /*1ae90*/  LEA R186, P0, R40, R2, 0x1 ;  /* 0x0000000228ba7211 */ /* 0x000fc400078008ff */
[----:B------:R-:W-:Y:S01]  /*1aea0*/  PRMT R36, R28, 0x7632, R36 ;  /* 0x000076321c247816 */ /* 0x000fe20000000024 */
[----:B------:R0:W-:Y:S01]  /*1aeb0*/  STG.E.U16 [R246.64], R28 ;  /* 0x0000001cf6007986 */ /* 0x0001e2000c101506 */
[----:B------:R-:W-:-:S03]  /*1aec0*/  LEA.HI.X.SX32 R187, R40, R3, 0x1, P0 ;  /* 0x0000000328bb7211 */ /* 0x000fc600000f0eff */
[----:B------:R1:W-:Y:S01]  /*1aed0*/  STG.E.U16 [R240.64], R36 ;  /* 0x00000024f0007986 */ /* 0x0003e2000c101506 */
[----:B0-----:R-:W-:Y:S01]  /*1aee0*/  LEA R246, P0, R32, R2, 0x1 ;  /* 0x0000000220f67211 */ /* 0x001fe200078008ff */
[----:B------:R-:W-:-:S03]  /*1aef0*/  IMAD R28, R184, 0x2, R32 ;  /* 0x00000002b81c7824 */ /* 0x000fc600078e0220 */
[-C--:B------:R-:W-:Y:S02]  /*1af00*/  LEA.HI.X.SX32 R247, R32, R3.reuse, 0x1, P0 ;  /* 0x0000000320f77211 */ /* 0x080fe400000f0eff */
[----:B-1----:R-:W-:Y:S02]  /*1af10*/  LEA R240, P0, R28, R2, 0x1 ;  /* 0x000000021cf07211 */ /* 0x002fe400078008ff */
[----:B------:R-:W-:Y:S01]  /*1af20*/  LEA R32, R184, R28, 0x1 ;  /* 0x0000001cb8207211 */ /* 0x000fe200078e08ff */
[----:B------:R0:W-:Y:S01]  /*1af30*/  STG.E.U16 [R238.64], R81 ;  /* 0x00000051ee007986 */ /* 0x0001e2000c101506 */
[----:B------:R-:W-:-:S03]  /*1af40*/  LEA.HI.X.SX32 R241, R28, R3, 0x1, P0 ;  /* 0x000000031cf17211 */ /* 0x000fc600000f0eff */
[----:B------:R-:W-:Y:S01]  /*1af50*/  IMAD R28, R184, 0x2, R32 ;  /* 0x00000002b81c7824 */ /* 0x000fe200078e0220 */
[----:B------:R-:W-:Y:S04]  /*1af60*/  STL.64 [R1+0x5b0], R42 ;  /* 0x0005b02a01007387 */ /* 0x000fe80000100a00 */
[----:B------:R-:W-:Y:S01]  /*1af70*/  STL.64 [R1+0x5a8], R38 ;  /* 0x0005a82601007387 */ /* 0x000fe20000100a00 */
[----:B0-----:R-:W-:-:S03]  /*1af80*/  LEA R238, P0, R32, R2, 0x1 ;  /* 0x0000000220ee7211 */ /* 0x001fc600078008ff */
[----:B------:R-:W-:Y:S01]  /*1af90*/  STL.64 [R1+0x5a0], R34 ;  /* 0x0005a02201007387 */ /* 0x000fe20000100a00 */
[----:B------:R-:W-:-:S03]  /*1afa0*/  LEA.HI.X.SX32 R239, R32, R3, 0x1, P0 ;  /* 0x0000000320ef7211 */ /* 0x000fc600000f0eff */
[----:B------:R0:W-:Y:S01]  /*1afb0*/  STL.64 [R1+0x598], R30 ;  /* 0x0005981e01007387 */ /* 0x0001e20000100a00 */
[----:B------:R-:W-:-:S03]  /*1afc0*/  IMAD R32, R184, 0x2, R28 ;  /* 0x00000002b8207824 */ /* 0x000fc600078e021c */
[----:B------:R-:W-:Y:S04]  /*1afd0*/  STG.E.U16 [R134.64], R89 ;  /* 0x0000005986007986 */ /* 0x000fe8000c101506 */
[----:B------:R1:W-:Y:S01]  /*1afe0*/  STG.E.U16 [R78.64], R113 ;  /* 0x000000714e007986 */ /* 0x0003e2000c101506 */
[----:B0-----:R-:W-:-:S04]  /*1aff0*/  LEA R30, P0, R28, R2, 0x1 ;  /* 0x000000021c1e7211 */ /* 0x001fc800078008ff */
[-C--:B------:R-:W-:Y:S02]  /*1b000*/  LEA.HI.X.SX32 R31, R28, R3.reuse, 0x1, P0 ;  /* 0x000000031c1f7211 */ /* 0x080fe400000f0eff */
[----:B------:R-:W-:Y:S02]  /*1b010*/  LEA R28, R184, R32, 0x1 ;  /* 0x00000020b81c7211 */ /* 0x000fe400078e08ff */
[CC--:B-1----:R-:W-:Y:S01]  /*1b020*/  LEA R78, P0, R32.reuse, R2.reuse, 0x1 ;  /* 0x00000002204e7211 */ /* 0x0c2fe200078008ff */
[----:B------:R0:W-:Y:S03]  /*1b030*/  STG.E.U16 [R142.64], R109 ;  /* 0x0000006d8e007986 */ /* 0x0001e6000c101506 */
[----:B------:R-:W-:Y:S01]  /*1b040*/  LEA.HI.X.SX32 R79, R32, R3, 0x1, P0 ;  /* 0x00000003204f7211 */ /* 0x000fe200000f0eff */
[----:B------:R-:W-:Y:S01]  /*1b050*/  IMAD R32, R184, 0x2, R28 ;  /* 0x00000002b8207824 */ /* 0x000fe200078e021c */
[----:B------:R1:W-:Y:S01]  /*1b060*/  STG.E.U16 [R146.64], R105 ;  /* 0x0000006992007986 */ /* 0x0003e2000c101506 */
[----:B0-----:R-:W-:-:S04]  /*1b070*/  LEA R142, P0, R28, R2, 0x1 ;  /* 0x000000021c8e7211 */ /* 0x001fc800078008ff */
[-C--:B------:R-:W-:Y:S01]  /*1b080*/  LEA.HI.X.SX32 R143, R28, R3.reuse, 0x1, P0 ;  /* 0x000000031c8f7211 */ /* 0x080fe200000f0eff */
[----:B------:R-:W-:Y:S01]  /*1b090*/  IMAD R28, R184, 0x2, R32 ;  /* 0x00000002b81c7824 */ /* 0x000fe200078e0220 */
[C---:B-1----:R-:W-:Y:S01]  /*1b0a0*/  LEA R146, P0, R32.reuse, R2, 0x1 ;  /* 0x0000000220927211 */ /* 0x042fe200078008ff */
[----:B------:R0:W-:Y:S03]  /*1b0b0*/  STG.E.U16 [R250.64], R101 ;  /* 0x00000065fa007986 */ /* 0x0001e6000c101506 */
[----:B------:R-:W-:Y:S02]  /*1b0c0*/  LEA.HI.X.SX32 R147, R32, R3, 0x1, P0 ;  /* 0x0000000320937211 */ /* 0x000fe400000f0eff */
[----:B------:R-:W-:Y:S02]  /*1b0d0*/  LEA R32, R184, R28, 0x1 ;  /* 0x0000001cb8207211 */ /* 0x000fe400078e08ff */
[----:B0-----:R-:W-:-:S04]  /*1b0e0*/  LEA R250, P0, R28, R2, 0x1 ;  /* 0x000000021cfa7211 */ /* 0x001fc800078008ff */
[-C--:B------:R-:W-:Y:S01]  /*1b0f0*/  LEA.HI.X.SX32 R251, R28, R3.reuse, 0x1, P0 ;  /* 0x000000031cfb7211 */ /* 0x080fe200000f0eff */
[----:B------:R-:W-:Y:S01]  /*1b100*/  IMAD R28, R184, 0x2, R32 ;  /* 0x00000002b81c7824 */ /* 0x000fe200078e0220 */
[CC--:B------:R-:W-:Y:S01]  /*1b110*/  LEA R134, P0, R32.reuse, R2.reuse, 0x1 ;  /* 0x0000000220867211 */ /* 0x0c0fe200078008ff */
[----:B------:R-:W-:Y:S03]  /*1b120*/  STG.E.U16 [R234.64], R97 ;  /* 0x00000061ea007986 */ /* 0x000fe6000c101506 */
[-C--:B------:R-:W-:Y:S01]  /*1b130*/  LEA.HI.X.SX32 R135, R32, R3.reuse, 0x1, P0 ;  /* 0x0000000320877211 */ /* 0x080fe200000f0eff */
[----:B------:R-:W-:Y:S01]  /*1b140*/  IMAD R32, R184, 0x2, R28 ;  /* 0x00000002b8207824 */ /* 0x000fe200078e021c */
[C---:B------:R-:W-:Y:S01]  /*1b150*/  LEA R138, P0, R28.reuse, R2, 0x1 ;  /* 0x000000021c8a7211 */ /* 0x040fe200078008ff */
[----:B------:R-:W-:Y:S03]  /*1b160*/  STG.E.U16 [R232.64], R93 ;  /* 0x0000005de8007986 */ /* 0x000fe6000c101506 */
[----:B------:R-:W-:Y:S01]  /*1b170*/  LEA.HI.X.SX32 R139, R28, R3, 0x1, P0 ;  /* 0x000000031c8b7211 */ /* 0x000fe200000f0eff */
[----:B------:R0:W-:Y:S01]  /*1b180*/  STG.E.U16 [R66.64], R149 ;  /* 0x0000009542007986 */ /* 0x0001e2000c101506 */
[----:B------:R-:W-:-:S03]  /*1b190*/  LEA R28, R184, R32, 0x1 ;  /* 0x00000020b81c7211 */ /* 0x000fc600078e08ff */
[----:B------:R1:W-:Y:S01]  /*1b1a0*/  STG.E.U16 [R62.64], R153 ;  /* 0x000000993e007986 */ /* 0x0003e2000c101506 */
[----:B0-----:R-:W-:-:S04]  /*1b1b0*/  LEA R66, P0, R32, R2, 0x1 ;  /* 0x0000000220427211 */ /* 0x001fc800078008ff */
[----:B------:R-:W-:Y:S01]  /*1b1c0*/  LEA.HI.X.SX32 R67, R32, R3, 0x1, P0 ;  /* 0x0000000320437211 */ /* 0x000fe200000f0eff */
[----:B------:R-:W-:Y:S01]  /*1b1d0*/  IMAD R32, R184, 0x2, R28 ;  /* 0x00000002b8207824 */ /* 0x000fe200078e021c */
[----:B-1----:R-:W-:-:S04]  /*1b1e0*/  LEA R62, P0, R28, R2, 0x1 ;  /* 0x000000021c3e7211 */ /* 0x002fc800078008ff */
[-C--:B------:R-:W-:Y:S01]  /*1b1f0*/  LEA.HI.X.SX32 R63, R28, R3.reuse, 0x1, P0 ;  /* 0x000000031c3f7211 */ /* 0x080fe200000f0eff */
[----:B------:R-:W-:Y:S01]  /*1b200*/  IMAD R28, R184, 0x2, R32 ;  /* 0x00000002b81c7824 */ /* 0x000fe200078e0220 */
[C---:B------:R-:W-:Y:S01]  /*1b210*/  LEA R126, P0, R32.reuse, R2, 0x1 ;  /* 0x00000002207e7211 */ /* 0x040fe200078008ff */
[----:B------:R-:W-:Y:S03]  /*1b220*/  STG.E.U16 [R230.64], R85 ;  /* 0x00000055e6007986 */ /* 0x000fe6000c101506 */
[----:B------:R-:W-:Y:S01]  /*1b230*/  LEA.HI.X.SX32 R127, R32, R3, 0x1, P0 ;  /* 0x00000003207f7211 */ /* 0x000fe200000f0eff */
[----:B------:R0:W-:Y:S01]  /*1b240*/  STG.E.U16 [R130.64], R77 ;  /* 0x0000004d82007986 */ /* 0x0001e2000c101506 */
[----:B------:R-:W-:-:S03]  /*1b250*/  LEA R32, R184, R28, 0x1 ;  /* 0x0000001cb8207211 */ /* 0x000fc600078e08ff */
[----:B------:R-:W-:Y:S01]  /*1b260*/  STG.E.U16 [R228.64], R141 ;  /* 0x0000008de4007986 */ /* 0x000fe2000c101506 */
[----:B0-----:R-:W-:-:S04]  /*1b270*/  LEA R130, P0, R28, R2, 0x1 ;  /* 0x000000021c827211 */ /* 0x001fc800078008ff */
[-C--:B------:R-:W-:Y:S01]  /*1b280*/  LEA.HI.X.SX32 R131, R28, R3.reuse, 0x1, P0 ;  /* 0x000000031c837211 */ /* 0x080fe200000f0eff */
[----:B------:R-:W-:Y:S01]  /*1b290*/  IMAD R28, R184, 0x2, R32 ;  /* 0x00000002b81c7824 */ /* 0x000fe200078e0220 */
[CC--:B------:R-:W-:Y:S01]  /*1b2a0*/  LEA R58, P0, R32.reuse, R2.reuse, 0x1 ;  /* 0x00000002203a7211 */ /* 0x0c0fe200078008ff */
[----:B------:R0:W-:Y:S03]  /*1b2b0*/  STG.E.U16 [R118.64], R145 ;  /* 0x0000009176007986 */ /* 0x0001e6000c101506 */
[-C--:B------:R-:W-:Y:S01]  /*1b2c0*/  LEA.HI.X.SX32 R59, R32, R3.reuse, 0x1, P0 ;  /* 0x00000003203b7211 */ /* 0x080fe200000f0eff */
[----:B------:R-:W-:Y:S02]  /*1b2d0*/  IMAD R32, R184, 0x2, R28 ;  /* 0x00000002b8207824 */ /* 0x000fe400078e021c */
[----:B------:R-:W-:Y:S01]  /*1b2e0*/  IMAD.MOV.U32 R230, RZ, RZ, R54 ;  /* 0x000000ffffe67224 */ /* 0x000fe200078e0036 */
[C---:B0-----:R-:W-:Y:S01]  /*1b2f0*/  LEA R118, P0, R28.reuse, R2, 0x1 ;  /* 0x000000021c767211 */ /* 0x041fe200078008ff */
[----:B------:R-:W-:Y:S03]  /*1b300*/  STG.E.U16 [R46.64], R73 ;  /* 0x000000492e007986 */ /* 0x000fe6000c101506 */
[----:B------:R-:W-:-:S02]  /*1b310*/  LEA.HI.X.SX32 R119, R28, R3, 0x1, P0 ;  /* 0x000000031c777211 */ /* 0x000fc400000f0eff */
[----:B------:R-:W-:Y:S02]  /*1b320*/  LEA R54, P0, R32, R2, 0x1 ;  /* 0x0000000220367211 */ /* 0x000fe400078008ff */
[----:B------:R-:W-:Y:S01]  /*1b330*/  LEA R28, R184, R32, 0x1 ;  /* 0x00000020b81c7211 */ /* 0x000fe200078e08ff */
[----:B------:R-:W-:Y:S01]  /*1b340*/  IMAD.MOV.U32 R231, RZ, RZ, R55 ;  /* 0x000000ffffe77224 */ /* 0x000fe200078e0037 */
[----:B------:R0:W-:Y:S01]  /*1b350*/  STG.E.U16 [R226.64], R69 ;  /* 0x00000045e2007986 */ /* 0x0001e2000c101506 */
[----:B------:R-:W-:Y:S02]  /*1b360*/  LEA.HI.X.SX32 R55, R32, R3, 0x1, P0 ;  /* 0x0000000320377211 */ /* 0x000fe400000f0eff */
[----:B------:R-:W-:Y:S02]  /*1b370*/  LEA R32, R184, R28, 0x1 ;  /* 0x0000001cb8207211 */ /* 0x000fe400078e08ff */
[----:B------:R-:W-:Y:S01]  /*1b380*/  MOV R232, R50 ;  /* 0x0000003200e87202 */ /* 0x000fe20000000f00 */
[----:B0-----:R-:W-:Y:S01]  /*1b390*/  IMAD.MOV.U32 R226, RZ, RZ, R122 ;  /* 0x000000ffffe27224 */ /* 0x001fe200078e007a */
[----:B------:R-:W-:Y:S01]  /*1b3a0*/  LEA R122, P0, R28, R2, 0x1 ;  /* 0x000000021c7a7211 */ /* 0x000fe200078008ff */
[----:B------:R-:W-:-:S03]  /*1b3b0*/  IMAD.MOV.U32 R227, RZ, RZ, R123 ;  /* 0x000000ffffe37224 */ /* 0x000fc600078e007b */
[----:B------:R-:W-:Y:S01]  /*1b3c0*/  LEA.HI.X.SX32 R123, R28, R3, 0x1, P0 ;  /* 0x000000031c7b7211 */ /* 0x000fe200000f0eff */
[----:B------:R-:W-:Y:S01]  /*1b3d0*/  IMAD R28, R184, 0x2, R32 ;  /* 0x00000002b81c7824 */ /* 0x000fe200078e0220 */
[----:B------:R-:W-:Y:S01]  /*1b3e0*/  LEA R50, P0, R32, R2, 0x1 ;  /* 0x0000000220327211 */ /* 0x000fe200078008ff */
[----:B------:R-:W-:-:S03]  /*1b3f0*/  IMAD.MOV.U32 R233, RZ, RZ, R51 ;  /* 0x000000ffffe97224 */ /* 0x000fc600078e0033 */
[-C--:B------:R-:W-:Y:S01]  /*1b400*/  LEA.HI.X.SX32 R51, R32, R3.reuse, 0x1, P0 ;  /* 0x0000000320337211 */ /* 0x080fe200000f0eff */
[----:B------:R-:W-:Y:S01]  /*1b410*/  IMAD R32, R184, 0x2, R28 ;  /* 0x00000002b8207824 */ /* 0x000fe200078e021c */
[CC--:B------:R-:W-:Y:S01]  /*1b420*/  LEA R46, P0, R28.reuse, R2.reuse, 0x1 ;  /* 0x000000021c2e7211 */ /* 0x0c0fe200078008ff */
[----:B------:R-:W-:Y:S03]  /*1b430*/  STG.E.U16 [R224.64], R133 ;  /* 0x00000085e0007986 */ /* 0x000fe6000c101506 */
[-C--:B------:R-:W-:Y:S02]  /*1b440*/  LEA.HI.X.SX32 R47, R28, R3.reuse, 0x1, P0 ;  /* 0x000000031c2f7211 */ /* 0x080fe400000f0eff */
[----:B------:R-:W-:Y:S02]  /*1b450*/  LEA R42, P0, R32, R2, 0x1 ;  /* 0x00000002202a7211 */ /* 0x000fe400078008ff */
[----:B------:R-:W-:Y:S01]  /*1b460*/  LEA R28, R184, R32, 0x1 ;  /* 0x00000020b81c7211 */ /* 0x000fe200078e08ff */
[----:B------:R-:W-:Y:S01]  /*1b470*/  STG.E.U16 [R222.64], R137 ;  /* 0x00000089de007986 */ /* 0x000fe2000c101506 */
[----:B------:R-:W-:-:S03]  /*1b480*/  LEA.HI.X.SX32 R43, R32, R3, 0x1, P0 ;  /* 0x00000003202b7211 */ /* 0x000fc600000f0eff */
[----:B------:R-:W-:Y:S01]  /*1b490*/  STG.E.U16 [R220.64], R65 ;  /* 0x00000041dc007986 */ /* 0x000fe2000c101506 */
[----:B------:R-:W-:-:S03]  /*1b4a0*/  LEA R38, P0, R28, R2, 0x1 ;  /* 0x000000021c267211 */ /* 0x000fc600078008ff */
[----:B------:R0:W-:Y:S01]  /*1b4b0*/  STG.E.U16 [R6.64], R61 ;  /* 0x0000003d06007986 */ /* 0x0001e2000c101506 */
[----:B------:R-:W-:Y:S01]  /*1b4c0*/  LEA.HI.X.SX32 R39, R28, R3, 0x1, P0 ;  /* 0x000000031c277211 */ /* 0x000fe200000f0eff */
[----:B------:R-:W-:Y:S02]  /*1b4d0*/  IMAD.MOV.U32 R234, RZ, RZ, R30 ;  /* 0x000000ffffea7224 */ /* 0x000fe400078e001e */
[----:B0-----:R-:W-:-:S04]  /*1b4e0*/  IMAD R7, R184, 0x2, R28 ;  /* 0x00000002b8077824 */ /* 0x001fc800078e021c */
[----:B------:R-:W-:Y:S01]  /*1b4f0*/  IMAD R6, R184, 0x2, R7 ;  /* 0x00000002b8067824 */ /* 0x000fe200078e0207 */
[----:B------:R-:W-:-:S04]  /*1b500*/  LEA R34, P0, R7, R2, 0x1 ;  /* 0x0000000207227211 */ /* 0x000fc800078008ff */
[----:B------:R-:W-:Y:S02]  /*1b510*/  LEA.HI.X.SX32 R35, R7, R3, 0x1, P0 ;  /* 0x0000000307237211 */ /* 0x000fe400000f0eff */
[----:B------:R-:W-:Y:S02]  /*1b520*/  LEA R30, P0, R6, R2, 0x1 ;  /* 0x00000002061e7211 */ /* 0x000fe400078008ff */
[----:B------:R-:W-:Y:S02]  /*1b530*/  LEA R7, R184, R6, 0x1 ;  /* 0x00000006b8077211 */ /* 0x000fe400078e08ff */
[----:B------:R-:W-:Y:S02]  /*1b540*/  MOV R235, R31 ;  /* 0x0000001f00eb7202 */ /* 0x000fe40000000f00 */
[-C--:B------:R-:W-:Y:S01]  /*1b550*/  LEA.HI.X.SX32 R31, R6, R3.reuse, 0x1, P0 ;  /* 0x00000003061f7211 */ /* 0x080fe200000f0eff */
[C---:B------:R-:W-:Y:S01]  /*1b560*/  IMAD R6, R184.reuse, 0x2, R7 ;  /* 0x00000002b8067824 */ /* 0x040fe200078e0207 */
[CC--:B------:R-:W-:Y:S01]  /*1b570*/  LEA R228, P0, R7.reuse, R2.reuse, 0x1 ;  /* 0x0000000207e47211 */ /* 0x0c0fe200078008ff */
[----:B------:R0:W-:Y:S03]  /*1b580*/  STG.E.U16 [R8.64], R125 ;  /* 0x0000007d08007986 */ /* 0x0001e6000c101506 */
[----:B------:R-:W-:Y:S01]  /*1b590*/  LEA.HI.X.SX32 R229, R7, R3, 0x1, P0 ;  /* 0x0000000307e57211 */ /* 0x000fe200000f0eff */
[----:B------:R-:W-:Y:S01]  /*1b5a0*/  IMAD R7, R184, 0x2, R6 ;  /* 0x00000002b8077824 */ /* 0x000fe200078e0206 */
[----:B------:R-:W-:Y:S04]  /*1b5b0*/  STG.E.U16 [R10.64], R129 ;  /* 0x000000810a007986 */ /* 0x000fe8000c101506 */
[----:B------:R-:W-:Y:S01]  /*1b5c0*/  STG.E.U16 [R12.64], R57 ;  /* 0x000000390c007986 */ /* 0x000fe2000c101506 */
[----:B0-----:R-:W-:-:S03]  /*1b5d0*/  LEA R8, P0, R6, R2, 0x1 ;  /* 0x0000000206087211 */ /* 0x001fc600078008ff */
[----:B------:R-:W-:Y:S01]  /*1b5e0*/  STG.E.U16 [R226.64], R53 ;  /* 0x00000035e2007986 */ /* 0x000fe2000c101506 */
[----:B------:R-:W-:-:S03]  /*1b5f0*/  LEA.HI.X.SX32 R9, R6, R3, 0x1, P0 ;  /* 0x0000000306097211 */ /* 0x000fc600000f0eff */
[----:B------:R0:W-:Y:S01]  /*1b600*/  STG.E.U16 [R248.64], R117 ;  /* 0x00000075f8007986 */ /* 0x0001e2000c101506 */
[----:B------:R-:W-:-:S03]  /*1b610*/  LEA R6, R184, R7, 0x1 ;  /* 0x00000007b8067211 */ /* 0x000fc600078e08ff */
[----:B------:R-:W-:Y:S04]  /*1b620*/  STL.64 [R1+0xa8], R228 ;  /* 0x0000a8e401007387 */ /* 0x000fe80000100a00 */
[----:B------:R1:W-:Y:S01]  /*1b630*/  STL.64 [R1+0xe8], R8 ;  /* 0x0000e80801007387 */ /* 0x0003e20000100a00 */
[----:B0-----:R-:W-:-:S04]  /*1b640*/  LEA R248, P0, R7, R2, 0x1 ;  /* 0x0000000207f87211 */ /* 0x001fc800078008ff */
[----:B------:R-:W-:Y:S02]  /*1b650*/  LEA.HI.X.SX32 R249, R7, R3, 0x1, P0 ;  /* 0x0000000307f97211 */ /* 0x000fe400000f0eff */
[----:B-1----:R-:W-:Y:S01]  /*1b660*/  LEA R8, P0, R6, R2, 0x1 ;  /* 0x0000000206087211 */ /* 0x002fe200078008ff */
[----:B------:R-:W-:-:S03]  /*1b670*/  IMAD R7, R184, 0x2, R6 ;  /* 0x00000002b8077824 */ /* 0x000fc600078e0206 */
[----:B------:R-:W-:-:S05]  /*1b680*/  LEA.HI.X.SX32 R9, R6, R3, 0x1, P0 ;  /* 0x0000000306097211 */ /* 0x000fca00000f0eff */
[----:B------:R0:W-:Y:S01]  /*1b690*/  STL.64 [R1+0x150], R8 ;  /* 0x0001500801007387 */ /* 0x0001e20000100a00 */
[----:B------:R-:W-:Y:S01]  /*1b6a0*/  IMAD R6, R184, 0x2, R7 ;  /* 0x00000002b8067824 */ /* 0x000fe200078e0207 */
[----:B0-----:R-:W-:-:S04]  /*1b6b0*/  LEA R8, P0, R7, R2, 0x1 ;  /* 0x0000000207087211 */ /* 0x001fc800078008ff */
[----:B------:R-:W-:-:S05]  /*1b6c0*/  LEA.HI.X.SX32 R9, R7, R3, 0x1, P0 ;  /* 0x0000000307097211 */ /* 0x000fca00000f0eff */
[----:B------:R0:W-:Y:S01]  /*1b6d0*/  STL.64 [R1+0x148], R8 ;  /* 0x0001480801007387 */ /* 0x0001e20000100a00 */
[----:B------:R-:W-:Y:S02]  /*1b6e0*/  LEA R7, R184, R6, 0x1 ;  /* 0x00000006b8077211 */ /* 0x000fe400078e08ff */
[----:B0-----:R-:W-:-:S04]  /*1b6f0*/  LEA R8, P0, R6, R2, 0x1 ;  /* 0x0000000206087211 */ /* 0x001fc800078008ff */
[----:B------:R-:W-:-:S05]  /*1b700*/  LEA.HI.X.SX32 R9, R6, R3, 0x1, P0 ;  /* 0x0000000306097211 */ /* 0x000fca00000f0eff */
[----:B------:R0:W-:Y:S01]  /*1b710*/  STL.64 [R1+0x140], R8 ;  /* 0x0001400801007387 */ /* 0x0001e20000100a00 */
[----:B------:R-:W-:Y:S01]  /*1b720*/  IMAD R6, R184, 0x2, R7 ;  /* 0x00000002b8067824 */ /* 0x000fe200078e0207 */
[----:B0-----:R-:W-:-:S04]  /*1b730*/  LEA R8, P0, R7, R2, 0x1 ;  /* 0x0000000207087211 */ /* 0x001fc800078008ff */
[----:B------:R-:W-:-:S05]  /*1b740*/  LEA.HI.X.SX32 R9, R7, R3, 0x1, P0 ;  /* 0x0000000307097211 */ /* 0x000fca00000f0eff */
[----:B------:R0:W-:Y:S01]  /*1b750*/  STL.64 [R1+0x138], R8 ;  /* 0x0001380801007387 */ /* 0x0001e20000100a00 */
[----:B------:R-:W-:Y:S01]  /*1b760*/  IMAD R7, R184, 0x2, R6 ;  /* 0x00000002b8077824 */ /* 0x000fe200078e0206 */
[----:B------:R-:W-:Y:S02]  /*1b770*/  PRMT R81, R81, 0x7632, R81 ;  /* 0x0000763251517816 */ /* 0x000fe40000000051 */
[----:B------:R-:W-:Y:S01]  /*1b780*/  STG.E.U16 [R230.64], R121 ;  /* 0x00000079e6007986 */ /* 0x000fe2000c101506 */
[----:B0-----:R-:W-:-:S03]  /*1b790*/  LEA R8, P0, R6, R2, 0x1 ;  /* 0x0000000206087211 */ /* 0x001fc600078008ff */
[----:B------:R-:W-:Y:S01]  /*1b7a0*/  STG.E.U16 [R232.64], R49 ;  /* 0x00000031e8007986 */ /* 0x000fe2000c101506 */
[----:B------:R-:W-:-:S03]  /*1b7b0*/  LEA.HI.X.SX32 R9, R6, R3, 0x1, P0 ;  /* 0x0000000306097211 */ /* 0x000fc600000f0eff */
[----:B------:R-:W-:Y:S01]  /*1b7c0*/  STG.E.U16 [R14.64], R45 ;  /* 0x0000002d0e007986 */ /* 0x000fe2000c101506 */
[----:B------:R-:W-:Y:S01]  /*1b7d0*/  PRMT R89, R89, 0x7632, R89 ;  /* 0x0000763259597816 */ /* 0x000fe20000000059 */
[----:B------:R-:W-:Y:S01]  /*1b7e0*/  IMAD R6, R184, 0x2, R7 ;  /* 0x00000002b8067824 */ /* 0x000fe200078e0207 */
[----:B------:R-:W-:Y:S01]  /*1b7f0*/  PRMT R113, R113, 0x7632, R113 ;  /* 0x0000763271717816 */ /* 0x000fe20000000071 */
[----:B------:R-:W-:Y:S01]  /*1b800*/  STG.E.U16 [R16.64], R41 ;  /* 0x0000002910007986 */ /* 0x000fe2000c101506 */
[----:B------:R-:W-:-:S03]  /*1b810*/  PRMT R109, R109, 0x7632, R109 ;  /* 0x000076326d6d7816 */ /* 0x000fc6000000006d */
[----:B------:R0:W-:Y:S01]  /*1b820*/  STL.64 [R1+0x130], R8 ;  /* 0x0001300801007387 */ /* 0x0001e20000100a00 */
[----:B------:R-:W-:-:S03]  /*1b830*/  PRMT R105, R105, 0x7632, R105 ;  /* 0x0000763269697816 */ /* 0x000fc60000000069 */
[----:B------:R-:W-:Y:S01]  /*1b840*/  STG.E.U16 [R18.64], R37 ;  /* 0x0000002512007986 */ /* 0x000fe2000c101506 */
[----:B------:R-:W-:-:S03]  /*1b850*/  PRMT R101, R101, 0x7632, R101 ;  /* 0x0000763265657816 */ /* 0x000fc60000000065 */
[----:B------:R-:W-:Y:S01]  /*1b860*/  STG.E.U16 [R20.64], R33 ;  /* 0x0000002114007986 */ /* 0x000fe2000c101506 */
[----:B0-----:R-:W-:-:S03]  /*1b870*/  LEA R8, P0, R7, R2, 0x1 ;  /* 0x0000000207087211 */ /* 0x001fc600078008ff */
[----:B------:R0:W-:Y:S01]  /*1b880*/  STG.E.U16 [R22.64], R29 ;  /* 0x0000001d16007986 */ /* 0x0001e2000c101506 */
[----:B------:R-:W-:Y:S02]  /*1b890*/  MOV R232, R186 ;  /* 0x000000ba00e87202 */ /* 0x000fe40000000f00 */
[----:B------:R-:W-:Y:S01]  /*1b8a0*/  LEA.HI.X.SX32 R9, R7, R3, 0x1, P0 ;  /* 0x0000000307097211 */ /* 0x000fe200000f0eff */
[----:B------:R-:W-:Y:S01]  /*1b8b0*/  STG.E.U16 [R24.64], R81 ;  /* 0x0000005118007986 */ /* 0x000fe2000c101506 */
[----:B------:R-:W-:Y:S02]  /*1b8c0*/  PRMT R97, R97, 0x7632, R97 ;  /* 0x0000763261617816 */ /* 0x000fe40000000061 */
[----:B------:R-:W-:Y:S01]  /*1b8d0*/  LEA R186, P0, R6, R2, 0x1 ;  /* 0x0000000206ba7211 */ /* 0x000fe200078008ff */
[----:B------:R-:W-:Y:S01]  /*1b8e0*/  STG.E.U16 [R26.64], R89 ;  /* 0x000000591a007986 */ /* 0x000fe2000c101506 */
[----:B------:R-:W-:Y:S02]  /*1b8f0*/  PRMT R93, R93, 0x7632, R93 ;  /* 0x000076325d5d7816 */ /* 0x000fe4000000005d */
[----:B------:R-:W-:Y:S01]  /*1b900*/  PRMT R149, R149, 0x7632, R149 ;  /* 0x0000763295957816 */ /* 0x000fe20000000095 */
[----:B------:R-:W-:Y:S01]  /*1b910*/  STG.E.U16 [R156.64], R113 ;  /* 0x000000719c007986 */ /* 0x000fe2000c101506 */
[----:B------:R-:W-:Y:S01]  /*1b920*/  PRMT R153, R153, 0x7632, R153 ;  /* 0x0000763299997816 */ /* 0x000fe20000000099 */
[----:B------:R-:W-:-:S02]  /*1b930*/  IMAD.MOV.U32 R233, RZ, RZ, R187 ;  /* 0x000000ffffe97224 */ /* 0x000fc400078e00bb */
[----:B------:R-:W-:Y:S01]  /*1b940*/  STG.E.U16 [R158.64], R109 ;  /* 0x0000006d9e007986 */ /* 0x000fe2000c101506 */
[----:B------:R-:W-:-:S03]  /*1b950*/  PRMT R85, R85, 0x7632, R85 ;  /* 0x0000763255557816 */ /* 0x000fc60000000055 */
[----:B------:R-:W-:Y:S01]  /*1b960*/  STG.E.U16 [R160.64], R105 ;  /* 0x00000069a0007986 */ /* 0x000fe2000c101506 */
[----:B------:R-:W-:Y:S02]  /*1b970*/  LEA.HI.X.SX32 R187, R6, R3, 0x1, P0 ;  /* 0x0000000306bb7211 */ /* 0x000fe400000f0eff */
[----:B------:R-:W-:Y:S01]  /*1b980*/  PRMT R77, R77, 0x7632, R77 ;  /* 0x000076324d4d7816 */ /* 0x000fe2000000004d */
[----:B------:R-:W-:Y:S01]  /*1b990*/  STG.E.U16 [R162.64], R101 ;  /* 0x00000065a2007986 */ /* 0x000fe2000c101506 */
[----:B------:R-:W-:-:S03]  /*1b9a0*/  PRMT R141, R141, 0x7632, R141 ;  /* 0x000076328d8d7816 */ /* 0x000fc6000000008d */
[----:B------:R-:W-:Y:S01]  /*1b9b0*/  STG.E.U16 [R164.64], R97 ;  /* 0x00000061a4007986 */ /* 0x000fe2000c101506 */
[----:B------:R-:W-:-:S03]  /*1b9c0*/  PRMT R145, R145, 0x7632, R145 ;  /* 0x0000763291917816 */ /* 0x000fc60000000091 */
[----:B------:R-:W-:Y:S01]  /*1b9d0*/  STG.E.U16 [R166.64], R93 ;  /* 0x0000005da6007986 */ /* 0x000fe2000c101506 */
[----:B------:R-:W-:-:S03]  /*1b9e0*/  PRMT R73, R73, 0x7632, R73 ;  /* 0x0000763249497816 */ /* 0x000fc60000000049 */
[----:B------:R-:W-:Y:S01]  /*1b9f0*/  STG.E.U16 [R168.64], R149 ;  /* 0x00000095a8007986 */ /* 0x000fe2000c101506 */
[----:B------:R-:W-:Y:S02]  /*1ba00*/  LEA R7, R184, R6, 0x1 ;  /* 0x00000006b8077211 */ /* 0x000fe400078e08ff */
[----:B------:R-:W-:Y:S01]  /*1ba10*/  PRMT R69, R69, 0x7632, R69 ;  /* 0x0000763245457816 */ /* 0x000fe20000000045 */
[----:B------:R-:W-:Y:S01]  /*1ba20*/  STG.E.U16 [R170.64], R153 ;  /* 0x00000099aa007986 */ /* 0x000fe2000c101506 */
[----:B------:R-:W-:-:S03]  /*1ba30*/  PRMT R133, R133, 0x7632, R133 ;  /* 0x0000763285857816 */ /* 0x000fc60000000085 */
[----:B------:R-:W-:Y:S01]  /*1ba40*/  STL.64 [R1+0x128], R8 ;  /* 0x0001280801007387 */ /* 0x000fe20000100a00 */
[----:B------:R-:W-:-:S03]  /*1ba50*/  PRMT R137, R137, 0x7632, R137 ;  /* 0x0000763289897816 */ /* 0x000fc60000000089 */
[----:B------:R-:W-:Y:S01]  /*1ba60*/  STG.E.U16 [R172.64], R85 ;  /* 0x00000055ac007986 */ /* 0x000fe2000c101506 */
[----:B0-----:R-:W-:-:S03]  /*1ba70*/  PRMT R29, R65, 0x7632, R29 ;  /* 0x00007632411d7816 */ /* 0x001fc6000000001d */
[----:B------:R0:W-:Y:S04]  /*1ba80*/  STL.64 [R1+0x558], R186 ;  /* 0x000558ba01007387 */ /* 0x0001e80000100a00 */
[----:B------:R-:W-:Y:S04]  /*1ba90*/  STG.E.U16 [R174.64], R77 ;  /* 0x0000004dae007986 */ /* 0x000fe8000c101506 */
[----:B------:R-:W-:Y:S01]  /*1baa0*/  STG.E.U16 [R176.64], R141 ;  /* 0x0000008db0007986 */ /* 0x000fe2000c101506 */
[----:B0-----:R-:W-:Y:S01]  /*1bab0*/  IMAD.MOV.U32 R186, RZ, RZ, R234 ;  /* 0x000000ffffba7224 */ /* 0x001fe200078e00ea */
[----:B------:R-:W-:-:S02]  /*1bac0*/  MOV R234, R236 ;  /* 0x000000ec00ea7202 */ /* 0x000fc40000000f00 */
[----:B------:R-:W-:Y:S01]  /*1bad0*/  STG.E.U16 [R178.64], R145 ;  /* 0x00000091b2007986 */ /* 0x000fe2000c101506 */
[----:B------:R-:W-:Y:S01]  /*1bae0*/  LEA R236, P0, R7, R2, 0x1 ;  /* 0x0000000207ec7211 */ /* 0x000fe200078008ff */
[----:B------:R-:W-:Y:S02]  /*1baf0*/  IMAD.MOV.U32 R187, RZ, RZ, R235 ;  /* 0x000000ffffbb7224 */ /* 0x000fe400078e00eb */
[----:B------:R-:W-:Y:S01]  /*1bb00*/  STG.E.U16 [R180.64], R73 ;  /* 0x00000049b4007986 */ /* 0x000fe2000c101506 */
[----:B------:R-:W-:-:S03]  /*1bb10*/  IMAD.MOV.U32 R235, RZ, RZ, R237 ;  /* 0x000000ffffeb7224 */ /* 0x000fc600078e00ed */
[----:B------:R-:W-:Y:S01]  /*1bb20*/  STG.E.U16 [R182.64], R69 ;  /* 0x00000045b6007986 */ /* 0x000fe2000c101506 */
[----:B------:R-:W-:-:S03]  /*1bb30*/  LEA.HI.X.SX32 R237, R7, R3, 0x1, P0 ;  /* 0x0000000307ed7211 */ /* 0x000fc600000f0eff */
[----:B------:R-:W-:Y:S01]  /*1bb40*/  STG.E.U16 [R188.64], R133 ;  /* 0x00000085bc007986 */ /* 0x000fe2000c101506 */
[----:B------:R-:W-:-:S03]  /*1bb50*/  IMAD R6, R184, 0x2, R7 ;  /* 0x00000002b8067824 */ /* 0x000fc600078e0207 */
[----:B------:R-:W-:Y:S04]  /*1bb60*/  STG.E.U16 [R190.64], R137 ;  /* 0x00000089be007986 */ /* 0x000fe8000c101506 */
[----:B------:R0:W-:Y:S01]  /*1bb70*/  STG.E.U16 [R192.64], R29 ;  /* 0x0000001dc0007986 */ /* 0x0001e2000c101506 */
[----:B------:R-:W-:Y:S02]  /*1bb80*/  PRMT R125, R125, 0x7632, R125 ;  /* 0x000076327d7d7816 */ /* 0x000fe4000000007d */
[----:B------:R-:W-:Y:S01]  /*1bb90*/  PRMT R129, R129, 0x7632, R129 ;  /* 0x0000763281817816 */ /* 0x000fe20000000081 */
[----:B------:R1:W-:Y:S01]  /*1bba0*/  STL.64 [R1+0x560], R236 ;  /* 0x000560ec01007387 */ /* 0x0003e20000100a00 */
[----:B0-----:R-:W-:Y:S02]  /*1bbb0*/  PRMT R29, R61, 0x7632, R29 ;  /* 0x000076323d1d7816 */ /* 0x001fe4000000001d */
[----:B-1----:R-:W-:-:S03]  /*1bbc0*/  MOV R236, R238 ;  /* 0x000000ee00ec7202 */ /* 0x002fc60000000f00 */
[----:B------:R0:W-:Y:S01]  /*1bbd0*/  STG.E.U16 [R194.64], R29 ;  /* 0x0000001dc2007986 */ /* 0x0001e2000c101506 */
[C---:B------:R-:W-:Y:S01]  /*1bbe0*/  LEA R238, P0, R6.reuse, R2, 0x1 ;  /* 0x0000000206ee7211 */ /* 0x040fe200078008ff */
[----:B------:R-:W-:Y:S02]  /*1bbf0*/  IMAD.MOV.U32 R237, RZ, RZ, R239 ;  /* 0x000000ffffed7224 */ /* 0x000fe400078e00ef */
[----:B------:R-:W-:Y:S01]  /*1bc00*/  STG.E.U16 [R196.64], R125 ;  /* 0x0000007dc4007986 */ /* 0x000fe2000c101506 */
[----:B------:R-:W-:Y:S01]  /*1bc10*/  LEA.HI.X.SX32 R239, R6, R3, 0x1, P0 ;  /* 0x0000000306ef7211 */ /* 0x000fe200000f0eff */
[----:B------:R-:W-:Y:S02]  /*1bc20*/  IMAD R7, R184, 0x2, R6 ;  /* 0x00000002b8077824 */ /* 0x000fe400078e0206 */
[----:B------:R-:W-:Y:S01]  /*1bc30*/  STG.E.U16 [R198.64], R129 ;  /* 0x00000081c6007986 */ /* 0x000fe2000c101506 */
[----:B0-----:R-:W-:-:S03]  /*1bc40*/  PRMT R29, R57, 0x7632, R29 ;  /* 0x00007632391d7816 */ /* 0x001fc6000000001d */
[----:B------:R0:W-:Y:S04]  /*1bc50*/  STL.64 [R1+0x568], R238 ;  /* 0x000568ee01007387 */ /* 0x0001e80000100a00 */
[----:B------:R1:W-:Y:S01]  /*1bc60*/  STG.E.U16 [R200.64], R29 ;  /* 0x0000001dc8007986 */ /* 0x0003e2000c101506 */
[----:B------:R-:W-:Y:S02]  /*1bc70*/  PRMT R117, R117, 0x7632, R117 ;  /* 0x0000763275757816 */ /* 0x000fe40000000075 */
[----:B------:R-:W-:Y:S02]  /*1bc80*/  PRMT R121, R121, 0x7632, R121 ;  /* 0x0000763279797816 */ /* 0x000fe40000000079 */
[----:B0-----:R-:W-:Y:S02]  /*1bc90*/  MOV R238, R240 ;  /* 0x000000f000ee7202 */ /* 0x001fe40000000f00 */
[----:B-1----:R-:W-:-:S02]  /*1bca0*/  PRMT R29, R53, 0x7632, R29 ;  /* 0x00007632351d7816 */ /* 0x002fc4000000001d */
[----:B------:R-:W-:-:S03]  /*1bcb0*/  LEA R240, P0, R7, R2, 0x1 ;  /* 0x0000000207f07211 */ /* 0x000fc600078008ff */
[----:B------:R0:W-:Y:S01]  /*1bcc0*/  STG.E.U16 [R202.64], R29 ;  /* 0x0000001dca007986 */ /* 0x0001e2000c101506 */
[----:B------:R-:W-:Y:S01]  /*1bcd0*/  IMAD.MOV.U32 R239, RZ, RZ, R241 ;  /* 0x000000ffffef7224 */ /* 0x000fe200078e00f1 */
[----:B------:R-:W-:Y:S02]  /*1bce0*/  LEA.HI.X.SX32 R241, R7, R3, 0x1, P0 ;  /* 0x0000000307f17211 */ /* 0x000fe400000f0eff */
[----:B------:R-:W-:Y:S01]  /*1bcf0*/  STG.E.U16 [R204.64], R117 ;  /* 0x00000075cc007986 */ /* 0x000fe2000c101506 */
[----:B------:R-:W-:-:S03]  /*1bd00*/  IMAD R6, R184, 0x2, R7 ;  /* 0x00000002b8067824 */ /* 0x000fc600078e0207 */
[----:B------:R-:W-:Y:S01]  /*1bd10*/  STG.E.U16 [R206.64], R121 ;  /* 0x00000079ce007986 */ /* 0x000fe2000c101506 */
[----:B0-----:R-:W-:-:S03]  /*1bd20*/  PRMT R29, R49, 0x7632, R29 ;  /* 0x00007632311d7816 */ /* 0x001fc6000000001d */
[----:B------:R0:W-:Y:S04]  /*1bd30*/  STL.64 [R1+0x570], R240 ;  /* 0x000570f001007387 */ /* 0x0001e80000100a00 */
[----:B------:R1:W-:Y:S01]  /*1bd40*/  STG.E.U16 [R208.64], R29 ;  /* 0x0000001dd0007986 */ /* 0x0003e2000c101506 */
[----:B------:R-:W-:Y:S01]  /*1bd50*/  IMAD R7, R184, 0x2, R6 ;  /* 0x00000002b8077824 */ /* 0x000fe200078e0206 */
[----:B0-----:R-:W-:Y:S02]  /*1bd60*/  MOV R240, R246 ;  /* 0x000000f600f07202 */ /* 0x001fe40000000f00 */
[----:B-1----:R-:W-:Y:S02]  /*1bd70*/  PRMT R29, R45, 0x7632, R29 ;  /* 0x000076322d1d7816 */ /* 0x002fe4000000001d */
[----:B------:R-:W-:Y:S01]  /*1bd80*/  LEA R246, P0, R6, R2, 0x1 ;  /* 0x0000000206f67211 */ /* 0x000fe200078008ff */
[----:B------:R-:W-:-:S02]  /*1bd90*/  IMAD.MOV.U32 R241, RZ, RZ, R247 ;  /* 0x000000fffff17224 */ /* 0x000fc400078e00f7 */
[----:B------:R0:W-:Y:S01]  /*1bda0*/  STG.E.U16 [R210.64], R29 ;  /* 0x0000001dd2007986 */ /* 0x0001e2000c101506 */
[----:B------:R-:W-:Y:S02]  /*1bdb0*/  LEA.HI.X.SX32 R247, R6, R3, 0x1, P0 ;  /* 0x0000000306f77211 */ /* 0x000fe400000f0eff */
[----:B0-----:R-:W-:-:S03]  /*1bdc0*/  PRMT R29, R41, 0x7632, R29 ;  /* 0x00007632291d7816 */ /* 0x001fc6000000001d */
[----:B------:R0:W-:Y:S04]  /*1bdd0*/  STL.64 [R1+0x578], R246 ;  /* 0x000578f601007387 */ /* 0x0001e80000100a00 */
[----:B------:R1:W-:Y:S01]  /*1bde0*/  STG.E.U16 [R212.64], R29 ;  /* 0x0000001dd4007986 */ /* 0x0003e2000c101506 */
[----:B0-----:R-:W-:Y:S01]  /*1bdf0*/  IMAD.MOV.U32 R246, RZ, RZ, R244 ;  /* 0x000000fffff67224 */ /* 0x001fe200078e00f4 */
[----:B------:R-:W-:Y:S02]  /*1be00*/  LEA R244, P0, R7, R2, 0x1 ;  /* 0x0000000207f47211 */ /* 0x000fe400078008ff */
[----:B-1----:R-:W-:Y:S02]  /*1be10*/  PRMT R29, R37, 0x7632, R29 ;  /* 0x00007632251d7816 */ /* 0x002fe4000000001d */
[----:B------:R-:W-:-:S03]  /*1be20*/  MOV R247, R245 ;  /* 0x000000f500f77202 */ /* 0x000fc60000000f00 */
[----:B------:R0:W-:Y:S01]  /*1be30*/  STG.E.U16 [R214.64], R29 ;  /* 0x0000001dd6007986 */ /* 0x0001e2000c101506 */
[----:B------:R-:W-:Y:S01]  /*1be40*/  LEA.HI.X.SX32 R245, R7, R3, 0x1, P0 ;  /* 0x0000000307f57211 */ /* 0x000fe200000f0eff */
[----:B------:R-:W-:Y:S02]  /*1be50*/  IMAD.MOV.U32 R158, RZ, RZ, R242 ;  /* 0x000000ffff9e7224 */ /* 0x000fe400078e00f2 */
[----:B------:R-:W-:Y:S02]  /*1be60*/  IMAD.MOV.U32 R159, RZ, RZ, R243 ;  /* 0x000000ffff9f7224 */ /* 0x000fe400078e00f3 */
[----:B------:R1:W-:Y:S01]  /*1be70*/  STL.64 [R1+0x580], R244 ;  /* 0x000580f401007387 */ /* 0x0003e20000100a00 */
[----:B0-----:R-:W-:-:S04]  /*1be80*/  PRMT R29, R33, 0x7632, R29 ;  /* 0x00007632211d7816 */ /* 0x001fc8000000001d */
[----:B------:R-:W-:Y:S01]  /*1be90*/  PRMT R120, R29, 0x7632, R120 ;  /* 0x000076321d787816 */ /* 0x000fe20000000078 */
[----:B------:R-:W-:Y:S01]  /*1bea0*/  STG.E.U16 [R216.64], R29 ;  /* 0x0000001dd8007986 */ /* 0x000fe2000c101506 */
[----:B-1----:R-:W-:Y:S01]  /*1beb0*/  IMAD.MOV.U32 R244, RZ, RZ, R234 ;  /* 0x000000fffff47224 */ /* 0x002fe200078e00ea */
[----:B------:R-:W-:Y:S01]  /*1bec0*/  MOV R245, R235 ;  /* 0x000000eb00f57202 */ /* 0x000fe20000000f00 */
[----:B------:R-:W-:Y:S01]  /*1bed0*/  IMAD.MOV.U32 R157, RZ, RZ, R233 ;  /* 0x000000ffff9d7224 */ /* 0x000fe200078e00e9 */
[----:B------:R-:W-:Y:S01]  /*1bee0*/  MOV R156, R232 ;  /* 0x000000e8009c7202 */ /* 0x000fe20000000f00 */
[----:B------:R-:W-:Y:S04]  /*1bef0*/  STG.E.U16 [R218.64], R120 ;  /* 0x00000078da007986 */ /* 0x000fe8000c101506 */
        /* <DEDUP_REMOVED lines=9> */
[----:B------:R0:W-:Y:S04]  /*1bf90*/  STG.E.U16 [R78.64], R154 ;  /* 0x0000009a4e007986 */ /* 0x0001e8000c101506 */
[----:B0-----:R-:W2:Y:S04]  /*1bfa0*/  LDL.LU.64 R78, [R1+0x628] ;  /* 0x00062800014e7983 */ /* 0x001ea80000300a00 */
[----:B------:R0:W-:Y:S04]  /*1bfb0*/  STG.E.U16 [R142.64], R86 ;  /* 0x000000568e007986 */ /* 0x0001e8000c101506 */
[----:B0-----:R-:W3:Y:S04]  /*1bfc0*/  LDL.LU.64 R142, [R1+0x620] ;  /* 0x00062000018e7983 */ /* 0x001ee80000300a00 */
[----:B--2---:R0:W-:Y:S04]  /*1bfd0*/  STG.E.U16 [R146.64], R78 ;  /* 0x0000004e92007986 */ /* 0x0041e8000c101506 */
[----:B0-----:R-:W2:Y:S04]  /*1bfe0*/  LDL.LU.64 R146, [R1+0x618] ;  /* 0x0006180001927983 */ /* 0x001ea80000300a00 */
[----:B---3--:R-:W-:Y:S04]  /*1bff0*/  STG.E.U16 [R250.64], R142 ;  /* 0x0000008efa007986 */ /* 0x008fe8000c101506 */
[----:B--2---:R0:W-:Y:S04]  /*1c000*/  STG.E.U16 [R134.64], R146 ;  /* 0x0000009286007986 */ /* 0x0041e8000c101506 */
[----:B0-----:R-:W2:Y:S04]  /*1c010*/  LDL.LU.64 R134, [R1+0x610] ;  /* 0x0006100001867983 */ /* 0x001ea80000300a00 */
[----:B------:R0:W-:Y:S04]  /*1c020*/  STG.E.U16 [R138.64], R74 ;  /* 0x0000004a8a007986 */ /* 0x0001e8000c101506 */
[----:B------:R1:W-:Y:S04]  /*1c030*/  STG.E.U16 [R66.64], R70 ;  /* 0x0000004642007986 */ /* 0x0003e8000c101506 */
[----:B0-----:R-:W3:Y:S04]  /*1c040*/  LDL.LU.64 R138, [R1+0x608] ;  /* 0x00060800018a7983 */ /* 0x001ee80000300a00 */
[----:B-1----:R-:W4:Y:S04]  /*1c050*/  LDL.LU.64 R66, [R1+0x600] ;  /* 0x0006000001427983 */ /* 0x002f280000300a00 */
[----:B--2---:R0:W-:Y:S04]  /*1c060*/  STG.E.U16 [R62.64], R134 ;  /* 0x000000863e007986 */ /* 0x0041e8000c101506 */
[----:B0-----:R-:W2:Y:S04]  /*1c070*/  LDL.LU.64 R62, [R1+0x5f8] ;  /* 0x0005f800013e7983 */ /* 0x001ea80000300a00 */
[----:B---3--:R0:W-:Y:S04]  /*1c080*/  STG.E.U16 [R126.64], R138 ;  /* 0x0000008a7e007986 */ /* 0x0081e8000c101506 */
[----:B----4-:R1:W-:Y:S04]  /*1c090*/  STG.E.U16 [R130.64], R66 ;  /* 0x0000004282007986 */ /* 0x0103e8000c101506 */
        /* <DEDUP_REMOVED lines=8> */
[----:B------:R-:W3:Y:S04]  /*1c120*/  LDL.LU.64 R238, [R1+0xa8] ;  /* 0x0000a80001ee7983 */ /* 0x000ee80000300a00 */
[----:B--2---:R0:W-:Y:S04]  /*1c130*/  STG.E.U16 [R122.64], R58 ;  /* 0x0000003a7a007986 */ /* 0x0041e8000c101506 */
[----:B0-----:R-:W2:Y:S04]  /*1c140*/  LDL.LU.64 R122, [R1+0x5c8] ;  /* 0x0005c800017a7983 */ /* 0x001ea80000300a00 */
[----:B------:R-:W2:Y:S04]  /*1c150*/  LDL.LU.64 R236, [R1+0xe8] ;  /* 0x0000e80001ec7983 */ /* 0x000ea80000300a00 */
[----:B----4-:R0:W-:Y:S04]  /*1c160*/  STG.E.U16 [R50.64], R54 ;  /* 0x0000003632007986 */ /* 0x0101e8000c101506 */
[----:B---3--:R1:W-:Y:S04]  /*1c170*/  STG.E.U16 [R46.64], R118 ;  /* 0x000000762e007986 */ /* 0x0083e8000c101506 */
[----:B0-----:R-:W3:Y:S04]  /*1c180*/  LDL.LU.64 R50, [R1+0x5c0] ;  /* 0x0005c00001327983 */ /* 0x001ee80000300a00 */
[----:B-1----:R-:W4:Y:S04]  /*1c190*/  LDL.LU.64 R46, [R1+0x5b8] ;  /* 0x0005b800012e7983 */ /* 0x002f280000300a00 */
[----:B--2---:R0:W-:Y:S04]  /*1c1a0*/  STG.E.U16 [R42.64], R122 ;  /* 0x0000007a2a007986 */ /* 0x0041e8000c101506 */
[----:B0-----:R-:W2:Y:S04]  /*1c1b0*/  LDL.LU.64 R42, [R1+0x5b0] ;  /* 0x0005b000012a7983 */ /* 0x001ea80000300a00 */
[----:B---3--:R0:W-:Y:S04]  /*1c1c0*/  STG.E.U16 [R38.64], R50 ;  /* 0x0000003226007986 */ /* 0x0081e8000c101506 */
[----:B----4-:R1:W-:Y:S04]  /*1c1d0*/  STG.E.U16 [R34.64], R46 ;  /* 0x0000002e22007986 */ /* 0x0103e8000c101506 */
[----:B0-----:R-:W3:Y:S04]  /*1c1e0*/  LDL.LU.64 R38, [R1+0x5a8] ;  /* 0x0005a80001267983 */ /* 0x001ee80000300a00 */
[----:B------:R-:W4:Y:S04]  /*1c1f0*/  LDL.LU R187, [R1+0x1fc] ;  /* 0x0001fc0001bb7983 */ /* 0x000f280000300800 */
[----:B-1----:R-:W3:Y:S01]  /*1c200*/  LDL.LU.64 R34, [R1+0x5a0] ;  /* 0x0005a00001227983 */ /* 0x002ee20000300a00 */
[----:B------:R-:W-:-:S05]  /*1c210*/  IMAD R6, R184, 0x2, R7 ;  /* 0x00000002b8067824 */ /* 0x000fca00078e0207 */
[----:B------:R-:W-:Y:S02]  /*1c220*/  LEA R242, P0, R6, R2, 0x1 ;  /* 0x0000000206f27211 */ /* 0x000fe400078008ff */
[----:B------:R-:W-:Y:S02]  /*1c230*/  LEA R7, R184, R6, 0x1 ;  /* 0x00000006b8077211 */ /* 0x000fe400078e08ff */
        /* <DEDUP_REMOVED lines=8> */
[----:B------:R-:W-:Y:S02]  /*1c2c0*/  LEA R6, R184, R7, 0x1 ;  /* 0x00000007b8067211 */ /* 0x000fe400078e08ff */
[----:B------:R-:W-:Y:S02]  /*1c2d0*/  LEA.HI.X.SX32 R231, R7, R3, 0x1, P0 ;  /* 0x0000000307e77211 */ /* 0x000fe400000f0eff */
[----:B------:R-:W-:Y:S01]  /*1c2e0*/  LEA R228, P0, R6, R2, 0x1 ;  /* 0x0000000206e47211 */ /* 0x000fe200078008ff */
[----:B------:R-:W-:-:S03]  /*1c2f0*/  IMAD R7, R184, 0x2, R6 ;  /* 0x00000002b8077824 */ /* 0x000fc600078e0206 */
[----:B------:R-:W-:Y:S01]  /*1c300*/  LEA.HI.X.SX32 R229, R6, R3, 0x1, P0 ;  /* 0x0000000306e57211 */ /* 0x000fe200000f0eff */
[----:B------:R-:W-:Y:S01]  /*1c310*/  IMAD R6, R184, 0x2, R7 ;  /* 0x00000002b8067824 */ /* 0x000fe200078e0207 */
[----:B------:R-:W-:-:S04]  /*1c320*/  LEA R226, P0, R7, R2, 0x1 ;  /* 0x0000000207e27211 */ /* 0x000fc800078008ff */
[-C--:B------:R-:W-:Y:S02]  /*1c330*/  LEA.HI.X.SX32 R227, R7, R3.reuse, 0x1, P0 ;  /* 0x0000000307e37211 */ /* 0x080fe400000f0eff */
[----:B------:R-:W-:Y:S02]  /*1c340*/  LEA R224, P0, R6, R2, 0x1 ;  /* 0x0000000206e07211 */ /* 0x000fe400078008ff */
[----:B------:R-:W-:Y:S01]  /*1c350*/  LEA R7, R184, R6, 0x1 ;  /* 0x00000006b8077211 */ /* 0x000fe200078e08ff */
[----:B--2---:R0:W-:Y:S04]  /*1c360*/  STG.E.U16 [R30.64], R42 ;  /* 0x0000002a1e007986 */ /* 0x0041e8000c101506 */
[----:B0-----:R-:W2:Y:S01]  /*1c370*/  LDL.LU.64 R30, [R1+0x598] ;  /* 0x00059800011e7983 */ /* 0x001ea20000300a00 */
        /* <DEDUP_REMOVED lines=36> */
[-C--:B------:R-:W-:Y:S02]  /*1c5c0*/  LEA.HI.X.SX32 R25, R25, R3.reuse, 0x1, P0 ;  /* 0x0000000319197211 */ /* 0x080fe400000f0eff */
[CC--:B------:R-:W-:Y:S01]  /*1c5d0*/  LEA R26, P0, R27.reuse, R2.reuse, 0x1 ;  /* 0x000000021b1a7211 */ /* 0x0c0fe200078008ff */
[C---:B------:R-:W-:Y:S01]  /*1c5e0*/  IMAD R28, R184.reuse, 0x2, R27 ;  /* 0x00000002b81c7824 */ /* 0x040fe200078e021b */
[----:B---3--:R-:W-:Y:S02]  /*1c5f0*/  STG.E.U16 [R238.64], R38 ;  /* 0x00000026ee007986 */ /* 0x008fe4000c101506 */
[-C--:B------:R-:W-:Y:S01]  /*1c600*/  LEA.HI.X.SX32 R27, R27, R3.reuse, 0x1, P0 ;  /* 0x000000031b1b7211 */ /* 0x080fe200000f0eff */
[----:B------:R-:W-:Y:S01]  /*1c610*/  IMAD R32, R184, 0x2, R28 ;  /* 0x00000002b8207824 */ /* 0x000fe200078e021c */
[C---:B------:R-:W-:Y:S01]  /*1c620*/  LEA R68, P0, R28.reuse, R2, 0x1 ;  /* 0x000000021c447211 */ /* 0x040fe200078008ff */
[----:B------:R-:W-:Y:S03]  /*1c630*/  STG.E.U16 [R236.64], R34 ;  /* 0x00000022ec007986 */ /* 0x000fe6000c101506 */
[----:B------:R-:W-:-:S02]  /*1c640*/  LEA.HI.X.SX32 R69, R28, R3, 0x1, P0 ;  /* 0x000000031c457211 */ /* 0x000fc400000f0eff */
        /* <DEDUP_REMOVED lines=30> */
[----:B----4-:R-:W-:Y:S01]  /*1c830*/  FSEL R251, R187, -INF , P1 ;  /* 0xff800000bbfb7808 */ /* 0x010fe20000800000 */
[----:B------:R-:W-:Y:S01]  /*1c840*/  IMAD R28, R184, 0x2, R32 ;  /* 0x00000002b81c7824 */ /* 0x000fe200078e0220 */
[----:B------:R-:W-:-:S04]  /*1c850*/  LEA R96, P0, R32, R2, 0x1 ;  /* 0x0000000220607211 */ /* 0x000fc800078008ff */
        /* <DEDUP_REMOVED lines=24> */
[-C--:B------:R-:W-:Y:S02]  /*1c9e0*/  LEA.HI.X.SX32 R33, R112, R3.reuse, 0x1, P0 ;  /* 0x0000000370217211 */ /* 0x080fe400000f0eff */
[C---:B------:R-:W-:Y:S01]  /*1c9f0*/  LEA R28, P0, R113.reuse, R2, 0x1 ;  /* 0x00000002711c7211 */ /* 0x040fe200078008ff */
[----:B--2---:R0:W-:Y:S04]  /*1ca00*/  STG.E.U16 [R248.64], R30 ;  /* 0x0000001ef8007986 */ /* 0x0041e8000c101506 */
[----:B0-----:R-:W2:Y:S04]  /*1ca10*/  LDL.LU.64 R248, [R1+0x590] ;  /* 0x0005900001f87983 */ /* 0x001ea80000300a00 */
[----:B------:R-:W3:Y:S04]  /*1ca20*/  LDL.LU.64 R244, [R1+0x150] ;  /* 0x0001500001f47983 */ /* 0x000ee80000300a00 */
[----:B------:R-:W4:Y:S04]  /*1ca30*/  LDL.LU.64 R246, [R1+0x148] ;  /* 0x0001480001f67983 */ /* 0x000f280000300a00 */
[----:B------:R-:W3:Y:S04]  /*1ca40*/  LDL.LU.64 R240, [R1+0x140] ;  /* 0x0001400001f07983 */ /* 0x000ee80000300a00 */
[----:B------:R-:W3:Y:S04]  /*1ca50*/  LDL.LU.64 R238, [R1+0x138] ;  /* 0x0001380001ee7983 */ /* 0x000ee80000300a00 */
[----:B------:R-:W3:Y:S04]  /*1ca60*/  LDL.LU.64 R236, [R1+0x130] ;  /* 0x0001300001ec7983 */ /* 0x000ee80000300a00 */
[----:B------:R-:W3:Y:S01]  /*1ca70*/  LDL.LU.64 R186, [R1+0x128] ;  /* 0x0001280001ba7983 */ /* 0x000ee20000300a00 */
[----:B------:R-:W-:Y:S01]  /*1ca80*/  IMAD R116, R184, 0x2, R113 ;  /* 0x00000002b8747824 */ /* 0x000fe200078e0271 */
[----:B------:R-:W-:-:S03]  /*1ca90*/  LEA.HI.X.SX32 R29, R113, R3, 0x1, P0 ;  /* 0x00000003711d7211 */ /* 0x000fc600000f0eff */
        /* <DEDUP_REMOVED lines=110> */
[-C--:B------:R-:W-:Y:S01]  /*1d180*/  LEA.HI.X.SX32 R157, R132, R3.reuse, 0x1, P0 ;  /* 0x00000003849d7211 */ /* 0x080fe200000f0eff */
[----:B------:R-:W-:Y:S01]  /*1d190*/  IMAD R132, R184, 0x2, R133 ;  /* 0x00000002b8847824 */ /* 0x000fe200078e0285 */
[C---:B------:R-:W-:Y:S01]  /*1d1a0*/  LEA R148, P0, R133.reuse, R2, 0x1 ;  /* 0x0000000285947211 */ /* 0x040fe200078008ff */
[C---:B------:R-:W-:Y:S01]  /*1d1b0*/  IMAD.SHL.U32 R250, R252.reuse, 0x4, RZ ;  /* 0x00000004fcfa7824 */ /* 0x040fe200078e00ff */
[----:B------:R-:W-:Y:S02]  /*1d1c0*/  SHF.L.U32 R141, R252, 0x4, RZ ;  /* 0x00000004fc8d7819 */ /* 0x000fe400000006ff */
[----:B------:R-:W-:Y:S02]  /*1d1d0*/  LEA.HI.X.SX32 R149, R133, R3, 0x1, P0 ;  /* 0x0000000385957211 */ /* 0x000fe400000f0eff */
[----:B------:R-:W-:Y:S02]  /*1d1e0*/  LEA R133, R184, R132, 0x1 ;  /* 0x00000084b8857211 */ /* 0x000fe400078e08ff */
[----:B------:R-:W-:-:S02]  /*1d1f0*/  LOP3.LUT R141, R141, 0x70, RZ, 0xc0, !PT ;  /* 0x000000708d8d7812 */ /* 0x000fc400078ec0ff */
[----:B------:R-:W-:Y:S01]  /*1d200*/  LOP3.LUT R250, R250, 0x180, RZ, 0xc0, !PT ;  /* 0x00000180fafa7812 */ /* 0x000fe200078ec0ff */
[----:B------:R-:W-:Y:S01]  /*1d210*/  IMAD R216, R184, 0x2, R133 ;  /* 0x00000002b8d87824 */ /* 0x000fe200078e0285 */
[----:B------:R-:W-:-:S03]  /*1d220*/  LEA R140, P1, R132, R2, 0x1 ;  /* 0x00000002848c7211 */ /* 0x000fc600078208ff */
[----:B------:R-:W-:Y:S01]  /*1d230*/  IMAD.IADD R250, R141, 0x1, R250 ;  /* 0x000000018dfa7824 */ /* 0x000fe200078e02fa */
[----:B------:R-:W-:Y:S02]  /*1d240*/  LEA.HI.X.SX32 R141, R132, R3, 0x1, P1 ;  /* 0x00000003848d7211 */ /* 0x000fe400008f0eff */
[----:B------:R-:W-:-:S04]  /*1d250*/  LEA R132, P1, R133, R2, 0x1 ;  /* 0x0000000285847211 */ /* 0x000fc800078208ff */
[----:B------:R-:W-:Y:S02]  /*1d260*/  LEA.HI.X.SX32 R133, R133, R3, 0x1, P1 ;  /* 0x0000000385857211 */ /* 0x000fe400008f0eff */
[----:B------:R-:W-:-:S04]  /*1d270*/  LEA R218, P1, R216, R2, 0x1 ;  /* 0x00000002d8da7211 */ /* 0x000fc800078208ff */
[----:B------:R-:W-:Y:S02]  /*1d280*/  LEA.HI.X.SX32 R219, R216, R3, 0x1, P1 ;  /* 0x00000003d8db7211 */ /* 0x000fe400008f0eff */
[----:B--2---:R-:W-:Y:S02]  /*1d290*/  ISETP.GE.U32.AND P0, PT, R249, 0x80, PT ;  /* 0x00000080f900780c */ /* 0x004fe40003f06070 */
[----:B------:R-:W-:-:S05]  /*1d2a0*/  LEA R249, R184, R216, 0x1 ;  /* 0x000000d8b8f97211 */ /* 0x000fca00078e08ff */
[----:B------:R-:W-:-:S05]  /*1d2b0*/  IMAD R184, R184, 0x2, R249 ;  /* 0x00000002b8b87824 */ /* 0x000fca00078e02f9 */
[----:B------:R-:W-:-:S04]  /*1d2c0*/  LEA R216, P1, R184, R2, 0x1 ;  /* 0x00000002b8d87211 */ /* 0x000fc800078208ff */
[-C--:B------:R-:W-:Y:S02]  /*1d2d0*/  LEA.HI.X.SX32 R217, R184, R3.reuse, 0x1, P1 ;  /* 0x00000003b8d97211 */ /* 0x080fe400008f0eff */
[----:B------:R-:W0:Y:S01]  /*1d2e0*/  S2R R184, SR_TID.X ;  /* 0x0000000000b87919 */ /* 0x000e220000002100 */
[C---:B------:R-:W-:Y:S02]  /*1d2f0*/  LEA R2, P1, R249.reuse, R2, 0x1 ;  /* 0x00000002f9027211 */ /* 0x040fe400078208ff */
[----:B------:R-:W-:Y:S02]  /*1d300*/  PRMT R30, R82, 0x7632, R30 ;  /* 0x00007632521e7816 */ /* 0x000fe4000000001e */
[----:B------:R-:W-:Y:S02]  /*1d310*/  PRMT R90, R90, 0x7632, R90 ;  /* 0x000076325a5a7816 */ /* 0x000fe4000000005a */
[----:B------:R-:W-:Y:S02]  /*1d320*/  PRMT R114, R114, 0x7632, R114 ;  /* 0x0000763272727816 */ /* 0x000fe40000000072 */
[----:B------:R-:W-:-:S02]  /*1d330*/  LEA.HI.X.SX32 R3, R249, R3, 0x1, P1 ;  /* 0x00000003f9037211 */ /* 0x000fc400008f0eff */
[----:B------:R-:W-:Y:S01]  /*1d340*/  PRMT R110, R110, 0x7632, R110 ;  /* 0x000076326e6e7816 */ /* 0x000fe2000000006e */
[----:B---3--:R1:W-:Y:S01]  /*1d350*/  STG.E.U16 [R244.64], R30 ;  /* 0x0000001ef4007986 */ /* 0x0083e2000c101506 */
[----:B------:R-:W-:Y:S02]  /*1d360*/  FSETP.NEU.AND P1, PT, R248, RZ, PT ;  /* 0x000000fff800720b */ /* 0x000fe40003f2d000 */
[----:B------:R-:W-:Y:S01]  /*1d370*/  PRMT R106, R106, 0x7632, R106 ;  /* 0x000076326a6a7816 */ /* 0x000fe2000000006a */
[----:B----4-:R2:W-:Y:S01]  /*1d380*/  STG.E.U16 [R246.64], R90 ;  /* 0x0000005af6007986 */ /* 0x0105e2000c101506 */
[----:B------:R-:W-:Y:S02]  /*1d390*/  PRMT R102, R102, 0x7632, R102 ;  /* 0x0000763266667816 */ /* 0x000fe40000000066 */
[----:B0-----:R-:W-:-:S04]  /*1d3a0*/  LOP3.LUT R184, R184, 0x18, RZ, 0xc0, !PT ;  /* 0x00000018b8b87812 */ /* 0x001fc800078ec0ff */
[----:B------:R-:W-:Y:S02]  /*1d3b0*/  LEA.HI R184, R184, R250, RZ, 0x1f ;  /* 0x000000fab8b87211 */ /* 0x000fe400078ff8ff */
[----:B------:R-:W3:Y:S04]  /*1d3c0*/  LDL.LU R250, [R1+0x1f8] ;  /* 0x0001f80001fa7983 */ /* 0x000ee80000300800 */
[----:B------:R-:W4:Y:S04]  /*1d3d0*/  LDL.LU R248, [R1+0x588] ;  /* 0x0005880001f87983 */ /* 0x000f280000300800 */
[----:B-1----:R-:W3:Y:S04]  /*1d3e0*/  LDL.LU.64 R244, [R1+0x580] ;  /* 0x0005800001f47983 */ /* 0x002ee80000300a00 */
[----:B--2---:R-:W2:Y:S04]  /*1d3f0*/  LDL.LU.64 R246, [R1+0x578] ;  /* 0x0005780001f67983 */ /* 0x004ea80000300a00 */
[----:B------:R0:W-:Y:S04]  /*1d400*/  STG.E.U16 [R240.64], R114 ;  /* 0x00000072f0007986 */ /* 0x0001e8000c101506 */
[----:B------:R1:W-:Y:S04]  /*1d410*/  STG.E.U16 [R238.64], R110 ;  /* 0x0000006eee007986 */ /* 0x0003e8000c101506 */
[----:B------:R1:W-:Y:S04]  /*1d420*/  STG.E.U16 [R236.64], R106 ;  /* 0x0000006aec007986 */ /* 0x0003e8000c101506 */
[----:B0-----:R-:W2:Y:S04]  /*1d430*/  LDL.LU.64 R240, [R1+0x570] ;  /* 0x0005700001f07983 */ /* 0x001ea80000300a00 */
[----:B-1----:R-:W2:Y:S04]  /*1d440*/  LDL.LU.64 R238, [R1+0x568] ;  /* 0x0005680001ee7983 */ /* 0x002ea80000300a00 */
[----:B------:R-:W2:Y:S04]  /*1d450*/  LDL.LU.64 R236, [R1+0x560] ;  /* 0x0005600001ec7983 */ /* 0x000ea80000300a00 */
[----:B------:R0:W-:Y:S04]  /*1d460*/  STG.E.U16 [R186.64], R102 ;  /* 0x00000066ba007986 */ /* 0x0001e8000c101506 */
[----:B0-----:R-:W2:Y:S01]  /*1d470*/  LDL.LU.64 R186, [R1+0x558] ;  /* 0x0005580001ba7983 */ /* 0x001ea20000300a00 */
[----:B------:R-:W-:-:S02]  /*1d480*/  PRMT R98, R98, 0x7632, R98 ;  /* 0x0000763262627816 */ /* 0x000fc40000000062 */
[----:B------:R-:W-:Y:S02]  /*1d490*/  PRMT R94, R94, 0x7632, R94 ;  /* 0x000076325e5e7816 */ /* 0x000fe4000000005e */
[----:B------:R-:W-:Y:S02]  /*1d4a0*/  PRMT R150, R150, 0x7632, R150 ;  /* 0x0000763296967816 */ /* 0x000fe40000000096 */
[----:B------:R-:W-:Y:S02]  /*1d4b0*/  PRMT R154, R154, 0x7632, R154 ;  /* 0x000076329a9a7816 */ /* 0x000fe4000000009a */
[----:B------:R-:W-:Y:S02]  /*1d4c0*/  PRMT R86, R86, 0x7632, R86 ;  /* 0x0000763256567816 */ /* 0x000fe40000000056 */
[----:B------:R-:W-:Y:S02]  /*1d4d0*/  PRMT R78, R78, 0x7632, R78 ;  /* 0x000076324e4e7816 */ /* 0x000fe4000000004e */
        /* <DEDUP_REMOVED lines=14> */
[----:B------:R-:W-:Y:S01]  /*1d5c0*/  PRMT R42, R42, 0x7632, R42 ;  /* 0x000076322a2a7816 */ /* 0x000fe2000000002a */
[----:B--2---:R0:W-:Y:S04]  /*1d5d0*/  STG.E.U16 [R186.64], R98 ;  /* 0x00000062ba007986 */ /* 0x0041e8000c101506 */
[----:B------:R1:W-:Y:S04]  /*1d5e0*/  STG.E.U16 [R236.64], R94 ;  /* 0x0000005eec007986 */ /* 0x0003e8000c101506 */
[----:B------:R2:W-:Y:S04]  /*1d5f0*/  STG.E.U16 [R238.64], R150 ;  /* 0x00000096ee007986 */ /* 0x0005e8000c101506 */
[----:B0-----:R-:W4:Y:S04]  /*1d600*/  LDL.LU.64 R186, [R1+0x550] ;  /* 0x0005500001ba7983 */ /* 0x001f280000300a00 */
[----:B-1----:R-:W4:Y:S04]  /*1d610*/  LDL.LU.64 R236, [R1+0x548] ;  /* 0x0005480001ec7983 */ /* 0x002f280000300a00 */
[----:B--2---:R-:W2:Y:S04]  /*1d620*/  LDL.LU.64 R238, [R1+0x540] ;  /* 0x0005400001ee7983 */ /* 0x004ea80000300a00 */
[----:B------:R0:W-:Y:S04]  /*1d630*/  STG.E.U16 [R240.64], R154 ;  /* 0x0000009af0007986 */ /* 0x0001e8000c101506 */
[----:B------:R1:W-:Y:S04]  /*1d640*/  STG.E.U16 [R246.64], R86 ;  /* 0x00000056f6007986 */ /* 0x0003e8000c101506 */
[----:B0-----:R-:W4:Y:S04]  /*1d650*/  LDL.LU.64 R240, [R1+0x538] ;  /* 0x0005380001f07983 */ /* 0x001f280000300a00 */
[----:B-1----:R-:W2:Y:S04]  /*1d660*/  LDL.LU.64 R246, [R1+0x530] ;  /* 0x0005300001f67983 */ /* 0x002ea80000300a00 */
[----:B---3--:R-:W-:Y:S04]  /*1d670*/  STG.E.U16 [R244.64], R78 ;  /* 0x0000004ef4007986 */ /* 0x008fe8000c101506 */
        /* <DEDUP_REMOVED lines=10> */
[----:B------:R1:W-:Y:S01]  /*1d720*/  STG.E.U16 [R8.64], R58 ;  /* 0x0000003a08007986 */ /* 0x0003e2000c101506 */
[----:B------:R-:W-:-:S03]  /*1d730*/  PRMT R34, R34, 0x7632, R34 ;  /* 0x0000763222227816 */ /* 0x000fc60000000022 */
[----:B------:R3:W-:Y:S01]  /*1d740*/  STG.E.U16 [R10.64], R54 ;  /* 0x000000360a007986 */ /* 0x0007e2000c101506 */
[----:B0-----:R-:W-:-:S03]  /*1d750*/  PRMT R7, R122, 0x7632, R7 ;  /* 0x000076327a077816 */ /* 0x001fc60000000007 */
[----:B------:R0:W-:Y:S01]  /*1d760*/  STG.E.U16 [R12.64], R118 ;  /* 0x000000760c007986 */ /* 0x0001e2000c101506 */
[----:B-1----:R-:W-:-:S03]  /*1d770*/  PRMT R9, R46, 0x7632, R9 ;  /* 0x000076322e097816 */ /* 0x002fc60000000009 */
[----:B------:R1:W-:Y:S01]  /*1d780*/  STG.E.U16 [R14.64], R7 ;  /* 0x000000070e007986 */ /* 0x0003e2000c101506 */
[----:B---3--:R-:W-:-:S03]  /*1d790*/  PRMT R11, R38, 0x7632, R11 ;  /* 0x00007632260b7816 */ /* 0x008fc6000000000b */
[----:B------:R-:W-:Y:S01]  /*1d7a0*/  STG.E.U16 [R16.64], R50 ;  /* 0x0000003210007986 */ /* 0x000fe2000c101506 */
[----:B0-----:R-:W-:-:S03]  /*1d7b0*/  PRMT R13, R30, 0x7632, R13 ;  /* 0x000076321e0d7816 */ /* 0x001fc6000000000d */
[----:B------:R0:W-:Y:S04]  /*1d7c0*/  STG.E.U16 [R18.64], R9 ;  /* 0x0000000912007986 */ /* 0x0001e8000c101506 */
        /* <DEDUP_REMOVED lines=25> */
[----:B------:R-:W-:Y:S01]  /*1d960*/  STG.E.U16 [R112.64], R131 ;  /* 0x0000008370007986 */ /* 0x000fe2000c101506 */
[----:B------:R-:W-:-:S03]  /*1d970*/  FSEL R82, R250, -INF , P2 ;  /* 0xff800000fa527808 */ /* 0x000fc60001000000 */
[----:B------:R-:W-:Y:S01]  /*1d980*/  STG.E.U16 [R116.64], R59 ;  /* 0x0000003b74007986 */ /* 0x000fe2000c101506 */
[----:B------:R-:W-:-:S03]  /*1d990*/  LOP3.LUT P5, RZ, R0, 0x20000, RZ, 0xc0, !PT ;  /* 0x0002000000ff7812 */ /* 0x000fc600078ac0ff */
[----:B------:R-:W-:Y:S01]  /*1d9a0*/  STG.E.U16 [R162.64], R55 ;  /* 0x00000037a2007986 */ /* 0x000fe2000c101506 */
[----:B------:R-:W-:-:S03]  /*1d9b0*/  LOP3.LUT P4, RZ, R0, 0x10000, RZ, 0xc0, !PT ;  /* 0x0001000000ff7812 */ /* 0x000fc6000788c0ff */
[----:B------:R-:W-:Y:S01]  /*1d9c0*/  STG.E.U16 [R158.64], R119 ;  /* 0x000000779e007986 */ /* 0x000fe2000c101506 */
[C---:B------:R-:W-:Y:S02]  /*1d9d0*/  LOP3.LUT P3, RZ, R0.reuse, 0x2000, RZ, 0xc0, !PT ;  /* 0x0000200000ff7812 */ /* 0x040fe4000786c0ff */
[----:B------:R-:W-:Y:S01]  /*1d9e0*/  LOP3.LUT P2, RZ, R0, 0x4000, RZ, 0xc0, !PT ;  /* 0x0000400000ff7812 */ /* 0x000fe2000784c0ff */
[----:B------:R-:W-:Y:S01]  /*1d9f0*/  STG.E.U16 [R152.64], R123 ;  /* 0x0000007b98007986 */ /* 0x000fe2000c101506 */
[----:B------:R-:W-:-:S03]  /*1da00*/  PRMT R0, R83, 0x7632, R0 ;  /* 0x0000763253007816 */ /* 0x000fc60000000000 */
[----:B------:R-:W-:Y:S01]  /*1da10*/  STG.E.U16 [R144.64], R51 ;  /* 0x0000003390007986 */ /* 0x000fe2000c101506 */
[----:B------:R-:W-:-:S03]  /*1da20*/  PRMT R106, R91, 0x7632, R106 ;  /* 0x000076325b6a7816 */ /* 0x000fc6000000006a */
[----:B------:R-:W-:Y:S01]  /*1da30*/  STG.E.U16 [R136.64], R47 ;  /* 0x0000002f88007986 */ /* 0x000fe2000c101506 */
[----:B------:R-:W-:-:S03]  /*1da40*/  PRMT R6, R115, 0x7632, R6 ;  /* 0x0000763273067816 */ /* 0x000fc60000000006 */
[----:B------:R-:W-:Y:S01]  /*1da50*/  STG.E.U16 [R128.64], R43 ;  /* 0x0000002b80007986 */ /* 0x000fe2000c101506 */
[----:B-1----:R-:W-:-:S03]  /*1da60*/  PRMT R7, R111, 0x7632, R7 ;  /* 0x000076326f077816 */ /* 0x002fc60000000007 */
[----:B------:R-:W-:Y:S01]  /*1da70*/  STG.E.U16 [R124.64], R39 ;  /* 0x000000277c007986 */ /* 0x000fe2000c101506 */
[----:B------:R-:W-:-:S03]  /*1da80*/  PRMT R8, R107, 0x7632, R8 ;  /* 0x000076326b087816 */ /* 0x000fc60000000008 */
[----:B------:R-:W-:Y:S01]  /*1da90*/  STG.E.U16 [R120.64], R35 ;  /* 0x0000002378007986 */ /* 0x000fe2000c101506 */
[----:B------:R-:W-:-:S03]  /*1daa0*/  PRMT R102, R103, 0x7632, R102 ;  /* 0x0000763267667816 */ /* 0x000fc60000000066 */
[----:B------:R-:W-:Y:S01]  /*1dab0*/  STG.E.U16 [R4.64], R31 ;  /* 0x0000001f04007986 */ /* 0x000fe2000c101506 */
[----:B0-----:R-:W-:-:S03]  /*1dac0*/  PRMT R9, R99, 0x7632, R9 ;  /* 0x0000763263097816 */ /* 0x001fc60000000009 */
[----:B------:R-:W3:Y:S04]  /*1dad0*/  LDL.LU.64 R244, [R1+0x528] ;  /* 0x0005280001f47983 */ /* 0x000ee80000300a00 */
[----:B------:R-:W-:Y:S04]  /*1dae0*/  STG.E.U16 [R214.64], R0 ;  /* 0x00000000d6007986 */ /* 0x000fe8000c101506 */
[----:B------:R-:W3:Y:S04]  /*1daf0*/  LDL.LU.64 R242, [R1+0x520] ;  /* 0x0005200001f27983 */ /* 0x000ee80000300a00 */
[----:B------:R-:W-:Y:S04]  /*1db00*/  STG.E.U16 [R212.64], R106 ;  /* 0x0000006ad4007986 */ /* 0x000fe8000c101506 */
[----:B------:R-:W3:Y:S04]  /*1db10*/  LDL.LU R142, [R1+0x1f4] ;  /* 0x0001f400018e7983 */ /* 0x000ee80000300800 */
[----:B------:R-:W-:Y:S04]  /*1db20*/  STG.E.U16 [R210.64], R6 ;  /* 0x00000006d2007986 */ /* 0x000fe8000c101506 */
[----:B------:R-:W3:Y:S04]  /*1db30*/  LDL.LU R154, [R1+0x1f0] ;  /* 0x0001f000019a7983 */ /* 0x000ee80000300800 */
[----:B------:R-:W-:Y:S04]  /*1db40*/  STG.E.U16 [R208.64], R7 ;  /* 0x00000007d0007986 */ /* 0x000fe8000c101506 */
[----:B------:R-:W3:Y:S04]  /*1db50*/  LDL.LU R150, [R1+0x1ec] ;  /* 0x0001ec0001967983 */ /* 0x000ee80000300800 */
[----:B------:R4:W-:Y:S04]  /*1db60*/  STG.E.U16 [R206.64], R8 ;  /* 0x00000008ce007986 */ /* 0x0009e8000c101506 */
[----:B------:R-:W3:Y:S04]  /*1db70*/  LDL.LU R249, [R1+0x1e8] ;  /* 0x0001e80001f97983 */ /* 0x000ee80000300800 */
[----:B------:R-:W-:Y:S04]  /*1db80*/  STG.E.U16 [R204.64], R102 ;  /* 0x00000066cc007986 */ /* 0x000fe8000c101506 */
[----:B------:R-:W3:Y:S04]  /*1db90*/  LDL.LU R250, [R1+0x1e4] ;  /* 0x0001e40001fa7983 */ /* 0x000ee80000300800 */
[----:B------:R2:W-:Y:S01]  /*1dba0*/  STG.E.U16 [R202.64], R9 ;  /* 0x00000009ca007986 */ /* 0x0005e2000c101506 */
[----:B----4-:R-:W-:-:S03]  /*1dbb0*/  FFMA R8, R241, 0.69314718246459960938, R248 ;  /* 0x3f317218f1087823 */ /* 0x010fc600000000f8 */
[----:B------:R-:W4:Y:S01]  /*1dbc0*/  LDL.LU R241, [R1+0x518] ;  /* 0x0005180001f17983 */ /* 0x000f220000300800 */
[----:B--2---:R-:W-:-:S03]  /*1dbd0*/  FFMA R9, R240, 0.69314718246459960938, R247 ;  /* 0x3f317218f0097823 */ /* 0x004fc600000000f7 */
[----:B------:R-:W2:Y:S01]  /*1dbe0*/  LDL.LU R240, [R1+0x514] ;  /* 0x0005140001f07983 */ /* 0x000ea20000300800 */
[----:B------:R-:W-:Y:S02]  /*1dbf0*/  PRMT R10, R95, 0x7632, R10 ;  /* 0x000076325f0a7816 */ /* 0x000fe4000000000a */
[----:B------:R-:W-:Y:S02]  /*1dc00*/  PRMT R11, R151, 0x7632, R11 ;  /* 0x00007632970b7816 */ /* 0x000fe4000000000b */
[----:B------:R-:W-:Y:S02]  /*1dc10*/  PRMT R98, R155, 0x7632, R98 ;  /* 0x000076329b627816 */ /* 0x000fe40000000062 */
[----:B------:R-:W-:Y:S01]  /*1dc20*/  PRMT R12, R87, 0x7632, R12 ;  /* 0x00007632570c7816 */ /* 0x000fe2000000000c */
[----:B------:R0:W-:Y:S01]  /*1dc30*/  STG.E.U16 [R200.64], R10 ;  /* 0x0000000ac8007986 */ /* 0x0001e2000c101506 */
[----:B------:R-:W-:Y:S02]  /*1dc40*/  PRMT R13, R79, 0x7632, R13 ;  /* 0x000076324f0d7816 */ /* 0x000fe4000000000d */
[----:B------:R-:W-:Y:S01]  /*1dc50*/  PRMT R14, R143, 0x7632, R14 ;  /* 0x000076328f0e7816 */ /* 0x000fe2000000000e */
[----:B------:R3:W-:Y:S01]  /*1dc60*/  STG.E.U16 [R198.64], R11 ;  /* 0x0000000bc6007986 */ /* 0x0007e2000c101506 */
[----:B------:R-:W-:-:S02]  /*1dc70*/  PRMT R94, R147, 0x7632, R94 ;  /* 0x00007632935e7816 */ /* 0x000fc4000000005e */
[----:B------:R-:W-:Y:S01]  /*1dc80*/  PRMT R91, R75, 0x7632, R91 ;  /* 0x000076324b5b7816 */ /* 0x000fe2000000005b */
[----:B------:R-:W-:Y:S01]  /*1dc90*/  STG.E.U16 [R196.64], R98 ;  /* 0x00000062c4007986 */ /* 0x000fe2000c101506 */
[----:B------:R-:W-:Y:S02]  /*1dca0*/  PRMT R90, R71, 0x7632, R90 ;  /* 0x00007632475a7816 */ /* 0x000fe4000000005a */
        /* <DEDUP_REMOVED lines=14> */
[----:B------:R-:W-:Y:S01]  /*1dd90*/  PRMT R15, R55, 0x7632, R15 ;  /* 0x00007632370f7816 */ /* 0x000fe2000000000f */
[----:B0-----:R-:W-:Y:S02]  /*1dda0*/  FFMA R10, R239, 0.69314718246459960938, R246 ;  /* 0x3f317218ef0a7823 */ /* 0x001fe400000000f6 */
[----:B------:R-:W-:Y:S01]  /*1ddb0*/  STG.E.U16 [R176.64], R88 ;  /* 0x00000058b0007986 */ /* 0x000fe2000c101506 */
[----:B------:R-:W-:-:S03]  /*1ddc0*/  PRMT R80, R119, 0x7632, R80 ;  /* 0x0000763277507816 */ /* 0x000fc60000000050 */
[----:B------:R-:W-:Y:S04]  /*1ddd0*/  STG.E.U16 [R174.64], R87 ;  /* 0x00000057ae007986 */ /* 0x000fe8000c101506 */
[----:B------:R-:W-:Y:S04]  /*1dde0*/  STG.E.U16 [R172.64], R86 ;  /* 0x00000056ac007986 */ /* 0x000fe8000c101506 */
[----:B------:R-:W-:Y:S04]  /*1ddf0*/  STG.E.U16 [R170.64], R85 ;  /* 0x00000055aa007986 */ /* 0x000fe8000c101506 */
[----:B------:R-:W2:Y:S04]  /*1de00*/  LDL.LU R239, [R1+0x510] ;  /* 0x0005100001ef7983 */ /* 0x000ea80000300800 */
[----:B------:R-:W-:Y:S04]  /*1de10*/  STG.E.U16 [R168.64], R84 ;  /* 0x00000054a8007986 */ /* 0x000fe8000c101506 */
[----:B------:R-:W-:Y:S04]  /*1de20*/  STG.E.U16 [R166.64], R83 ;  /* 0x00000053a6007986 */ /* 0x000fe8000c101506 */
[----:B------:R-:W-:Y:S04]  /*1de30*/  STG.E.U16 [R164.64], R15 ;  /* 0x0000000fa4007986 */ /* 0x000fe8000c101506 */
[----:B------:R2:W-:Y:S01]  /*1de40*/  STG.E.U16 [R160.64], R80 ;  /* 0x00000050a0007986 */ /* 0x0005e2000c101506 */
[----:B---3--:R-:W-:-:S03]  /*1de50*/  FFMA R11, R238, 0.69314718246459960938, R245 ;  /* 0x3f317218ee0b7823 */ /* 0x008fc600000000f5 */
[----:B------:R-:W3:Y:S01]  /*1de60*/  LDL.LU R238, [R1+0x50c] ;  /* 0x00050c0001ee7983 */ /* 0x000ee20000300800 */
[----:B------:R-:W-:-:S03]  /*1de70*/  FFMA R244, R237, 0.69314718246459960938, R244 ;  /* 0x3f317218edf47823 */ /* 0x000fc600000000f4 */
[----:B------:R-:W3:Y:S01]  /*1de80*/  LDL.LU R237, [R1+0x508] ;  /* 0x0005080001ed7983 */ /* 0x000ee20000300800 */
[----:B------:R-:W-:-:S03]  /*1de90*/  FFMA R245, R236, 0.69314718246459960938, R243 ;  /* 0x3f317218ecf57823 */ /* 0x000fc600000000f3 */
[----:B------:R-:W3:Y:S01]  /*1dea0*/  LDL.LU R236, [R1+0x504] ;  /* 0x0005040001ec7983 */ /* 0x000ee20000300800 */
[----:B------:R-:W-:-:S03]  /*1deb0*/  FFMA R246, R187, 0.69314718246459960938, R242 ;  /* 0x3f317218bbf67823 */ /* 0x000fc600000000f2 */
[----:B------:R-:W3:Y:S01]  /*1dec0*/  LDL.LU R187, [R1+0x500] ;  /* 0x0005000001bb7983 */ /* 0x000ee20000300800 */
        /* <DEDUP_REMOVED lines=8> */
[----:B------:R-:W-:Y:S01]  /*1df50*/  STG.E.U16 [R156.64], R78 ;  /* 0x0000004e9c007986 */ /* 0x000fe2000c101506 */
[----:B------:R-:W-:Y:S02]  /*1df60*/  PRMT R109, R39, 0x7632, R109 ;  /* 0x00007632276d7816 */ /* 0x000fe4000000006d */
[----:B------:R-:W-:Y:S01]  /*1df70*/  PRMT R16, R35, 0x7632, R16 ;  /* 0x0000763223107816 */ /* 0x000fe20000000010 */
[----:B------:R-:W-:Y:S01]  /*1df80*/  STG.E.U16 [R148.64], R74 ;  /* 0x0000004a94007986 */ /* 0x000fe2000c101506 */
[----:B------:R-:W-:-:S03]  /*1df90*/  PRMT R108, R31, 0x7632, R108 ;  /* 0x000076321f6c7816 */ /* 0x000fc6000000006c */
[----:B------:R-:W-:Y:S04]  /*1dfa0*/  STG.E.U16 [R140.64], R70 ;  /* 0x000000468c007986 */ /* 0x000fe8000c101506 */
[----:B------:R-:W-:Y:S04]  /*1dfb0*/  STG.E.U16 [R132.64], R66 ;  /* 0x0000004284007986 */ /* 0x000fe8000c101506 */
[----:B------:R-:W-:Y:S04]  /*1dfc0*/  STG.E.U16 [R218.64], R109 ;  /* 0x0000006dda007986 */ /* 0x000fe8000c101506 */
[----:B------:R0:W-:Y:S04]  /*1dfd0*/  STG.E.U16 [R2.64], R16 ;  /* 0x0000001002007986 */ /* 0x0001e8000c101506 */
[----:B------:R1:W-:Y:S01]  /*1dfe0*/  STG.E.U16 [R216.64], R108 ;  /* 0x0000006cd8007986 */ /* 0x0003e2000c101506 */
[----:B------:R-:W-:-:S02]  /*1dff0*/  FSEL R5, R154, -INF , P4 ;  /* 0xff8000009a057808 */ /* 0x000fc40002000000 */
[----:B------:R-:W-:Y:S02]  /*1e000*/  FSEL R0, R150, -INF , P3 ;  /* 0xff80000096007808 */ /* 0x000fe40001800000 */
[----:B------:R-:W-:Y:S02]  /*1e010*/  FSEL R4, R250, -INF , P1 ;  /* 0xff800000fa047808 */ /* 0x000fe40000800000 */
[----:B0-----:R-:W-:Y:S02]  /*1e020*/  FSEL R2, R142, -INF , P5 ;  /* 0xff8000008e027808 */ /* 0x001fe40002800000 */
[----:B------:R-:W-:Y:S02]  /*1e030*/  FSEL R3, R249, -INF , P2 ;  /* 0xff800000f9037808 */ /* 0x000fe40001000000 */
[----:B------:R-:W-:Y:S01]  /*1e040*/  LOP3.LUT R252, R252, 0x1c, RZ, 0xc0, !PT ;  /* 0x0000001cfcfc7812 */ /* 0x000fe200078ec0ff */
[----:B------:R-:W-:Y:S01]  /*1e050*/  BAR.SYNC.DEFER_BLOCKING 0x0 ;  /* 0x0000000000007b1d */ /* 0x000fe20000010000 */
[----:B------:R-:W-:-:S05]  /*1e060*/  FFMA R81, R251, 0.69314718246459960938, R239 ;  /* 0x3f317218fb517823 */ /* 0x000fca00000000ef */
[----:B------:R1:W-:Y:S04]  /*1e070*/  STS.128 [R252.X4], R8 ;  /* 0x00000008fc007388 */ /* 0x0003e80000004c00 */
[----:B------:R1:W-:Y:S01]  /*1e080*/  STS.128 [R252.X4+0x80], R244 ;  /* 0x000080f4fc007388 */ /* 0x0003e20000004c00 */
[----:B---3--:R-:W-:Y:S02]  /*1e090*/  FFMA R82, R82, 0.69314718246459960938, R238 ;  /* 0x3f31721852527823 */ /* 0x008fe400000000ee */
[----:B------:R-:W-:Y:S02]  /*1e0a0*/  FFMA R83, R2, 0.69314718246459960938, R237 ;  /* 0x3f31721802537823 */ /* 0x000fe400000000ed */
[----:B------:R-:W-:Y:S02]  /*1e0b0*/  FFMA R236, R5, 0.69314718246459960938, R236 ;  /* 0x3f31721805ec7823 */ /* 0x000fe400000000ec */
[----:B------:R-:W-:Y:S01]  /*1e0c0*/  FFMA R237, R0, 0.69314718246459960938, R187 ;  /* 0x3f31721800ed7823 */ /* 0x000fe200000000bb */
[----:B------:R1:W-:Y:S01]  /*1e0d0*/  STS.128 [R252.X4+0x100], R80 ;  /* 0x00010050fc007388 */ /* 0x0003e20000004c00 */
[----:B----4-:R-:W-:-:S02]  /*1e0e0*/  FFMA R238, R3, 0.69314718246459960938, R186 ;  /* 0x3f31721803ee7823 */ /* 0x010fc400000000ba */
[----:B--2---:R-:W-:-:S05]  /*1e0f0*/  FFMA R239, R4, 0.69314718246459960938, R185 ;  /* 0x3f31721804ef7823 */ /* 0x004fca00000000b9 */
[----:B------:R1:W-:Y:S04]  /*1e100*/  STS.128 [R252.X4+0x180], R236 ;  /* 0x000180ecfc007388 */ /* 0x0003e80000004c00 */
[----:B------:R-:W-:Y:S06]  /*1e110*/  BAR.SYNC.DEFER_BLOCKING 0x0 ;  /* 0x0000000000007b1d */ /* 0x000fec0000010000 */
[----:B------:R-:W-:Y:S05]  /*1e120*/  @P0 EXIT ;  /* 0x000000000000094d */ /* 0x000fea0003800000 */
[----:B-1----:R-:W0:Y:S04]  /*1e130*/  S2R R252, SR_CTAID.X ;  /* 0x0000000000fc7919 */ /* 0x002e280000002500 */
[----:B------:R-:W1:Y:S04]  /*1e140*/  S2R R249, SR_TID.X ;  /* 0x0000000000f97919 */ /* 0x000e680000002100 */
[----:B------:R-:W2:Y:S04]  /*1e150*/  S2R R250, SR_CTAID.Y ;  /* 0x0000000000fa7919 */ /* 0x000ea80000002600 */
[----:B------:R-:W3:Y:S01]  /*1e160*/  LDS R7, [R184] ;  /* 0x00000000b8077984 */ /* 0x000ee20000000800 */
[----:B0-----:R-:W-:-:S05]  /*1e170*/  IMAD.SHL.U32 R252, R252, 0x80, RZ ;  /* 0x00000080fcfc7824 */ /* 0x001fca00078e00ff */
[----:B-1----:R-:W-:Y:S01]  /*1e180*/  LOP3.LUT R252, R252, 0x7f, R249, 0xf8, !PT ;  /* 0x0000007ffcfc7812 */ /* 0x002fe200078ef8f9 */
[----:B--2---:R-:W-:-:S04]  /*1e190*/  IMAD R0, R250, c[0x0][0x1cc], RZ ;  /* 0x00007300fa007a24 */ /* 0x004fc800078e02ff */
[C---:B------:R-:W-:Y:S02]  /*1e1a0*/  IMAD.SHL.U32 R3, R252.reuse, 0x4, RZ ;  /* 0x00000004fc037824 */ /* 0x040fe400078e00ff */
[----:B------:R-:W-:Y:S01]  /*1e1b0*/  IMAD.HI R5, R252, 0x4, RZ ;  /* 0x00000004fc057827 */ /* 0x000fe200078e02ff */
[----:B------:R-:W-:-:S03]  /*1e1c0*/  SHF.L.U32 R2, R0, 0x2, RZ ;  /* 0x0000000200027819 */ /* 0x000fc600000006ff */
[----:B------:R-:W-:Y:S01]  /*1e1d0*/  IMAD.HI R0, R0, 0x4, RZ ;  /* 0x0000000400007827 */ /* 0x000fe200078e02ff */
[----:B------:R-:W-:-:S04]  /*1e1e0*/  IADD3 R2, P0, P1, R3, c[0x0][0x180], R2 ;  /* 0x0000600003027a10 */ /* 0x000fc8000791e002 */
[----:B------:R-:W-:-:S05]  /*1e1f0*/  IADD3.X R3, R5, c[0x0][0x184], R0, P0, P1 ;  /* 0x0000610005037a10 */ /* 0x000fca00007e2400 */
[----:B---3--:R-:W-:Y:S01]  /*1e200*/  STG.E [R2.64], R7 ;  /* 0x0000000702007986 */ /* 0x008fe2000c101906 */
[----:B------:R-:W-:Y:S05]  /*1e210*/  EXIT ;  /* 0x000000000000794d */ /* 0x000fea0003800000 */
.L_x_2:
[----:B------:R-:W-:-:S00]  /*1e220*/  BRA `(.L_x_2) ;  /* 0xfffffff000007947 */ /* 0x000fc0000383ffff */
[----:B------:R-:W-:-:S00]  /*1e230*/  NOP ;  /* 0x0000000000007918 */ /* 0x000fc00000000000 */
        /* <DEDUP_REMOVED lines=12> */
.L_x_3:


//--------------------- .nv.global.init           --------------------------
	.section	.nv.global.init,"aw",@progbits
.nv.global.init:
	.type		_$_str,@object
	.size		_$_str,(.L_0 - _$_str)
_$_str:
        /*0000*/ 	.byte	0x5f, 0x5f, 0x43, 0x55, 0x44, 0x41, 0x5f, 0x46, 0x54, 0x5a, 0x00
.L_0:


//--------------------- .nv.shared.attn_fwd       --------------------------
	.section	.nv.shared.attn_fwd,"aw",@nobits
	.sectionflags	@""
	.align	16
